//
// Generated by NVIDIA NVVM Compiler
//
// Compiler Build ID: CL-36424714
// Cuda compilation tools, release 13.0, V13.0.88
// Based on NVVM 20.0.0
//

.version 9.0
.target sm_100
.address_size 64

	// .globl	_Z9addKernelPiPKiS1_
// _ZZN3cub18CUB_300001_SM_10006detail6reduce28DeviceReduceSingleTileKernelINS2_10policy_hubIdjN4cuda3__47maximumIvEEE10Policy1000EPdSB_jS8_ddNS5_3std3__410__identityEEEvT0_T1_T2_T3_T4_T6_E12temp_storage has been demoted
// _ZZN3cub18CUB_300001_SM_10006detail6reduce18DeviceReduceKernelINS2_10policy_hubIdjN4cuda3__47maximumIvEEE10Policy1000EPdjS8_dNS5_3std3__410__identityEEEvT0_PT3_T1_NS0_13GridEvenShareISI_EET2_T4_E12temp_storage has been demoted
// _ZZN3cub18CUB_300001_SM_10006detail6reduce28DeviceReduceSingleTileKernelINS2_10policy_hubIdjN4cuda3__47maximumIvEEE10Policy1000EPdSB_iS8_ddNS5_3std3__410__identityEEEvT0_T1_T2_T3_T4_T6_E12temp_storage has been demoted
.global .align 1 .b8 _ZN34_INTERNAL_6b66d0c0_4_k_cu_f853efa94cuda3std3__45__cpo5beginE[1];
.global .align 1 .b8 _ZN34_INTERNAL_6b66d0c0_4_k_cu_f853efa94cuda3std3__45__cpo3endE[1];
.global .align 1 .b8 _ZN34_INTERNAL_6b66d0c0_4_k_cu_f853efa94cuda3std3__45__cpo6cbeginE[1];
.global .align 1 .b8 _ZN34_INTERNAL_6b66d0c0_4_k_cu_f853efa94cuda3std3__45__cpo4cendE[1];
.global .align 1 .b8 _ZN34_INTERNAL_6b66d0c0_4_k_cu_f853efa94cuda3std3__45__cpo6rbeginE[1];
.global .align 1 .b8 _ZN34_INTERNAL_6b66d0c0_4_k_cu_f853efa94cuda3std3__45__cpo4rendE[1];
.global .align 1 .b8 _ZN34_INTERNAL_6b66d0c0_4_k_cu_f853efa94cuda3std3__45__cpo7crbeginE[1];
.global .align 1 .b8 _ZN34_INTERNAL_6b66d0c0_4_k_cu_f853efa94cuda3std3__45__cpo5crendE[1];
.global .align 1 .b8 _ZN34_INTERNAL_6b66d0c0_4_k_cu_f853efa94cuda3std3__436_GLOBAL__N__6b66d0c0_4_k_cu_f853efa96ignoreE[1];
.global .align 1 .b8 _ZN34_INTERNAL_6b66d0c0_4_k_cu_f853efa94cuda3std3__419piecewise_constructE[1];
.global .align 1 .b8 _ZN34_INTERNAL_6b66d0c0_4_k_cu_f853efa94cuda3std3__48in_placeE[1];
.global .align 1 .b8 _ZN34_INTERNAL_6b66d0c0_4_k_cu_f853efa94cuda3std3__420unreachable_sentinelE[1];
.global .align 1 .b8 _ZN34_INTERNAL_6b66d0c0_4_k_cu_f853efa94cuda3std3__47nulloptE[1];
.global .align 1 .b8 _ZN34_INTERNAL_6b66d0c0_4_k_cu_f853efa94cuda3std3__48unexpectE[1];
.global .align 1 .b8 _ZN34_INTERNAL_6b66d0c0_4_k_cu_f853efa94cuda3std6ranges3__45__cpo4swapE[1];
.global .align 1 .b8 _ZN34_INTERNAL_6b66d0c0_4_k_cu_f853efa94cuda3std6ranges3__45__cpo9iter_moveE[1];
.global .align 1 .b8 _ZN34_INTERNAL_6b66d0c0_4_k_cu_f853efa94cuda3std6ranges3__45__cpo5beginE[1];
.global .align 1 .b8 _ZN34_INTERNAL_6b66d0c0_4_k_cu_f853efa94cuda3std6ranges3__45__cpo3endE[1];
.global .align 1 .b8 _ZN34_INTERNAL_6b66d0c0_4_k_cu_f853efa94cuda3std6ranges3__45__cpo6cbeginE[1];
.global .align 1 .b8 _ZN34_INTERNAL_6b66d0c0_4_k_cu_f853efa94cuda3std6ranges3__45__cpo4cendE[1];
.global .align 1 .b8 _ZN34_INTERNAL_6b66d0c0_4_k_cu_f853efa94cuda3std6ranges3__45__cpo7advanceE[1];
.global .align 1 .b8 _ZN34_INTERNAL_6b66d0c0_4_k_cu_f853efa94cuda3std6ranges3__45__cpo9iter_swapE[1];
.global .align 1 .b8 _ZN34_INTERNAL_6b66d0c0_4_k_cu_f853efa94cuda3std6ranges3__45__cpo4nextE[1];
.global .align 1 .b8 _ZN34_INTERNAL_6b66d0c0_4_k_cu_f853efa94cuda3std6ranges3__45__cpo4prevE[1];
.global .align 1 .b8 _ZN34_INTERNAL_6b66d0c0_4_k_cu_f853efa94cuda3std6ranges3__45__cpo4dataE[1];
.global .align 1 .b8 _ZN34_INTERNAL_6b66d0c0_4_k_cu_f853efa94cuda3std6ranges3__45__cpo5cdataE[1];
.global .align 1 .b8 _ZN34_INTERNAL_6b66d0c0_4_k_cu_f853efa94cuda3std6ranges3__45__cpo4sizeE[1];
.global .align 1 .b8 _ZN34_INTERNAL_6b66d0c0_4_k_cu_f853efa94cuda3std6ranges3__45__cpo5ssizeE[1];
.global .align 1 .b8 _ZN34_INTERNAL_6b66d0c0_4_k_cu_f853efa94cuda3std6ranges3__45__cpo8distanceE[1];
.global .align 1 .b8 _ZN34_INTERNAL_6b66d0c0_4_k_cu_f853efa96thrust24THRUST_300001_SM_1000_NS6system6detail10sequential3seqE[1];
.global .align 1 .b8 _ZN34_INTERNAL_6b66d0c0_4_k_cu_f853efa96thrust24THRUST_300001_SM_1000_NS12placeholders2_1E[1];
.global .align 1 .b8 _ZN34_INTERNAL_6b66d0c0_4_k_cu_f853efa96thrust24THRUST_300001_SM_1000_NS12placeholders2_2E[1];
.global .align 1 .b8 _ZN34_INTERNAL_6b66d0c0_4_k_cu_f853efa96thrust24THRUST_300001_SM_1000_NS12placeholders2_3E[1];
.global .align 1 .b8 _ZN34_INTERNAL_6b66d0c0_4_k_cu_f853efa96thrust24THRUST_300001_SM_1000_NS12placeholders2_4E[1];
.global .align 1 .b8 _ZN34_INTERNAL_6b66d0c0_4_k_cu_f853efa96thrust24THRUST_300001_SM_1000_NS12placeholders2_5E[1];
.global .align 1 .b8 _ZN34_INTERNAL_6b66d0c0_4_k_cu_f853efa96thrust24THRUST_300001_SM_1000_NS12placeholders2_6E[1];
.global .align 1 .b8 _ZN34_INTERNAL_6b66d0c0_4_k_cu_f853efa96thrust24THRUST_300001_SM_1000_NS12placeholders2_7E[1];
.global .align 1 .b8 _ZN34_INTERNAL_6b66d0c0_4_k_cu_f853efa96thrust24THRUST_300001_SM_1000_NS12placeholders2_8E[1];
.global .align 1 .b8 _ZN34_INTERNAL_6b66d0c0_4_k_cu_f853efa96thrust24THRUST_300001_SM_1000_NS12placeholders2_9E[1];
.global .align 1 .b8 _ZN34_INTERNAL_6b66d0c0_4_k_cu_f853efa96thrust24THRUST_300001_SM_1000_NS12placeholders3_10E[1];

.visible .entry _Z9addKernelPiPKiS1_(
	.param .u64 .ptr .align 1 _Z9addKernelPiPKiS1__param_0,
	.param .u64 .ptr .align 1 _Z9addKernelPiPKiS1__param_1,
	.param .u64 .ptr .align 1 _Z9addKernelPiPKiS1__param_2
)
{
	.reg .b32 	%r<5>;
	.reg .b64 	%rd<11>;

	ld.param.u64 	%rd1, [_Z9addKernelPiPKiS1__param_0];
	ld.param.u64 	%rd2, [_Z9addKernelPiPKiS1__param_1];
	ld.param.u64 	%rd3, [_Z9addKernelPiPKiS1__param_2];
	cvta.to.global.u64 	%rd4, %rd1;
	cvta.to.global.u64 	%rd5, %rd3;
	cvta.to.global.u64 	%rd6, %rd2;
	mov.u32 	%r1, %tid.x;
	mul.wide.u32 	%rd7, %r1, 4;
	add.s64 	%rd8, %rd6, %rd7;
	ld.global.u32 	%r2, [%rd8];
	add.s64 	%rd9, %rd5, %rd7;
	ld.global.u32 	%r3, [%rd9];
	add.s32 	%r4, %r3, %r2;
	add.s64 	%rd10, %rd4, %rd7;
	st.global.u32 	[%rd10], %r4;
	ret;

}
	// .globl	_Z17calculationMatrixPdPKd
.visible .entry _Z17calculationMatrixPdPKd(
	.param .u64 .ptr .align 1 _Z17calculationMatrixPdPKd_param_0,
	.param .u64 .ptr .align 1 _Z17calculationMatrixPdPKd_param_1
)
{
	.reg .pred 	%p<8>;
	.reg .b32 	%r<28>;
	.reg .b64 	%rd<13>;
	.reg .b64 	%fd<9>;

	ld.param.u64 	%rd1, [_Z17calculationMatrixPdPKd_param_0];
	ld.param.u64 	%rd2, [_Z17calculationMatrixPdPKd_param_1];
	mov.u32 	%r4, %ctaid.x;
	mov.u32 	%r5, %nctaid.y;
	mov.u32 	%r6, %ctaid.y;
	mad.lo.s32 	%r7, %r5, %r6, %r4;
	mov.u32 	%r8, %tid.x;
	mov.u32 	%r9, %tid.y;
	mov.u32 	%r10, %ntid.x;
	mov.u32 	%r11, %ntid.y;
	mad.lo.s32 	%r12, %r7, %r11, %r9;
	mad.lo.s32 	%r13, %r12, %r10, %r8;
	mov.u32 	%r14, %nctaid.x;
	mul.lo.s32 	%r15, %r14, %r10;
	mul.lo.s32 	%r16, %r5, %r11;
	div.s32 	%r18, %r13, %r15;
	mul.lo.s32 	%r19, %r18, %r15;
	sub.s32 	%r20, %r13, %r19;
	setp.eq.s32 	%p1, %r18, 0;
	add.s32 	%r21, %r16, -1;
	setp.eq.s32 	%p2, %r18, %r21;
	or.pred  	%p3, %p1, %p2;
	setp.eq.s32 	%p4, %r20, 0;
	or.pred  	%p5, %p3, %p4;
	add.s32 	%r22, %r15, -1;
	setp.eq.s32 	%p6, %r20, %r22;
	or.pred  	%p7, %p5, %p6;
	@%p7 bra 	$L__BB1_2;
	cvta.to.global.u64 	%rd3, %rd2;
	cvta.to.global.u64 	%rd4, %rd1;
	mad.lo.s32 	%r23, %r15, %r18, %r15;
	add.s32 	%r24, %r23, %r20;
	mul.wide.s32 	%rd5, %r24, 8;
	add.s64 	%rd6, %rd3, %rd5;
	ld.global.f64 	%fd1, [%rd6];
	add.s32 	%r25, %r18, -1;
	mad.lo.s32 	%r26, %r25, %r15, %r20;
	mul.wide.s32 	%rd7, %r26, 8;
	add.s64 	%rd8, %rd3, %rd7;
	ld.global.f64 	%fd2, [%rd8];
	add.f64 	%fd3, %fd1, %fd2;
	add.s32 	%r27, %r26, %r15;
	mul.wide.s32 	%rd9, %r15, 8;
	add.s64 	%rd10, %rd8, %rd9;
	ld.global.f64 	%fd4, [%rd10+-8];
	add.f64 	%fd5, %fd3, %fd4;
	ld.global.f64 	%fd6, [%rd10+8];
	add.f64 	%fd7, %fd5, %fd6;
	mul.f64 	%fd8, %fd7, 0d3FD0000000000000;
	mul.wide.s32 	%rd11, %r27, 8;
	add.s64 	%rd12, %rd4, %rd11;
	st.global.f64 	[%rd12], %fd8;
$L__BB1_2:
	ret;

}
	// .globl	_Z19getDifferenceMatrixPKdS0_Pd
.visible .entry _Z19getDifferenceMatrixPKdS0_Pd(
	.param .u64 .ptr .align 1 _Z19getDifferenceMatrixPKdS0_Pd_param_0,
	.param .u64 .ptr .align 1 _Z19getDifferenceMatrixPKdS0_Pd_param_1,
	.param .u64 .ptr .align 1 _Z19getDifferenceMatrixPKdS0_Pd_param_2
)
{
	.reg .pred 	%p<8>;
	.reg .b32 	%r<24>;
	.reg .b64 	%rd<11>;
	.reg .b64 	%fd<5>;

	ld.param.u64 	%rd1, [_Z19getDifferenceMatrixPKdS0_Pd_param_0];
	ld.param.u64 	%rd2, [_Z19getDifferenceMatrixPKdS0_Pd_param_1];
	ld.param.u64 	%rd3, [_Z19getDifferenceMatrixPKdS0_Pd_param_2];
	mov.u32 	%r4, %ctaid.x;
	mov.u32 	%r5, %nctaid.y;
	mov.u32 	%r6, %ctaid.y;
	mad.lo.s32 	%r7, %r5, %r6, %r4;
	mov.u32 	%r8, %tid.x;
	mov.u32 	%r9, %tid.y;
	mov.u32 	%r10, %ntid.x;
	mov.u32 	%r11, %ntid.y;
	mad.lo.s32 	%r12, %r7, %r11, %r9;
	mad.lo.s32 	%r13, %r12, %r10, %r8;
	mov.u32 	%r14, %nctaid.x;
	mul.lo.s32 	%r15, %r14, %r10;
	mul.lo.s32 	%r16, %r5, %r11;
	div.s32 	%r18, %r13, %r15;
	mul.lo.s32 	%r19, %r18, %r15;
	sub.s32 	%r20, %r13, %r19;
	setp.eq.s32 	%p1, %r18, 0;
	add.s32 	%r21, %r16, -1;
	setp.eq.s32 	%p2, %r18, %r21;
	or.pred  	%p3, %p1, %p2;
	setp.eq.s32 	%p4, %r20, 0;
	or.pred  	%p5, %p3, %p4;
	add.s32 	%r22, %r15, -1;
	setp.eq.s32 	%p6, %r20, %r22;
	or.pred  	%p7, %p5, %p6;
	@%p7 bra 	$L__BB2_2;
	cvta.to.global.u64 	%rd4, %rd2;
	cvta.to.global.u64 	%rd5, %rd1;
	cvta.to.global.u64 	%rd6, %rd3;
	mad.lo.s32 	%r23, %r18, %r15, %r20;
	mul.wide.s32 	%rd7, %r23, 8;
	add.s64 	%rd8, %rd4, %rd7;
	ld.global.f64 	%fd1, [%rd8];
	add.s64 	%rd9, %rd5, %rd7;
	ld.global.f64 	%fd2, [%rd9];
	sub.f64 	%fd3, %fd1, %fd2;
	abs.f64 	%fd4, %fd3;
	add.s64 	%rd10, %rd6, %rd7;
	st.global.f64 	[%rd10], %fd4;
$L__BB2_2:
	ret;

}
	// .globl	_Z21WeakcalculationMatrixPdPKdi
.visible .entry _Z21WeakcalculationMatrixPdPKdi(
	.param .u64 .ptr .align 1 _Z21WeakcalculationMatrixPdPKdi_param_0,
	.param .u64 .ptr .align 1 _Z21WeakcalculationMatrixPdPKdi_param_1,
	.param .u32 _Z21WeakcalculationMatrixPdPKdi_param_2
)
{
	.reg .pred 	%p<8>;
	.reg .b32 	%r<13>;
	.reg .b64 	%rd<13>;
	.reg .b64 	%fd<9>;

	ld.param.u64 	%rd1, [_Z21WeakcalculationMatrixPdPKdi_param_0];
	ld.param.u64 	%rd2, [_Z21WeakcalculationMatrixPdPKdi_param_1];
	ld.param.u32 	%r4, [_Z21WeakcalculationMatrixPdPKdi_param_2];
	mov.u32 	%r5, %ctaid.x;
	mov.u32 	%r6, %tid.x;
	setp.eq.s32 	%p1, %r5, 0;
	add.s32 	%r7, %r4, -1;
	setp.eq.s32 	%p2, %r5, %r7;
	or.pred  	%p3, %p1, %p2;
	setp.eq.s32 	%p4, %r6, 0;
	or.pred  	%p5, %p4, %p3;
	setp.eq.s32 	%p6, %r6, %r7;
	or.pred  	%p7, %p5, %p6;
	@%p7 bra 	$L__BB3_2;
	cvta.to.global.u64 	%rd3, %rd2;
	cvta.to.global.u64 	%rd4, %rd1;
	mad.lo.s32 	%r8, %r4, %r5, %r4;
	add.s32 	%r9, %r8, %r6;
	mul.wide.s32 	%rd5, %r9, 8;
	add.s64 	%rd6, %rd3, %rd5;
	ld.global.f64 	%fd1, [%rd6];
	add.s32 	%r10, %r5, -1;
	mad.lo.s32 	%r11, %r4, %r10, %r6;
	mul.wide.s32 	%rd7, %r11, 8;
	add.s64 	%rd8, %rd3, %rd7;
	ld.global.f64 	%fd2, [%rd8];
	add.f64 	%fd3, %fd1, %fd2;
	add.s32 	%r12, %r11, %r4;
	mul.wide.s32 	%rd9, %r4, 8;
	add.s64 	%rd10, %rd8, %rd9;
	ld.global.f64 	%fd4, [%rd10+-8];
	add.f64 	%fd5, %fd3, %fd4;
	ld.global.f64 	%fd6, [%rd10+8];
	add.f64 	%fd7, %fd5, %fd6;
	mul.f64 	%fd8, %fd7, 0d3FD0000000000000;
	mul.wide.s32 	%rd11, %r12, 8;
	add.s64 	%rd12, %rd4, %rd11;
	st.global.f64 	[%rd12], %fd8;
$L__BB3_2:
	ret;

}
	// .globl	_ZN3cub18CUB_300001_SM_10006detail11EmptyKernelIvEEvv
.visible .entry _ZN3cub18CUB_300001_SM_10006detail11EmptyKernelIvEEvv()
{


	ret;

}
	// .globl	_ZN3cub18CUB_300001_SM_10006detail6reduce28DeviceReduceSingleTileKernelINS2_10policy_hubIdjN4cuda3__47maximumIvEEE10Policy1000EPdSB_jS8_ddNS5_3std3__410__identityEEEvT0_T1_T2_T3_T4_T6_
.visible .entry _ZN3cub18CUB_300001_SM_10006detail6reduce28DeviceReduceSingleTileKernelINS2_10policy_hubIdjN4cuda3__47maximumIvEEE10Policy1000EPdSB_jS8_ddNS5_3std3__410__identityEEEvT0_T1_T2_T3_T4_T6_(
	.param .u64 .ptr .align 1 _ZN3cub18CUB_300001_SM_10006detail6reduce28DeviceReduceSingleTileKernelINS2_10policy_hubIdjN4cuda3__47maximumIvEEE10Policy1000EPdSB_jS8_ddNS5_3std3__410__identityEEEvT0_T1_T2_T3_T4_T6__param_0,
	.param .u64 .ptr .align 1 _ZN3cub18CUB_300001_SM_10006detail6reduce28DeviceReduceSingleTileKernelINS2_10policy_hubIdjN4cuda3__47maximumIvEEE10Policy1000EPdSB_jS8_ddNS5_3std3__410__identityEEEvT0_T1_T2_T3_T4_T6__param_1,
	.param .u32 _ZN3cub18CUB_300001_SM_10006detail6reduce28DeviceReduceSingleTileKernelINS2_10policy_hubIdjN4cuda3__47maximumIvEEE10Policy1000EPdSB_jS8_ddNS5_3std3__410__identityEEEvT0_T1_T2_T3_T4_T6__param_2,
	.param .align 1 .b8 _ZN3cub18CUB_300001_SM_10006detail6reduce28DeviceReduceSingleTileKernelINS2_10policy_hubIdjN4cuda3__47maximumIvEEE10Policy1000EPdSB_jS8_ddNS5_3std3__410__identityEEEvT0_T1_T2_T3_T4_T6__param_3[1],
	.param .f64 _ZN3cub18CUB_300001_SM_10006detail6reduce28DeviceReduceSingleTileKernelINS2_10policy_hubIdjN4cuda3__47maximumIvEEE10Policy1000EPdSB_jS8_ddNS5_3std3__410__identityEEEvT0_T1_T2_T3_T4_T6__param_4,
	.param .align 1 .b8 _ZN3cub18CUB_300001_SM_10006detail6reduce28DeviceReduceSingleTileKernelINS2_10policy_hubIdjN4cuda3__47maximumIvEEE10Policy1000EPdSB_jS8_ddNS5_3std3__410__identityEEEvT0_T1_T2_T3_T4_T6__param_5[1]
)
.maxntid 256
.minnctapersm 1
{
	.reg .pred 	%p<220>;
	.reg .b32 	%r<482>;
	.reg .b64 	%rd<205>;
	.reg .b64 	%fd<381>;
	// demoted variable
	.shared .align 8 .b8 _ZZN3cub18CUB_300001_SM_10006detail6reduce28DeviceReduceSingleTileKernelINS2_10policy_hubIdjN4cuda3__47maximumIvEEE10Policy1000EPdSB_jS8_ddNS5_3std3__410__identityEEEvT0_T1_T2_T3_T4_T6_E12temp_storage[80];
	ld.param.u64 	%rd16, [_ZN3cub18CUB_300001_SM_10006detail6reduce28DeviceReduceSingleTileKernelINS2_10policy_hubIdjN4cuda3__47maximumIvEEE10Policy1000EPdSB_jS8_ddNS5_3std3__410__identityEEEvT0_T1_T2_T3_T4_T6__param_0];
	ld.param.u64 	%rd17, [_ZN3cub18CUB_300001_SM_10006detail6reduce28DeviceReduceSingleTileKernelINS2_10policy_hubIdjN4cuda3__47maximumIvEEE10Policy1000EPdSB_jS8_ddNS5_3std3__410__identityEEEvT0_T1_T2_T3_T4_T6__param_1];
	ld.param.u32 	%r69, [_ZN3cub18CUB_300001_SM_10006detail6reduce28DeviceReduceSingleTileKernelINS2_10policy_hubIdjN4cuda3__47maximumIvEEE10Policy1000EPdSB_jS8_ddNS5_3std3__410__identityEEEvT0_T1_T2_T3_T4_T6__param_2];
	ld.param.f64 	%fd58, [_ZN3cub18CUB_300001_SM_10006detail6reduce28DeviceReduceSingleTileKernelINS2_10policy_hubIdjN4cuda3__47maximumIvEEE10Policy1000EPdSB_jS8_ddNS5_3std3__410__identityEEEvT0_T1_T2_T3_T4_T6__param_4];
	cvta.to.global.u64 	%rd1, %rd17;
	setp.ne.s32 	%p1, %r69, 0;
	@%p1 bra 	$L__BB5_3;
	mov.u32 	%r455, %tid.x;
	setp.ne.s32 	%p219, %r455, 0;
	@%p219 bra 	$L__BB5_76;
	st.global.f64 	[%rd1], %fd58;
	bra.uni 	$L__BB5_76;
$L__BB5_3:
	and.b64  	%rd18, %rd16, 31;
	setp.ne.s64 	%p2, %rd18, 0;
	@%p2 bra 	$L__BB5_39;
	setp.gt.u32 	%p110, %r69, 2047;
	@%p110 bra 	$L__BB5_23;
	mov.u32 	%r1, %tid.x;
	setp.ge.u32 	%p159, %r1, %r69;
	mov.f64 	%fd359, 0d0000000000000000;
	mov.u32 	%r459, %r1;
	@%p159 bra 	$L__BB5_7;
	mul.wide.u32 	%rd168, %r1, 8;
	add.s64 	%rd167, %rd16, %rd168;
	// begin inline asm
	ld.global.nc.u64 %rd166, [%rd167];
	// end inline asm
	mov.b64 	%fd359, %rd166;
	add.s32 	%r459, %r1, 256;
$L__BB5_7:
	setp.ge.u32 	%p160, %r459, %r69;
	@%p160 bra 	$L__BB5_14;
	not.b32 	%r331, %r459;
	add.s32 	%r4, %r69, %r331;
	and.b32  	%r332, %r4, 768;
	setp.eq.s32 	%p161, %r332, 768;
	@%p161 bra 	$L__BB5_11;
	mul.wide.u32 	%rd169, %r459, 8;
	add.s64 	%rd201, %rd16, %rd169;
	shr.u32 	%r333, %r4, 8;
	add.s32 	%r334, %r333, 1;
	and.b32  	%r335, %r334, 3;
	neg.s32 	%r457, %r335;
$L__BB5_10:
	.pragma "nounroll";
	// begin inline asm
	ld.global.nc.u64 %rd170, [%rd201];
	// end inline asm
	mov.b64 	%fd272, %rd170;
	setp.lt.f64 	%p162, %fd359, %fd272;
	selp.f64 	%fd359, %fd272, %fd359, %p162;
	add.s32 	%r459, %r459, 256;
	add.s64 	%rd201, %rd201, 2048;
	add.s32 	%r457, %r457, 1;
	setp.ne.s32 	%p163, %r457, 0;
	@%p163 bra 	$L__BB5_10;
$L__BB5_11:
	setp.lt.u32 	%p164, %r4, 768;
	@%p164 bra 	$L__BB5_14;
	mul.wide.u32 	%rd172, %r459, 8;
	add.s64 	%rd202, %rd16, %rd172;
$L__BB5_13:
	// begin inline asm
	ld.global.nc.u64 %rd173, [%rd202];
	// end inline asm
	mov.b64 	%fd273, %rd173;
	setp.lt.f64 	%p165, %fd359, %fd273;
	selp.f64 	%fd274, %fd273, %fd359, %p165;
	add.s64 	%rd176, %rd202, 2048;
	// begin inline asm
	ld.global.nc.u64 %rd175, [%rd176];
	// end inline asm
	mov.b64 	%fd275, %rd175;
	setp.lt.f64 	%p166, %fd274, %fd275;
	selp.f64 	%fd276, %fd275, %fd274, %p166;
	add.s64 	%rd178, %rd202, 4096;
	// begin inline asm
	ld.global.nc.u64 %rd177, [%rd178];
	// end inline asm
	mov.b64 	%fd277, %rd177;
	setp.lt.f64 	%p167, %fd276, %fd277;
	selp.f64 	%fd278, %fd277, %fd276, %p167;
	add.s64 	%rd180, %rd202, 6144;
	// begin inline asm
	ld.global.nc.u64 %rd179, [%rd180];
	// end inline asm
	mov.b64 	%fd279, %rd179;
	setp.lt.f64 	%p168, %fd278, %fd279;
	selp.f64 	%fd359, %fd279, %fd278, %p168;
	add.s32 	%r459, %r459, 1024;
	add.s64 	%rd202, %rd202, 8192;
	setp.lt.s32 	%p169, %r459, %r69;
	@%p169 bra 	$L__BB5_13;
$L__BB5_14:
	setp.lt.u32 	%p170, %r69, 256;
	@%p170 bra 	$L__BB5_19;
	// begin inline asm
	mov.u32 %r399, %laneid;
	// end inline asm
	mov.b64 	%rd191, %fd359;
	mov.b64 	{%r401, %r406}, %rd191;
	mov.b32 	%r407, 1;
	mov.b32 	%r448, 31;
	mov.b32 	%r449, -1;
	// begin inline asm
	shfl.sync.down.b32 %r400, %r401, %r407, %r448, %r449;
	// end inline asm
	// begin inline asm
	shfl.sync.down.b32 %r405, %r406, %r407, %r448, %r449;
	// end inline asm
	mov.b64 	%rd192, {%r400, %r405};
	mov.b64 	%fd327, %rd192;
	setp.gt.s32 	%p198, %r399, 30;
	setp.lt.f64 	%p199, %fd359, %fd327;
	selp.f64 	%fd328, %fd327, %fd359, %p199;
	selp.f64 	%fd329, %fd359, %fd328, %p198;
	mov.b64 	%rd193, %fd329;
	mov.b64 	{%r411, %r416}, %rd193;
	mov.b32 	%r417, 2;
	// begin inline asm
	shfl.sync.down.b32 %r410, %r411, %r417, %r448, %r449;
	// end inline asm
	// begin inline asm
	shfl.sync.down.b32 %r415, %r416, %r417, %r448, %r449;
	// end inline asm
	mov.b64 	%rd194, {%r410, %r415};
	mov.b64 	%fd330, %rd194;
	setp.gt.s32 	%p200, %r399, 29;
	setp.lt.f64 	%p201, %fd329, %fd330;
	selp.f64 	%fd331, %fd330, %fd329, %p201;
	selp.f64 	%fd332, %fd329, %fd331, %p200;
	mov.b64 	%rd195, %fd332;
	mov.b64 	{%r421, %r426}, %rd195;
	mov.b32 	%r427, 4;
	// begin inline asm
	shfl.sync.down.b32 %r420, %r421, %r427, %r448, %r449;
	// end inline asm
	// begin inline asm
	shfl.sync.down.b32 %r425, %r426, %r427, %r448, %r449;
	// end inline asm
	mov.b64 	%rd196, {%r420, %r425};
	mov.b64 	%fd333, %rd196;
	setp.gt.s32 	%p202, %r399, 27;
	setp.lt.f64 	%p203, %fd332, %fd333;
	selp.f64 	%fd334, %fd333, %fd332, %p203;
	selp.f64 	%fd335, %fd332, %fd334, %p202;
	mov.b64 	%rd197, %fd335;
	mov.b64 	{%r431, %r436}, %rd197;
	mov.b32 	%r437, 8;
	// begin inline asm
	shfl.sync.down.b32 %r430, %r431, %r437, %r448, %r449;
	// end inline asm
	// begin inline asm
	shfl.sync.down.b32 %r435, %r436, %r437, %r448, %r449;
	// end inline asm
	mov.b64 	%rd198, {%r430, %r435};
	mov.b64 	%fd336, %rd198;
	setp.gt.s32 	%p204, %r399, 23;
	setp.lt.f64 	%p205, %fd335, %fd336;
	selp.f64 	%fd337, %fd336, %fd335, %p205;
	selp.f64 	%fd338, %fd335, %fd337, %p204;
	mov.b64 	%rd199, %fd338;
	mov.b64 	{%r441, %r446}, %rd199;
	mov.b32 	%r447, 16;
	// begin inline asm
	shfl.sync.down.b32 %r440, %r441, %r447, %r448, %r449;
	// end inline asm
	// begin inline asm
	shfl.sync.down.b32 %r445, %r446, %r447, %r448, %r449;
	// end inline asm
	mov.b64 	%rd200, {%r440, %r445};
	mov.b64 	%fd339, %rd200;
	setp.gt.s32 	%p206, %r399, 15;
	setp.lt.f64 	%p207, %fd338, %fd339;
	selp.f64 	%fd10, %fd339, %fd338, %p207;
	selp.f64 	%fd380, %fd338, %fd10, %p206;
	setp.ne.s32 	%p208, %r399, 0;
	@%p208 bra 	$L__BB5_17;
	shr.u32 	%r450, %r1, 2;
	and.b32  	%r451, %r450, 248;
	mov.u32 	%r452, _ZZN3cub18CUB_300001_SM_10006detail6reduce28DeviceReduceSingleTileKernelINS2_10policy_hubIdjN4cuda3__47maximumIvEEE10Policy1000EPdSB_jS8_ddNS5_3std3__410__identityEEEvT0_T1_T2_T3_T4_T6_E12temp_storage;
	add.s32 	%r453, %r452, %r451;
	st.shared.f64 	[%r453+8], %fd10;
$L__BB5_17:
	bar.sync 	0;
	setp.ne.s32 	%p209, %r1, 0;
	@%p209 bra 	$L__BB5_74;
	ld.shared.f64 	%fd340, [_ZZN3cub18CUB_300001_SM_10006detail6reduce28DeviceReduceSingleTileKernelINS2_10policy_hubIdjN4cuda3__47maximumIvEEE10Policy1000EPdSB_jS8_ddNS5_3std3__410__identityEEEvT0_T1_T2_T3_T4_T6_E12temp_storage+16];
	setp.lt.f64 	%p210, %fd380, %fd340;
	selp.f64 	%fd341, %fd340, %fd380, %p210;
	ld.shared.f64 	%fd342, [_ZZN3cub18CUB_300001_SM_10006detail6reduce28DeviceReduceSingleTileKernelINS2_10policy_hubIdjN4cuda3__47maximumIvEEE10Policy1000EPdSB_jS8_ddNS5_3std3__410__identityEEEvT0_T1_T2_T3_T4_T6_E12temp_storage+24];
	setp.lt.f64 	%p211, %fd341, %fd342;
	selp.f64 	%fd343, %fd342, %fd341, %p211;
	ld.shared.f64 	%fd344, [_ZZN3cub18CUB_300001_SM_10006detail6reduce28DeviceReduceSingleTileKernelINS2_10policy_hubIdjN4cuda3__47maximumIvEEE10Policy1000EPdSB_jS8_ddNS5_3std3__410__identityEEEvT0_T1_T2_T3_T4_T6_E12temp_storage+32];
	setp.lt.f64 	%p212, %fd343, %fd344;
	selp.f64 	%fd345, %fd344, %fd343, %p212;
	ld.shared.f64 	%fd346, [_ZZN3cub18CUB_300001_SM_10006detail6reduce28DeviceReduceSingleTileKernelINS2_10policy_hubIdjN4cuda3__47maximumIvEEE10Policy1000EPdSB_jS8_ddNS5_3std3__410__identityEEEvT0_T1_T2_T3_T4_T6_E12temp_storage+40];
	setp.lt.f64 	%p213, %fd345, %fd346;
	selp.f64 	%fd347, %fd346, %fd345, %p213;
	ld.shared.f64 	%fd348, [_ZZN3cub18CUB_300001_SM_10006detail6reduce28DeviceReduceSingleTileKernelINS2_10policy_hubIdjN4cuda3__47maximumIvEEE10Policy1000EPdSB_jS8_ddNS5_3std3__410__identityEEEvT0_T1_T2_T3_T4_T6_E12temp_storage+48];
	setp.lt.f64 	%p214, %fd347, %fd348;
	selp.f64 	%fd349, %fd348, %fd347, %p214;
	ld.shared.f64 	%fd350, [_ZZN3cub18CUB_300001_SM_10006detail6reduce28DeviceReduceSingleTileKernelINS2_10policy_hubIdjN4cuda3__47maximumIvEEE10Policy1000EPdSB_jS8_ddNS5_3std3__410__identityEEEvT0_T1_T2_T3_T4_T6_E12temp_storage+56];
	setp.lt.f64 	%p215, %fd349, %fd350;
	selp.f64 	%fd351, %fd350, %fd349, %p215;
	ld.shared.f64 	%fd352, [_ZZN3cub18CUB_300001_SM_10006detail6reduce28DeviceReduceSingleTileKernelINS2_10policy_hubIdjN4cuda3__47maximumIvEEE10Policy1000EPdSB_jS8_ddNS5_3std3__410__identityEEEvT0_T1_T2_T3_T4_T6_E12temp_storage+64];
	setp.lt.f64 	%p216, %fd351, %fd352;
	selp.f64 	%fd380, %fd352, %fd351, %p216;
	bra.uni 	$L__BB5_74;
$L__BB5_19:
	// begin inline asm
	mov.u32 %r336, %laneid;
	// end inline asm
	and.b32  	%r387, %r1, 992;
	add.s32 	%r388, %r387, 32;
	setp.gt.u32 	%p171, %r388, %r69;
	not.b32 	%r389, %r387;
	add.s32 	%r390, %r69, %r389;
	selp.b32 	%r385, %r390, 31, %p171;
	mov.b64 	%rd181, %fd359;
	mov.b64 	{%r338, %r343}, %rd181;
	mov.b32 	%r344, 1;
	mov.b32 	%r386, -1;
	// begin inline asm
	shfl.sync.down.b32 %r337, %r338, %r344, %r385, %r386;
	// end inline asm
	// begin inline asm
	shfl.sync.down.b32 %r342, %r343, %r344, %r385, %r386;
	// end inline asm
	mov.b64 	%rd182, {%r337, %r342};
	mov.b64 	%fd280, %rd182;
	setp.lt.s32 	%p172, %r336, %r385;
	setp.lt.f64 	%p173, %fd359, %fd280;
	selp.f64 	%fd281, %fd280, %fd359, %p173;
	selp.f64 	%fd282, %fd281, %fd359, %p172;
	mov.b64 	%rd183, %fd282;
	mov.b64 	{%r348, %r353}, %rd183;
	mov.b32 	%r354, 2;
	// begin inline asm
	shfl.sync.down.b32 %r347, %r348, %r354, %r385, %r386;
	// end inline asm
	// begin inline asm
	shfl.sync.down.b32 %r352, %r353, %r354, %r385, %r386;
	// end inline asm
	mov.b64 	%rd184, {%r347, %r352};
	mov.b64 	%fd283, %rd184;
	add.s32 	%r391, %r336, 2;
	setp.gt.s32 	%p174, %r391, %r385;
	setp.lt.f64 	%p175, %fd282, %fd283;
	selp.f64 	%fd284, %fd283, %fd282, %p175;
	selp.f64 	%fd285, %fd282, %fd284, %p174;
	mov.b64 	%rd185, %fd285;
	mov.b64 	{%r358, %r363}, %rd185;
	mov.b32 	%r364, 4;
	// begin inline asm
	shfl.sync.down.b32 %r357, %r358, %r364, %r385, %r386;
	// end inline asm
	// begin inline asm
	shfl.sync.down.b32 %r362, %r363, %r364, %r385, %r386;
	// end inline asm
	mov.b64 	%rd186, {%r357, %r362};
	mov.b64 	%fd286, %rd186;
	add.s32 	%r392, %r336, 4;
	setp.gt.s32 	%p176, %r392, %r385;
	setp.lt.f64 	%p177, %fd285, %fd286;
	selp.f64 	%fd287, %fd286, %fd285, %p177;
	selp.f64 	%fd288, %fd285, %fd287, %p176;
	mov.b64 	%rd187, %fd288;
	mov.b64 	{%r368, %r373}, %rd187;
	mov.b32 	%r374, 8;
	// begin inline asm
	shfl.sync.down.b32 %r367, %r368, %r374, %r385, %r386;
	// end inline asm
	// begin inline asm
	shfl.sync.down.b32 %r372, %r373, %r374, %r385, %r386;
	// end inline asm
	mov.b64 	%rd188, {%r367, %r372};
	mov.b64 	%fd289, %rd188;
	add.s32 	%r393, %r336, 8;
	setp.gt.s32 	%p178, %r393, %r385;
	setp.lt.f64 	%p179, %fd288, %fd289;
	selp.f64 	%fd290, %fd289, %fd288, %p179;
	selp.f64 	%fd291, %fd288, %fd290, %p178;
	mov.b64 	%rd189, %fd291;
	mov.b64 	{%r378, %r383}, %rd189;
	mov.b32 	%r384, 16;
	// begin inline asm
	shfl.sync.down.b32 %r377, %r378, %r384, %r385, %r386;
	// end inline asm
	// begin inline asm
	shfl.sync.down.b32 %r382, %r383, %r384, %r385, %r386;
	// end inline asm
	mov.b64 	%rd190, {%r377, %r382};
	mov.b64 	%fd292, %rd190;
	add.s32 	%r394, %r336, 16;
	setp.gt.s32 	%p180, %r394, %r385;
	setp.lt.f64 	%p181, %fd291, %fd292;
	selp.f64 	%fd293, %fd292, %fd291, %p181;
	selp.f64 	%fd380, %fd291, %fd293, %p180;
	setp.ne.s32 	%p182, %r336, 0;
	@%p182 bra 	$L__BB5_21;
	shr.u32 	%r395, %r1, 2;
	and.b32  	%r396, %r395, 248;
	mov.u32 	%r397, _ZZN3cub18CUB_300001_SM_10006detail6reduce28DeviceReduceSingleTileKernelINS2_10policy_hubIdjN4cuda3__47maximumIvEEE10Policy1000EPdSB_jS8_ddNS5_3std3__410__identityEEEvT0_T1_T2_T3_T4_T6_E12temp_storage;
	add.s32 	%r398, %r397, %r396;
	st.shared.f64 	[%r398+8], %fd380;
$L__BB5_21:
	bar.sync 	0;
	setp.ne.s32 	%p183, %r1, 0;
	@%p183 bra 	$L__BB5_74;
	setp.gt.u32 	%p184, %r69, 32;
	ld.shared.f64 	%fd294, [_ZZN3cub18CUB_300001_SM_10006detail6reduce28DeviceReduceSingleTileKernelINS2_10policy_hubIdjN4cuda3__47maximumIvEEE10Policy1000EPdSB_jS8_ddNS5_3std3__410__identityEEEvT0_T1_T2_T3_T4_T6_E12temp_storage+16];
	setp.lt.f64 	%p185, %fd380, %fd294;
	selp.f64 	%fd296, %fd294, %fd380, %p185;
	selp.f64 	%fd297, %fd296, %fd380, %p184;
	setp.gt.u32 	%p186, %r69, 64;
	ld.shared.f64 	%fd299, [_ZZN3cub18CUB_300001_SM_10006detail6reduce28DeviceReduceSingleTileKernelINS2_10policy_hubIdjN4cuda3__47maximumIvEEE10Policy1000EPdSB_jS8_ddNS5_3std3__410__identityEEEvT0_T1_T2_T3_T4_T6_E12temp_storage+24];
	setp.lt.f64 	%p187, %fd297, %fd299;
	selp.f64 	%fd301, %fd299, %fd297, %p187;
	selp.f64 	%fd302, %fd301, %fd297, %p186;
	setp.gt.u32 	%p188, %r69, 96;
	ld.shared.f64 	%fd304, [_ZZN3cub18CUB_300001_SM_10006detail6reduce28DeviceReduceSingleTileKernelINS2_10policy_hubIdjN4cuda3__47maximumIvEEE10Policy1000EPdSB_jS8_ddNS5_3std3__410__identityEEEvT0_T1_T2_T3_T4_T6_E12temp_storage+32];
	setp.lt.f64 	%p189, %fd302, %fd304;
	selp.f64 	%fd306, %fd304, %fd302, %p189;
	selp.f64 	%fd307, %fd306, %fd302, %p188;
	setp.gt.u32 	%p190, %r69, 128;
	ld.shared.f64 	%fd309, [_ZZN3cub18CUB_300001_SM_10006detail6reduce28DeviceReduceSingleTileKernelINS2_10policy_hubIdjN4cuda3__47maximumIvEEE10Policy1000EPdSB_jS8_ddNS5_3std3__410__identityEEEvT0_T1_T2_T3_T4_T6_E12temp_storage+40];
	setp.lt.f64 	%p191, %fd307, %fd309;
	selp.f64 	%fd311, %fd309, %fd307, %p191;
	selp.f64 	%fd312, %fd311, %fd307, %p190;
	setp.gt.u32 	%p192, %r69, 160;
	ld.shared.f64 	%fd314, [_ZZN3cub18CUB_300001_SM_10006detail6reduce28DeviceReduceSingleTileKernelINS2_10policy_hubIdjN4cuda3__47maximumIvEEE10Policy1000EPdSB_jS8_ddNS5_3std3__410__identityEEEvT0_T1_T2_T3_T4_T6_E12temp_storage+48];
	setp.lt.f64 	%p193, %fd312, %fd314;
	selp.f64 	%fd316, %fd314, %fd312, %p193;
	selp.f64 	%fd317, %fd316, %fd312, %p192;
	setp.gt.u32 	%p194, %r69, 192;
	ld.shared.f64 	%fd319, [_ZZN3cub18CUB_300001_SM_10006detail6reduce28DeviceReduceSingleTileKernelINS2_10policy_hubIdjN4cuda3__47maximumIvEEE10Policy1000EPdSB_jS8_ddNS5_3std3__410__identityEEEvT0_T1_T2_T3_T4_T6_E12temp_storage+56];
	setp.lt.f64 	%p195, %fd317, %fd319;
	selp.f64 	%fd321, %fd319, %fd317, %p195;
	selp.f64 	%fd322, %fd321, %fd317, %p194;
	setp.gt.u32 	%p196, %r69, 224;
	ld.shared.f64 	%fd324, [_ZZN3cub18CUB_300001_SM_10006detail6reduce28DeviceReduceSingleTileKernelINS2_10policy_hubIdjN4cuda3__47maximumIvEEE10Policy1000EPdSB_jS8_ddNS5_3std3__410__identityEEEvT0_T1_T2_T3_T4_T6_E12temp_storage+64];
	setp.lt.f64 	%p197, %fd322, %fd324;
	selp.f64 	%fd326, %fd324, %fd322, %p197;
	selp.f64 	%fd380, %fd326, %fd322, %p196;
	bra.uni 	$L__BB5_74;
$L__BB5_23:
	mov.u32 	%r13, %tid.x;
	shl.b32 	%r263, %r13, 2;
	mul.wide.u32 	%rd127, %r263, 8;
	add.s64 	%rd117, %rd16, %rd127;
	// begin inline asm
	ld.global.nc.v2.u64 {%rd115, %rd116}, [%rd117];
	// end inline asm
	add.s64 	%rd120, %rd117, 16;
	// begin inline asm
	ld.global.nc.v2.u64 {%rd118, %rd119}, [%rd120];
	// end inline asm
	mov.b64 	%fd206, %rd115;
	mov.b64 	%fd207, %rd116;
	mov.b64 	%fd208, %rd118;
	mov.b64 	%fd209, %rd119;
	add.s64 	%rd123, %rd117, 8192;
	// begin inline asm
	ld.global.nc.v2.u64 {%rd121, %rd122}, [%rd123];
	// end inline asm
	add.s64 	%rd126, %rd117, 8208;
	// begin inline asm
	ld.global.nc.v2.u64 {%rd124, %rd125}, [%rd126];
	// end inline asm
	mov.b64 	%fd210, %rd121;
	mov.b64 	%fd211, %rd122;
	mov.b64 	%fd212, %rd124;
	mov.b64 	%fd213, %rd125;
	setp.lt.f64 	%p111, %fd206, %fd207;
	selp.f64 	%fd214, %fd207, %fd206, %p111;
	setp.lt.f64 	%p112, %fd214, %fd208;
	selp.f64 	%fd215, %fd208, %fd214, %p112;
	setp.lt.f64 	%p113, %fd215, %fd209;
	selp.f64 	%fd216, %fd209, %fd215, %p113;
	setp.lt.f64 	%p114, %fd216, %fd210;
	selp.f64 	%fd217, %fd210, %fd216, %p114;
	setp.lt.f64 	%p115, %fd217, %fd211;
	selp.f64 	%fd218, %fd211, %fd217, %p115;
	setp.lt.f64 	%p116, %fd218, %fd212;
	selp.f64 	%fd219, %fd212, %fd218, %p116;
	setp.lt.f64 	%p117, %fd219, %fd213;
	selp.f64 	%fd366, %fd213, %fd219, %p117;
	add.s32 	%r14, %r69, -2048;
	setp.lt.u32 	%p118, %r14, 2048;
	mov.b32 	%r462, 2048;
	@%p118 bra 	$L__BB5_27;
	mov.b32 	%r462, 2048;
$L__BB5_25:
	mul.wide.u32 	%rd140, %r462, 8;
	add.s64 	%rd130, %rd117, %rd140;
	// begin inline asm
	ld.global.nc.v2.u64 {%rd128, %rd129}, [%rd130];
	// end inline asm
	add.s64 	%rd133, %rd130, 16;
	// begin inline asm
	ld.global.nc.v2.u64 {%rd131, %rd132}, [%rd133];
	// end inline asm
	mov.b64 	%fd220, %rd128;
	mov.b64 	%fd221, %rd129;
	mov.b64 	%fd222, %rd131;
	mov.b64 	%fd223, %rd132;
	add.s64 	%rd136, %rd130, 8192;
	// begin inline asm
	ld.global.nc.v2.u64 {%rd134, %rd135}, [%rd136];
	// end inline asm
	add.s64 	%rd139, %rd130, 8208;
	// begin inline asm
	ld.global.nc.v2.u64 {%rd137, %rd138}, [%rd139];
	// end inline asm
	mov.b64 	%fd224, %rd134;
	mov.b64 	%fd225, %rd135;
	mov.b64 	%fd226, %rd137;
	mov.b64 	%fd227, %rd138;
	setp.lt.f64 	%p119, %fd366, %fd220;
	selp.f64 	%fd228, %fd220, %fd366, %p119;
	setp.lt.f64 	%p120, %fd228, %fd221;
	selp.f64 	%fd229, %fd221, %fd228, %p120;
	setp.lt.f64 	%p121, %fd229, %fd222;
	selp.f64 	%fd230, %fd222, %fd229, %p121;
	setp.lt.f64 	%p122, %fd230, %fd223;
	selp.f64 	%fd231, %fd223, %fd230, %p122;
	setp.lt.f64 	%p123, %fd231, %fd224;
	selp.f64 	%fd232, %fd224, %fd231, %p123;
	setp.lt.f64 	%p124, %fd232, %fd225;
	selp.f64 	%fd233, %fd225, %fd232, %p124;
	setp.lt.f64 	%p125, %fd233, %fd226;
	selp.f64 	%fd234, %fd226, %fd233, %p125;
	setp.lt.f64 	%p126, %fd234, %fd227;
	selp.f64 	%fd366, %fd227, %fd234, %p126;
	sub.s32 	%r265, %r69, %r462;
	setp.lt.u32 	%p127, %r265, 2048;
	@%p127 bra 	$L__BB5_35;
	add.s32 	%r462, %r462, 2048;
	setp.le.u32 	%p128, %r462, %r14;
	@%p128 bra 	$L__BB5_25;
$L__BB5_27:
	setp.le.u32 	%p129, %r69, %r462;
	@%p129 bra 	$L__BB5_35;
	sub.s32 	%r18, %r69, %r462;
	setp.ge.s32 	%p130, %r13, %r18;
	@%p130 bra 	$L__BB5_35;
	not.b32 	%r266, %r13;
	add.s32 	%r267, %r69, %r266;
	sub.s32 	%r19, %r267, %r462;
	and.b32  	%r268, %r19, 768;
	setp.eq.s32 	%p131, %r268, 768;
	mov.u32 	%r466, %r13;
	@%p131 bra 	$L__BB5_32;
	add.s32 	%r464, %r13, %r462;
	shr.u32 	%r269, %r19, 8;
	add.s32 	%r270, %r269, 1;
	and.b32  	%r271, %r270, 3;
	neg.s32 	%r463, %r271;
	mov.u32 	%r466, %r13;
$L__BB5_31:
	.pragma "nounroll";
	mul.wide.u32 	%rd143, %r464, 8;
	add.s64 	%rd142, %rd16, %rd143;
	// begin inline asm
	ld.global.nc.u64 %rd141, [%rd142];
	// end inline asm
	mov.b64 	%fd236, %rd141;
	setp.lt.f64 	%p132, %fd366, %fd236;
	selp.f64 	%fd366, %fd236, %fd366, %p132;
	add.s32 	%r466, %r466, 256;
	add.s32 	%r464, %r464, 256;
	add.s32 	%r463, %r463, 1;
	setp.ne.s32 	%p133, %r463, 0;
	@%p133 bra 	$L__BB5_31;
$L__BB5_32:
	setp.lt.u32 	%p134, %r19, 768;
	@%p134 bra 	$L__BB5_35;
	add.s32 	%r468, %r466, 512;
	add.s32 	%r467, %r466, %r462;
$L__BB5_34:
	mul.wide.u32 	%rd152, %r467, 8;
	add.s64 	%rd145, %rd16, %rd152;
	// begin inline asm
	ld.global.nc.u64 %rd144, [%rd145];
	// end inline asm
	mov.b64 	%fd237, %rd144;
	setp.lt.f64 	%p135, %fd366, %fd237;
	selp.f64 	%fd238, %fd237, %fd366, %p135;
	add.s32 	%r272, %r467, 256;
	mul.wide.u32 	%rd153, %r272, 8;
	add.s64 	%rd147, %rd16, %rd153;
	// begin inline asm
	ld.global.nc.u64 %rd146, [%rd147];
	// end inline asm
	mov.b64 	%fd239, %rd146;
	setp.lt.f64 	%p136, %fd238, %fd239;
	selp.f64 	%fd240, %fd239, %fd238, %p136;
	add.s32 	%r273, %r467, 512;
	mul.wide.u32 	%rd154, %r273, 8;
	add.s64 	%rd149, %rd16, %rd154;
	// begin inline asm
	ld.global.nc.u64 %rd148, [%rd149];
	// end inline asm
	mov.b64 	%fd241, %rd148;
	setp.lt.f64 	%p137, %fd240, %fd241;
	selp.f64 	%fd242, %fd241, %fd240, %p137;
	add.s32 	%r274, %r467, 768;
	mul.wide.u32 	%rd155, %r274, 8;
	add.s64 	%rd151, %rd16, %rd155;
	// begin inline asm
	ld.global.nc.u64 %rd150, [%rd151];
	// end inline asm
	mov.b64 	%fd243, %rd150;
	setp.lt.f64 	%p138, %fd242, %fd243;
	selp.f64 	%fd366, %fd243, %fd242, %p138;
	add.s32 	%r33, %r468, 1024;
	add.s32 	%r275, %r468, 512;
	add.s32 	%r467, %r467, 1024;
	setp.lt.s32 	%p139, %r275, %r18;
	mov.u32 	%r468, %r33;
	@%p139 bra 	$L__BB5_34;
$L__BB5_35:
	// begin inline asm
	mov.u32 %r276, %laneid;
	// end inline asm
	mov.b64 	%rd156, %fd366;
	mov.b64 	{%r278, %r283}, %rd156;
	mov.b32 	%r284, 1;
	mov.b32 	%r325, 31;
	mov.b32 	%r326, -1;
	// begin inline asm
	shfl.sync.down.b32 %r277, %r278, %r284, %r325, %r326;
	// end inline asm
	// begin inline asm
	shfl.sync.down.b32 %r282, %r283, %r284, %r325, %r326;
	// end inline asm
	mov.b64 	%rd157, {%r277, %r282};
	mov.b64 	%fd244, %rd157;
	setp.gt.s32 	%p140, %r276, 30;
	setp.lt.f64 	%p141, %fd366, %fd244;
	selp.f64 	%fd245, %fd244, %fd366, %p141;
	selp.f64 	%fd246, %fd366, %fd245, %p140;
	mov.b64 	%rd158, %fd246;
	mov.b64 	{%r288, %r293}, %rd158;
	mov.b32 	%r294, 2;
	// begin inline asm
	shfl.sync.down.b32 %r287, %r288, %r294, %r325, %r326;
	// end inline asm
	// begin inline asm
	shfl.sync.down.b32 %r292, %r293, %r294, %r325, %r326;
	// end inline asm
	mov.b64 	%rd159, {%r287, %r292};
	mov.b64 	%fd247, %rd159;
	setp.gt.s32 	%p142, %r276, 29;
	setp.lt.f64 	%p143, %fd246, %fd247;
	selp.f64 	%fd248, %fd247, %fd246, %p143;
	selp.f64 	%fd249, %fd246, %fd248, %p142;
	mov.b64 	%rd160, %fd249;
	mov.b64 	{%r298, %r303}, %rd160;
	mov.b32 	%r304, 4;
	// begin inline asm
	shfl.sync.down.b32 %r297, %r298, %r304, %r325, %r326;
	// end inline asm
	// begin inline asm
	shfl.sync.down.b32 %r302, %r303, %r304, %r325, %r326;
	// end inline asm
	mov.b64 	%rd161, {%r297, %r302};
	mov.b64 	%fd250, %rd161;
	setp.gt.s32 	%p144, %r276, 27;
	setp.lt.f64 	%p145, %fd249, %fd250;
	selp.f64 	%fd251, %fd250, %fd249, %p145;
	selp.f64 	%fd252, %fd249, %fd251, %p144;
	mov.b64 	%rd162, %fd252;
	mov.b64 	{%r308, %r313}, %rd162;
	mov.b32 	%r314, 8;
	// begin inline asm
	shfl.sync.down.b32 %r307, %r308, %r314, %r325, %r326;
	// end inline asm
	// begin inline asm
	shfl.sync.down.b32 %r312, %r313, %r314, %r325, %r326;
	// end inline asm
	mov.b64 	%rd163, {%r307, %r312};
	mov.b64 	%fd253, %rd163;
	setp.gt.s32 	%p146, %r276, 23;
	setp.lt.f64 	%p147, %fd252, %fd253;
	selp.f64 	%fd254, %fd253, %fd252, %p147;
	selp.f64 	%fd255, %fd252, %fd254, %p146;
	mov.b64 	%rd164, %fd255;
	mov.b64 	{%r318, %r323}, %rd164;
	mov.b32 	%r324, 16;
	// begin inline asm
	shfl.sync.down.b32 %r317, %r318, %r324, %r325, %r326;
	// end inline asm
	// begin inline asm
	shfl.sync.down.b32 %r322, %r323, %r324, %r325, %r326;
	// end inline asm
	mov.b64 	%rd165, {%r317, %r322};
	mov.b64 	%fd256, %rd165;
	setp.gt.s32 	%p148, %r276, 15;
	setp.lt.f64 	%p149, %fd255, %fd256;
	selp.f64 	%fd26, %fd256, %fd255, %p149;
	selp.f64 	%fd380, %fd255, %fd26, %p148;
	setp.ne.s32 	%p150, %r276, 0;
	@%p150 bra 	$L__BB5_37;
	shr.u32 	%r327, %r13, 2;
	and.b32  	%r328, %r327, 248;
	mov.u32 	%r329, _ZZN3cub18CUB_300001_SM_10006detail6reduce28DeviceReduceSingleTileKernelINS2_10policy_hubIdjN4cuda3__47maximumIvEEE10Policy1000EPdSB_jS8_ddNS5_3std3__410__identityEEEvT0_T1_T2_T3_T4_T6_E12temp_storage;
	add.s32 	%r330, %r329, %r328;
	st.shared.f64 	[%r330+8], %fd26;
$L__BB5_37:
	bar.sync 	0;
	setp.ne.s32 	%p151, %r13, 0;
	@%p151 bra 	$L__BB5_74;
	ld.shared.f64 	%fd257, [_ZZN3cub18CUB_300001_SM_10006detail6reduce28DeviceReduceSingleTileKernelINS2_10policy_hubIdjN4cuda3__47maximumIvEEE10Policy1000EPdSB_jS8_ddNS5_3std3__410__identityEEEvT0_T1_T2_T3_T4_T6_E12temp_storage+16];
	setp.lt.f64 	%p152, %fd380, %fd257;
	selp.f64 	%fd258, %fd257, %fd380, %p152;
	ld.shared.f64 	%fd259, [_ZZN3cub18CUB_300001_SM_10006detail6reduce28DeviceReduceSingleTileKernelINS2_10policy_hubIdjN4cuda3__47maximumIvEEE10Policy1000EPdSB_jS8_ddNS5_3std3__410__identityEEEvT0_T1_T2_T3_T4_T6_E12temp_storage+24];
	setp.lt.f64 	%p153, %fd258, %fd259;
	selp.f64 	%fd260, %fd259, %fd258, %p153;
	ld.shared.f64 	%fd261, [_ZZN3cub18CUB_300001_SM_10006detail6reduce28DeviceReduceSingleTileKernelINS2_10policy_hubIdjN4cuda3__47maximumIvEEE10Policy1000EPdSB_jS8_ddNS5_3std3__410__identityEEEvT0_T1_T2_T3_T4_T6_E12temp_storage+32];
	setp.lt.f64 	%p154, %fd260, %fd261;
	selp.f64 	%fd262, %fd261, %fd260, %p154;
	ld.shared.f64 	%fd263, [_ZZN3cub18CUB_300001_SM_10006detail6reduce28DeviceReduceSingleTileKernelINS2_10policy_hubIdjN4cuda3__47maximumIvEEE10Policy1000EPdSB_jS8_ddNS5_3std3__410__identityEEEvT0_T1_T2_T3_T4_T6_E12temp_storage+40];
	setp.lt.f64 	%p155, %fd262, %fd263;
	selp.f64 	%fd264, %fd263, %fd262, %p155;
	ld.shared.f64 	%fd265, [_ZZN3cub18CUB_300001_SM_10006detail6reduce28DeviceReduceSingleTileKernelINS2_10policy_hubIdjN4cuda3__47maximumIvEEE10Policy1000EPdSB_jS8_ddNS5_3std3__410__identityEEEvT0_T1_T2_T3_T4_T6_E12temp_storage+48];
	setp.lt.f64 	%p156, %fd264, %fd265;
	selp.f64 	%fd266, %fd265, %fd264, %p156;
	ld.shared.f64 	%fd267, [_ZZN3cub18CUB_300001_SM_10006detail6reduce28DeviceReduceSingleTileKernelINS2_10policy_hubIdjN4cuda3__47maximumIvEEE10Policy1000EPdSB_jS8_ddNS5_3std3__410__identityEEEvT0_T1_T2_T3_T4_T6_E12temp_storage+56];
	setp.lt.f64 	%p157, %fd266, %fd267;
	selp.f64 	%fd268, %fd267, %fd266, %p157;
	ld.shared.f64 	%fd269, [_ZZN3cub18CUB_300001_SM_10006detail6reduce28DeviceReduceSingleTileKernelINS2_10policy_hubIdjN4cuda3__47maximumIvEEE10Policy1000EPdSB_jS8_ddNS5_3std3__410__identityEEEvT0_T1_T2_T3_T4_T6_E12temp_storage+64];
	setp.lt.f64 	%p158, %fd268, %fd269;
	selp.f64 	%fd380, %fd269, %fd268, %p158;
	bra.uni 	$L__BB5_74;
$L__BB5_39:
	setp.gt.u32 	%p3, %r69, 2047;
	@%p3 bra 	$L__BB5_58;
	mov.u32 	%r35, %tid.x;
	setp.ge.u32 	%p52, %r35, %r69;
	mov.f64 	%fd372, 0d0000000000000000;
	mov.u32 	%r472, %r35;
	@%p52 bra 	$L__BB5_42;
	mul.wide.u32 	%rd82, %r35, 8;
	add.s64 	%rd81, %rd16, %rd82;
	// begin inline asm
	ld.global.nc.u64 %rd80, [%rd81];
	// end inline asm
	mov.b64 	%fd372, %rd80;
	add.s32 	%r472, %r35, 256;
$L__BB5_42:
	setp.ge.u32 	%p53, %r472, %r69;
	@%p53 bra 	$L__BB5_49;
	not.b32 	%r139, %r472;
	add.s32 	%r38, %r69, %r139;
	and.b32  	%r140, %r38, 768;
	setp.eq.s32 	%p54, %r140, 768;
	@%p54 bra 	$L__BB5_46;
	mul.wide.u32 	%rd83, %r472, 8;
	add.s64 	%rd203, %rd16, %rd83;
	shr.u32 	%r141, %r38, 8;
	add.s32 	%r142, %r141, 1;
	and.b32  	%r143, %r142, 3;
	neg.s32 	%r470, %r143;
$L__BB5_45:
	.pragma "nounroll";
	// begin inline asm
	ld.global.nc.u64 %rd84, [%rd203];
	// end inline asm
	mov.b64 	%fd125, %rd84;
	setp.lt.f64 	%p55, %fd372, %fd125;
	selp.f64 	%fd372, %fd125, %fd372, %p55;
	add.s32 	%r472, %r472, 256;
	add.s64 	%rd203, %rd203, 2048;
	add.s32 	%r470, %r470, 1;
	setp.ne.s32 	%p56, %r470, 0;
	@%p56 bra 	$L__BB5_45;
$L__BB5_46:
	setp.lt.u32 	%p57, %r38, 768;
	@%p57 bra 	$L__BB5_49;
	mul.wide.u32 	%rd86, %r472, 8;
	add.s64 	%rd204, %rd16, %rd86;
$L__BB5_48:
	// begin inline asm
	ld.global.nc.u64 %rd87, [%rd204];
	// end inline asm
	mov.b64 	%fd126, %rd87;
	setp.lt.f64 	%p58, %fd372, %fd126;
	selp.f64 	%fd127, %fd126, %fd372, %p58;
	add.s64 	%rd90, %rd204, 2048;
	// begin inline asm
	ld.global.nc.u64 %rd89, [%rd90];
	// end inline asm
	mov.b64 	%fd128, %rd89;
	setp.lt.f64 	%p59, %fd127, %fd128;
	selp.f64 	%fd129, %fd128, %fd127, %p59;
	add.s64 	%rd92, %rd204, 4096;
	// begin inline asm
	ld.global.nc.u64 %rd91, [%rd92];
	// end inline asm
	mov.b64 	%fd130, %rd91;
	setp.lt.f64 	%p60, %fd129, %fd130;
	selp.f64 	%fd131, %fd130, %fd129, %p60;
	add.s64 	%rd94, %rd204, 6144;
	// begin inline asm
	ld.global.nc.u64 %rd93, [%rd94];
	// end inline asm
	mov.b64 	%fd132, %rd93;
	setp.lt.f64 	%p61, %fd131, %fd132;
	selp.f64 	%fd372, %fd132, %fd131, %p61;
	add.s32 	%r472, %r472, 1024;
	add.s64 	%rd204, %rd204, 8192;
	setp.lt.s32 	%p62, %r472, %r69;
	@%p62 bra 	$L__BB5_48;
$L__BB5_49:
	setp.lt.u32 	%p63, %r69, 256;
	@%p63 bra 	$L__BB5_54;
	// begin inline asm
	mov.u32 %r207, %laneid;
	// end inline asm
	mov.b64 	%rd105, %fd372;
	mov.b64 	{%r209, %r214}, %rd105;
	mov.b32 	%r215, 1;
	mov.b32 	%r256, 31;
	mov.b32 	%r257, -1;
	// begin inline asm
	shfl.sync.down.b32 %r208, %r209, %r215, %r256, %r257;
	// end inline asm
	// begin inline asm
	shfl.sync.down.b32 %r213, %r214, %r215, %r256, %r257;
	// end inline asm
	mov.b64 	%rd106, {%r208, %r213};
	mov.b64 	%fd180, %rd106;
	setp.gt.s32 	%p91, %r207, 30;
	setp.lt.f64 	%p92, %fd372, %fd180;
	selp.f64 	%fd181, %fd180, %fd372, %p92;
	selp.f64 	%fd182, %fd372, %fd181, %p91;
	mov.b64 	%rd107, %fd182;
	mov.b64 	{%r219, %r224}, %rd107;
	mov.b32 	%r225, 2;
	// begin inline asm
	shfl.sync.down.b32 %r218, %r219, %r225, %r256, %r257;
	// end inline asm
	// begin inline asm
	shfl.sync.down.b32 %r223, %r224, %r225, %r256, %r257;
	// end inline asm
	mov.b64 	%rd108, {%r218, %r223};
	mov.b64 	%fd183, %rd108;
	setp.gt.s32 	%p93, %r207, 29;
	setp.lt.f64 	%p94, %fd182, %fd183;
	selp.f64 	%fd184, %fd183, %fd182, %p94;
	selp.f64 	%fd185, %fd182, %fd184, %p93;
	mov.b64 	%rd109, %fd185;
	mov.b64 	{%r229, %r234}, %rd109;
	mov.b32 	%r235, 4;
	// begin inline asm
	shfl.sync.down.b32 %r228, %r229, %r235, %r256, %r257;
	// end inline asm
	// begin inline asm
	shfl.sync.down.b32 %r233, %r234, %r235, %r256, %r257;
	// end inline asm
	mov.b64 	%rd110, {%r228, %r233};
	mov.b64 	%fd186, %rd110;
	setp.gt.s32 	%p95, %r207, 27;
	setp.lt.f64 	%p96, %fd185, %fd186;
	selp.f64 	%fd187, %fd186, %fd185, %p96;
	selp.f64 	%fd188, %fd185, %fd187, %p95;
	mov.b64 	%rd111, %fd188;
	mov.b64 	{%r239, %r244}, %rd111;
	mov.b32 	%r245, 8;
	// begin inline asm
	shfl.sync.down.b32 %r238, %r239, %r245, %r256, %r257;
	// end inline asm
	// begin inline asm
	shfl.sync.down.b32 %r243, %r244, %r245, %r256, %r257;
	// end inline asm
	mov.b64 	%rd112, {%r238, %r243};
	mov.b64 	%fd189, %rd112;
	setp.gt.s32 	%p97, %r207, 23;
	setp.lt.f64 	%p98, %fd188, %fd189;
	selp.f64 	%fd190, %fd189, %fd188, %p98;
	selp.f64 	%fd191, %fd188, %fd190, %p97;
	mov.b64 	%rd113, %fd191;
	mov.b64 	{%r249, %r254}, %rd113;
	mov.b32 	%r255, 16;
	// begin inline asm
	shfl.sync.down.b32 %r248, %r249, %r255, %r256, %r257;
	// end inline asm
	// begin inline asm
	shfl.sync.down.b32 %r253, %r254, %r255, %r256, %r257;
	// end inline asm
	mov.b64 	%rd114, {%r248, %r253};
	mov.b64 	%fd192, %rd114;
	setp.gt.s32 	%p99, %r207, 15;
	setp.lt.f64 	%p100, %fd191, %fd192;
	selp.f64 	%fd38, %fd192, %fd191, %p100;
	selp.f64 	%fd380, %fd191, %fd38, %p99;
	setp.ne.s32 	%p101, %r207, 0;
	@%p101 bra 	$L__BB5_52;
	shr.u32 	%r258, %r35, 2;
	and.b32  	%r259, %r258, 248;
	mov.u32 	%r260, _ZZN3cub18CUB_300001_SM_10006detail6reduce28DeviceReduceSingleTileKernelINS2_10policy_hubIdjN4cuda3__47maximumIvEEE10Policy1000EPdSB_jS8_ddNS5_3std3__410__identityEEEvT0_T1_T2_T3_T4_T6_E12temp_storage;
	add.s32 	%r261, %r260, %r259;
	st.shared.f64 	[%r261+8], %fd38;
$L__BB5_52:
	bar.sync 	0;
	setp.ne.s32 	%p102, %r35, 0;
	@%p102 bra 	$L__BB5_74;
	ld.shared.f64 	%fd193, [_ZZN3cub18CUB_300001_SM_10006detail6reduce28DeviceReduceSingleTileKernelINS2_10policy_hubIdjN4cuda3__47maximumIvEEE10Policy1000EPdSB_jS8_ddNS5_3std3__410__identityEEEvT0_T1_T2_T3_T4_T6_E12temp_storage+16];
	setp.lt.f64 	%p103, %fd380, %fd193;
	selp.f64 	%fd194, %fd193, %fd380, %p103;
	ld.shared.f64 	%fd195, [_ZZN3cub18CUB_300001_SM_10006detail6reduce28DeviceReduceSingleTileKernelINS2_10policy_hubIdjN4cuda3__47maximumIvEEE10Policy1000EPdSB_jS8_ddNS5_3std3__410__identityEEEvT0_T1_T2_T3_T4_T6_E12temp_storage+24];
	setp.lt.f64 	%p104, %fd194, %fd195;
	selp.f64 	%fd196, %fd195, %fd194, %p104;
	ld.shared.f64 	%fd197, [_ZZN3cub18CUB_300001_SM_10006detail6reduce28DeviceReduceSingleTileKernelINS2_10policy_hubIdjN4cuda3__47maximumIvEEE10Policy1000EPdSB_jS8_ddNS5_3std3__410__identityEEEvT0_T1_T2_T3_T4_T6_E12temp_storage+32];
	setp.lt.f64 	%p105, %fd196, %fd197;
	selp.f64 	%fd198, %fd197, %fd196, %p105;
	ld.shared.f64 	%fd199, [_ZZN3cub18CUB_300001_SM_10006detail6reduce28DeviceReduceSingleTileKernelINS2_10policy_hubIdjN4cuda3__47maximumIvEEE10Policy1000EPdSB_jS8_ddNS5_3std3__410__identityEEEvT0_T1_T2_T3_T4_T6_E12temp_storage+40];
	setp.lt.f64 	%p106, %fd198, %fd199;
	selp.f64 	%fd200, %fd199, %fd198, %p106;
	ld.shared.f64 	%fd201, [_ZZN3cub18CUB_300001_SM_10006detail6reduce28DeviceReduceSingleTileKernelINS2_10policy_hubIdjN4cuda3__47maximumIvEEE10Policy1000EPdSB_jS8_ddNS5_3std3__410__identityEEEvT0_T1_T2_T3_T4_T6_E12temp_storage+48];
	setp.lt.f64 	%p107, %fd200, %fd201;
	selp.f64 	%fd202, %fd201, %fd200, %p107;
	ld.shared.f64 	%fd203, [_ZZN3cub18CUB_300001_SM_10006detail6reduce28DeviceReduceSingleTileKernelINS2_10policy_hubIdjN4cuda3__47maximumIvEEE10Policy1000EPdSB_jS8_ddNS5_3std3__410__identityEEEvT0_T1_T2_T3_T4_T6_E12temp_storage+56];
	setp.lt.f64 	%p108, %fd202, %fd203;
	selp.f64 	%fd204, %fd203, %fd202, %p108;
	ld.shared.f64 	%fd205, [_ZZN3cub18CUB_300001_SM_10006detail6reduce28DeviceReduceSingleTileKernelINS2_10policy_hubIdjN4cuda3__47maximumIvEEE10Policy1000EPdSB_jS8_ddNS5_3std3__410__identityEEEvT0_T1_T2_T3_T4_T6_E12temp_storage+64];
	setp.lt.f64 	%p109, %fd204, %fd205;
	selp.f64 	%fd380, %fd205, %fd204, %p109;
	bra.uni 	$L__BB5_74;
$L__BB5_54:
	// begin inline asm
	mov.u32 %r144, %laneid;
	// end inline asm
	and.b32  	%r195, %r35, 992;
	add.s32 	%r196, %r195, 32;
	setp.gt.u32 	%p64, %r196, %r69;
	not.b32 	%r197, %r195;
	add.s32 	%r198, %r69, %r197;
	selp.b32 	%r193, %r198, 31, %p64;
	mov.b64 	%rd95, %fd372;
	mov.b64 	{%r146, %r151}, %rd95;
	mov.b32 	%r152, 1;
	mov.b32 	%r194, -1;
	// begin inline asm
	shfl.sync.down.b32 %r145, %r146, %r152, %r193, %r194;
	// end inline asm
	// begin inline asm
	shfl.sync.down.b32 %r150, %r151, %r152, %r193, %r194;
	// end inline asm
	mov.b64 	%rd96, {%r145, %r150};
	mov.b64 	%fd133, %rd96;
	setp.lt.s32 	%p65, %r144, %r193;
	setp.lt.f64 	%p66, %fd372, %fd133;
	selp.f64 	%fd134, %fd133, %fd372, %p66;
	selp.f64 	%fd135, %fd134, %fd372, %p65;
	mov.b64 	%rd97, %fd135;
	mov.b64 	{%r156, %r161}, %rd97;
	mov.b32 	%r162, 2;
	// begin inline asm
	shfl.sync.down.b32 %r155, %r156, %r162, %r193, %r194;
	// end inline asm
	// begin inline asm
	shfl.sync.down.b32 %r160, %r161, %r162, %r193, %r194;
	// end inline asm
	mov.b64 	%rd98, {%r155, %r160};
	mov.b64 	%fd136, %rd98;
	add.s32 	%r199, %r144, 2;
	setp.gt.s32 	%p67, %r199, %r193;
	setp.lt.f64 	%p68, %fd135, %fd136;
	selp.f64 	%fd137, %fd136, %fd135, %p68;
	selp.f64 	%fd138, %fd135, %fd137, %p67;
	mov.b64 	%rd99, %fd138;
	mov.b64 	{%r166, %r171}, %rd99;
	mov.b32 	%r172, 4;
	// begin inline asm
	shfl.sync.down.b32 %r165, %r166, %r172, %r193, %r194;
	// end inline asm
	// begin inline asm
	shfl.sync.down.b32 %r170, %r171, %r172, %r193, %r194;
	// end inline asm
	mov.b64 	%rd100, {%r165, %r170};
	mov.b64 	%fd139, %rd100;
	add.s32 	%r200, %r144, 4;
	setp.gt.s32 	%p69, %r200, %r193;
	setp.lt.f64 	%p70, %fd138, %fd139;
	selp.f64 	%fd140, %fd139, %fd138, %p70;
	selp.f64 	%fd141, %fd138, %fd140, %p69;
	mov.b64 	%rd101, %fd141;
	mov.b64 	{%r176, %r181}, %rd101;
	mov.b32 	%r182, 8;
	// begin inline asm
	shfl.sync.down.b32 %r175, %r176, %r182, %r193, %r194;
	// end inline asm
	// begin inline asm
	shfl.sync.down.b32 %r180, %r181, %r182, %r193, %r194;
	// end inline asm
	mov.b64 	%rd102, {%r175, %r180};
	mov.b64 	%fd142, %rd102;
	add.s32 	%r201, %r144, 8;
	setp.gt.s32 	%p71, %r201, %r193;
	setp.lt.f64 	%p72, %fd141, %fd142;
	selp.f64 	%fd143, %fd142, %fd141, %p72;
	selp.f64 	%fd144, %fd141, %fd143, %p71;
	mov.b64 	%rd103, %fd144;
	mov.b64 	{%r186, %r191}, %rd103;
	mov.b32 	%r192, 16;
	// begin inline asm
	shfl.sync.down.b32 %r185, %r186, %r192, %r193, %r194;
	// end inline asm
	// begin inline asm
	shfl.sync.down.b32 %r190, %r191, %r192, %r193, %r194;
	// end inline asm
	mov.b64 	%rd104, {%r185, %r190};
	mov.b64 	%fd145, %rd104;
	add.s32 	%r202, %r144, 16;
	setp.gt.s32 	%p73, %r202, %r193;
	setp.lt.f64 	%p74, %fd144, %fd145;
	selp.f64 	%fd146, %fd145, %fd144, %p74;
	selp.f64 	%fd380, %fd144, %fd146, %p73;
	setp.ne.s32 	%p75, %r144, 0;
	@%p75 bra 	$L__BB5_56;
	shr.u32 	%r203, %r35, 2;
	and.b32  	%r204, %r203, 248;
	mov.u32 	%r205, _ZZN3cub18CUB_300001_SM_10006detail6reduce28DeviceReduceSingleTileKernelINS2_10policy_hubIdjN4cuda3__47maximumIvEEE10Policy1000EPdSB_jS8_ddNS5_3std3__410__identityEEEvT0_T1_T2_T3_T4_T6_E12temp_storage;
	add.s32 	%r206, %r205, %r204;
	st.shared.f64 	[%r206+8], %fd380;
$L__BB5_56:
	bar.sync 	0;
	setp.ne.s32 	%p76, %r35, 0;
	@%p76 bra 	$L__BB5_74;
	setp.gt.u32 	%p77, %r69, 32;
	ld.shared.f64 	%fd147, [_ZZN3cub18CUB_300001_SM_10006detail6reduce28DeviceReduceSingleTileKernelINS2_10policy_hubIdjN4cuda3__47maximumIvEEE10Policy1000EPdSB_jS8_ddNS5_3std3__410__identityEEEvT0_T1_T2_T3_T4_T6_E12temp_storage+16];
	setp.lt.f64 	%p78, %fd380, %fd147;
	selp.f64 	%fd149, %fd147, %fd380, %p78;
	selp.f64 	%fd150, %fd149, %fd380, %p77;
	setp.gt.u32 	%p79, %r69, 64;
	ld.shared.f64 	%fd152, [_ZZN3cub18CUB_300001_SM_10006detail6reduce28DeviceReduceSingleTileKernelINS2_10policy_hubIdjN4cuda3__47maximumIvEEE10Policy1000EPdSB_jS8_ddNS5_3std3__410__identityEEEvT0_T1_T2_T3_T4_T6_E12temp_storage+24];
	setp.lt.f64 	%p80, %fd150, %fd152;
	selp.f64 	%fd154, %fd152, %fd150, %p80;
	selp.f64 	%fd155, %fd154, %fd150, %p79;
	setp.gt.u32 	%p81, %r69, 96;
	ld.shared.f64 	%fd157, [_ZZN3cub18CUB_300001_SM_10006detail6reduce28DeviceReduceSingleTileKernelINS2_10policy_hubIdjN4cuda3__47maximumIvEEE10Policy1000EPdSB_jS8_ddNS5_3std3__410__identityEEEvT0_T1_T2_T3_T4_T6_E12temp_storage+32];
	setp.lt.f64 	%p82, %fd155, %fd157;
	selp.f64 	%fd159, %fd157, %fd155, %p82;
	selp.f64 	%fd160, %fd159, %fd155, %p81;
	setp.gt.u32 	%p83, %r69, 128;
	ld.shared.f64 	%fd162, [_ZZN3cub18CUB_300001_SM_10006detail6reduce28DeviceReduceSingleTileKernelINS2_10policy_hubIdjN4cuda3__47maximumIvEEE10Policy1000EPdSB_jS8_ddNS5_3std3__410__identityEEEvT0_T1_T2_T3_T4_T6_E12temp_storage+40];
	setp.lt.f64 	%p84, %fd160, %fd162;
	selp.f64 	%fd164, %fd162, %fd160, %p84;
	selp.f64 	%fd165, %fd164, %fd160, %p83;
	setp.gt.u32 	%p85, %r69, 160;
	ld.shared.f64 	%fd167, [_ZZN3cub18CUB_300001_SM_10006detail6reduce28DeviceReduceSingleTileKernelINS2_10policy_hubIdjN4cuda3__47maximumIvEEE10Policy1000EPdSB_jS8_ddNS5_3std3__410__identityEEEvT0_T1_T2_T3_T4_T6_E12temp_storage+48];
	setp.lt.f64 	%p86, %fd165, %fd167;
	selp.f64 	%fd169, %fd167, %fd165, %p86;
	selp.f64 	%fd170, %fd169, %fd165, %p85;
	setp.gt.u32 	%p87, %r69, 192;
	ld.shared.f64 	%fd172, [_ZZN3cub18CUB_300001_SM_10006detail6reduce28DeviceReduceSingleTileKernelINS2_10policy_hubIdjN4cuda3__47maximumIvEEE10Policy1000EPdSB_jS8_ddNS5_3std3__410__identityEEEvT0_T1_T2_T3_T4_T6_E12temp_storage+56];
	setp.lt.f64 	%p88, %fd170, %fd172;
	selp.f64 	%fd174, %fd172, %fd170, %p88;
	selp.f64 	%fd175, %fd174, %fd170, %p87;
	setp.gt.u32 	%p89, %r69, 224;
	ld.shared.f64 	%fd177, [_ZZN3cub18CUB_300001_SM_10006detail6reduce28DeviceReduceSingleTileKernelINS2_10policy_hubIdjN4cuda3__47maximumIvEEE10Policy1000EPdSB_jS8_ddNS5_3std3__410__identityEEEvT0_T1_T2_T3_T4_T6_E12temp_storage+64];
	setp.lt.f64 	%p90, %fd175, %fd177;
	selp.f64 	%fd179, %fd177, %fd175, %p90;
	selp.f64 	%fd380, %fd179, %fd175, %p89;
	bra.uni 	$L__BB5_74;
$L__BB5_58:
	mov.u32 	%r47, %tid.x;
	mul.wide.u32 	%rd35, %r47, 8;
	add.s64 	%rd20, %rd16, %rd35;
	// begin inline asm
	ld.global.nc.u64 %rd19, [%rd20];
	// end inline asm
	mov.b64 	%fd59, %rd19;
	add.s64 	%rd22, %rd20, 2048;
	// begin inline asm
	ld.global.nc.u64 %rd21, [%rd22];
	// end inline asm
	mov.b64 	%fd60, %rd21;
	add.s64 	%rd24, %rd20, 4096;
	// begin inline asm
	ld.global.nc.u64 %rd23, [%rd24];
	// end inline asm
	mov.b64 	%fd61, %rd23;
	add.s64 	%rd26, %rd20, 6144;
	// begin inline asm
	ld.global.nc.u64 %rd25, [%rd26];
	// end inline asm
	mov.b64 	%fd62, %rd25;
	add.s64 	%rd28, %rd20, 8192;
	// begin inline asm
	ld.global.nc.u64 %rd27, [%rd28];
	// end inline asm
	mov.b64 	%fd63, %rd27;
	add.s64 	%rd30, %rd20, 10240;
	// begin inline asm
	ld.global.nc.u64 %rd29, [%rd30];
	// end inline asm
	mov.b64 	%fd64, %rd29;
	add.s64 	%rd32, %rd20, 12288;
	// begin inline asm
	ld.global.nc.u64 %rd31, [%rd32];
	// end inline asm
	mov.b64 	%fd65, %rd31;
	add.s64 	%rd34, %rd20, 14336;
	// begin inline asm
	ld.global.nc.u64 %rd33, [%rd34];
	// end inline asm
	mov.b64 	%fd66, %rd33;
	setp.lt.f64 	%p4, %fd59, %fd60;
	selp.f64 	%fd67, %fd60, %fd59, %p4;
	setp.lt.f64 	%p5, %fd67, %fd61;
	selp.f64 	%fd68, %fd61, %fd67, %p5;
	setp.lt.f64 	%p6, %fd68, %fd62;
	selp.f64 	%fd69, %fd62, %fd68, %p6;
	setp.lt.f64 	%p7, %fd69, %fd63;
	selp.f64 	%fd70, %fd63, %fd69, %p7;
	setp.lt.f64 	%p8, %fd70, %fd64;
	selp.f64 	%fd71, %fd64, %fd70, %p8;
	setp.lt.f64 	%p9, %fd71, %fd65;
	selp.f64 	%fd72, %fd65, %fd71, %p9;
	setp.lt.f64 	%p10, %fd72, %fd66;
	selp.f64 	%fd379, %fd66, %fd72, %p10;
	add.s32 	%r48, %r69, -2048;
	setp.lt.u32 	%p11, %r48, 2048;
	mov.b32 	%r475, 2048;
	@%p11 bra 	$L__BB5_62;
	mov.b32 	%r475, 2048;
$L__BB5_60:
	add.s32 	%r72, %r47, %r475;
	mul.wide.u32 	%rd52, %r72, 8;
	add.s64 	%rd37, %rd16, %rd52;
	// begin inline asm
	ld.global.nc.u64 %rd36, [%rd37];
	// end inline asm
	mov.b64 	%fd73, %rd36;
	mul.wide.u32 	%rd53, %r475, 8;
	add.s64 	%rd54, %rd20, %rd53;
	add.s64 	%rd39, %rd54, 2048;
	// begin inline asm
	ld.global.nc.u64 %rd38, [%rd39];
	// end inline asm
	mov.b64 	%fd74, %rd38;
	add.s64 	%rd41, %rd54, 4096;
	// begin inline asm
	ld.global.nc.u64 %rd40, [%rd41];
	// end inline asm
	mov.b64 	%fd75, %rd40;
	add.s64 	%rd43, %rd54, 6144;
	// begin inline asm
	ld.global.nc.u64 %rd42, [%rd43];
	// end inline asm
	mov.b64 	%fd76, %rd42;
	add.s64 	%rd45, %rd54, 8192;
	// begin inline asm
	ld.global.nc.u64 %rd44, [%rd45];
	// end inline asm
	mov.b64 	%fd77, %rd44;
	add.s64 	%rd47, %rd54, 10240;
	// begin inline asm
	ld.global.nc.u64 %rd46, [%rd47];
	// end inline asm
	mov.b64 	%fd78, %rd46;
	add.s64 	%rd49, %rd54, 12288;
	// begin inline asm
	ld.global.nc.u64 %rd48, [%rd49];
	// end inline asm
	mov.b64 	%fd79, %rd48;
	add.s64 	%rd51, %rd54, 14336;
	// begin inline asm
	ld.global.nc.u64 %rd50, [%rd51];
	// end inline asm
	mov.b64 	%fd80, %rd50;
	setp.lt.f64 	%p12, %fd379, %fd73;
	selp.f64 	%fd81, %fd73, %fd379, %p12;
	setp.lt.f64 	%p13, %fd81, %fd74;
	selp.f64 	%fd82, %fd74, %fd81, %p13;
	setp.lt.f64 	%p14, %fd82, %fd75;
	selp.f64 	%fd83, %fd75, %fd82, %p14;
	setp.lt.f64 	%p15, %fd83, %fd76;
	selp.f64 	%fd84, %fd76, %fd83, %p15;
	setp.lt.f64 	%p16, %fd84, %fd77;
	selp.f64 	%fd85, %fd77, %fd84, %p16;
	setp.lt.f64 	%p17, %fd85, %fd78;
	selp.f64 	%fd86, %fd78, %fd85, %p17;
	setp.lt.f64 	%p18, %fd86, %fd79;
	selp.f64 	%fd87, %fd79, %fd86, %p18;
	setp.lt.f64 	%p19, %fd87, %fd80;
	selp.f64 	%fd379, %fd80, %fd87, %p19;
	sub.s32 	%r73, %r69, %r475;
	setp.lt.u32 	%p20, %r73, 2048;
	@%p20 bra 	$L__BB5_70;
	add.s32 	%r475, %r475, 2048;
	setp.le.u32 	%p21, %r475, %r48;
	@%p21 bra 	$L__BB5_60;
$L__BB5_62:
	setp.le.u32 	%p22, %r69, %r475;
	@%p22 bra 	$L__BB5_70;
	sub.s32 	%r52, %r69, %r475;
	setp.ge.s32 	%p23, %r47, %r52;
	@%p23 bra 	$L__BB5_70;
	not.b32 	%r74, %r47;
	add.s32 	%r75, %r69, %r74;
	sub.s32 	%r53, %r75, %r475;
	and.b32  	%r76, %r53, 768;
	setp.eq.s32 	%p24, %r76, 768;
	mov.u32 	%r479, %r47;
	@%p24 bra 	$L__BB5_67;
	add.s32 	%r477, %r47, %r475;
	shr.u32 	%r77, %r53, 8;
	add.s32 	%r78, %r77, 1;
	and.b32  	%r79, %r78, 3;
	neg.s32 	%r476, %r79;
	mov.u32 	%r479, %r47;
$L__BB5_66:
	.pragma "nounroll";
	mul.wide.u32 	%rd57, %r477, 8;
	add.s64 	%rd56, %rd16, %rd57;
	// begin inline asm
	ld.global.nc.u64 %rd55, [%rd56];
	// end inline asm
	mov.b64 	%fd89, %rd55;
	setp.lt.f64 	%p25, %fd379, %fd89;
	selp.f64 	%fd379, %fd89, %fd379, %p25;
	add.s32 	%r479, %r479, 256;
	add.s32 	%r477, %r477, 256;
	add.s32 	%r476, %r476, 1;
	setp.ne.s32 	%p26, %r476, 0;
	@%p26 bra 	$L__BB5_66;
$L__BB5_67:
	setp.lt.u32 	%p27, %r53, 768;
	@%p27 bra 	$L__BB5_70;
	add.s32 	%r481, %r479, 512;
	add.s32 	%r480, %r479, %r475;
$L__BB5_69:
	mul.wide.u32 	%rd66, %r480, 8;
	add.s64 	%rd59, %rd16, %rd66;
	// begin inline asm
	ld.global.nc.u64 %rd58, [%rd59];
	// end inline asm
	mov.b64 	%fd90, %rd58;
	setp.lt.f64 	%p28, %fd379, %fd90;
	selp.f64 	%fd91, %fd90, %fd379, %p28;
	add.s32 	%r80, %r480, 256;
	mul.wide.u32 	%rd67, %r80, 8;
	add.s64 	%rd61, %rd16, %rd67;
	// begin inline asm
	ld.global.nc.u64 %rd60, [%rd61];
	// end inline asm
	mov.b64 	%fd92, %rd60;
	setp.lt.f64 	%p29, %fd91, %fd92;
	selp.f64 	%fd93, %fd92, %fd91, %p29;
	add.s32 	%r81, %r480, 512;
	mul.wide.u32 	%rd68, %r81, 8;
	add.s64 	%rd63, %rd16, %rd68;
	// begin inline asm
	ld.global.nc.u64 %rd62, [%rd63];
	// end inline asm
	mov.b64 	%fd94, %rd62;
	setp.lt.f64 	%p30, %fd93, %fd94;
	selp.f64 	%fd95, %fd94, %fd93, %p30;
	add.s32 	%r82, %r480, 768;
	mul.wide.u32 	%rd69, %r82, 8;
	add.s64 	%rd65, %rd16, %rd69;
	// begin inline asm
	ld.global.nc.u64 %rd64, [%rd65];
	// end inline asm
	mov.b64 	%fd96, %rd64;
	setp.lt.f64 	%p31, %fd95, %fd96;
	selp.f64 	%fd379, %fd96, %fd95, %p31;
	add.s32 	%r67, %r481, 1024;
	add.s32 	%r83, %r481, 512;
	add.s32 	%r480, %r480, 1024;
	setp.lt.s32 	%p32, %r83, %r52;
	mov.u32 	%r481, %r67;
	@%p32 bra 	$L__BB5_69;
$L__BB5_70:
	// begin inline asm
	mov.u32 %r84, %laneid;
	// end inline asm
	mov.b64 	%rd70, %fd379;
	mov.b64 	{%r86, %r91}, %rd70;
	mov.b32 	%r92, 1;
	mov.b32 	%r133, 31;
	mov.b32 	%r134, -1;
	// begin inline asm
	shfl.sync.down.b32 %r85, %r86, %r92, %r133, %r134;
	// end inline asm
	// begin inline asm
	shfl.sync.down.b32 %r90, %r91, %r92, %r133, %r134;
	// end inline asm
	mov.b64 	%rd71, {%r85, %r90};
	mov.b64 	%fd97, %rd71;
	setp.gt.s32 	%p33, %r84, 30;
	setp.lt.f64 	%p34, %fd379, %fd97;
	selp.f64 	%fd98, %fd97, %fd379, %p34;
	selp.f64 	%fd99, %fd379, %fd98, %p33;
	mov.b64 	%rd72, %fd99;
	mov.b64 	{%r96, %r101}, %rd72;
	mov.b32 	%r102, 2;
	// begin inline asm
	shfl.sync.down.b32 %r95, %r96, %r102, %r133, %r134;
	// end inline asm
	// begin inline asm
	shfl.sync.down.b32 %r100, %r101, %r102, %r133, %r134;
	// end inline asm
	mov.b64 	%rd73, {%r95, %r100};
	mov.b64 	%fd100, %rd73;
	setp.gt.s32 	%p35, %r84, 29;
	setp.lt.f64 	%p36, %fd99, %fd100;
	selp.f64 	%fd101, %fd100, %fd99, %p36;
	selp.f64 	%fd102, %fd99, %fd101, %p35;
	mov.b64 	%rd74, %fd102;
	mov.b64 	{%r106, %r111}, %rd74;
	mov.b32 	%r112, 4;
	// begin inline asm
	shfl.sync.down.b32 %r105, %r106, %r112, %r133, %r134;
	// end inline asm
	// begin inline asm
	shfl.sync.down.b32 %r110, %r111, %r112, %r133, %r134;
	// end inline asm
	mov.b64 	%rd75, {%r105, %r110};
	mov.b64 	%fd103, %rd75;
	setp.gt.s32 	%p37, %r84, 27;
	setp.lt.f64 	%p38, %fd102, %fd103;
	selp.f64 	%fd104, %fd103, %fd102, %p38;
	selp.f64 	%fd105, %fd102, %fd104, %p37;
	mov.b64 	%rd76, %fd105;
	mov.b64 	{%r116, %r121}, %rd76;
	mov.b32 	%r122, 8;
	// begin inline asm
	shfl.sync.down.b32 %r115, %r116, %r122, %r133, %r134;
	// end inline asm
	// begin inline asm
	shfl.sync.down.b32 %r120, %r121, %r122, %r133, %r134;
	// end inline asm
	mov.b64 	%rd77, {%r115, %r120};
	mov.b64 	%fd106, %rd77;
	setp.gt.s32 	%p39, %r84, 23;
	setp.lt.f64 	%p40, %fd105, %fd106;
	selp.f64 	%fd107, %fd106, %fd105, %p40;
	selp.f64 	%fd108, %fd105, %fd107, %p39;
	mov.b64 	%rd78, %fd108;
	mov.b64 	{%r126, %r131}, %rd78;
	mov.b32 	%r132, 16;
	// begin inline asm
	shfl.sync.down.b32 %r125, %r126, %r132, %r133, %r134;
	// end inline asm
	// begin inline asm
	shfl.sync.down.b32 %r130, %r131, %r132, %r133, %r134;
	// end inline asm
	mov.b64 	%rd79, {%r125, %r130};
	mov.b64 	%fd109, %rd79;
	setp.gt.s32 	%p41, %r84, 15;
	setp.lt.f64 	%p42, %fd108, %fd109;
	selp.f64 	%fd54, %fd109, %fd108, %p42;
	selp.f64 	%fd380, %fd108, %fd54, %p41;
	setp.ne.s32 	%p43, %r84, 0;
	@%p43 bra 	$L__BB5_72;
	shr.u32 	%r135, %r47, 2;
	and.b32  	%r136, %r135, 248;
	mov.u32 	%r137, _ZZN3cub18CUB_300001_SM_10006detail6reduce28DeviceReduceSingleTileKernelINS2_10policy_hubIdjN4cuda3__47maximumIvEEE10Policy1000EPdSB_jS8_ddNS5_3std3__410__identityEEEvT0_T1_T2_T3_T4_T6_E12temp_storage;
	add.s32 	%r138, %r137, %r136;
	st.shared.f64 	[%r138+8], %fd54;
$L__BB5_72:
	bar.sync 	0;
	setp.ne.s32 	%p44, %r47, 0;
	@%p44 bra 	$L__BB5_74;
	ld.shared.f64 	%fd110, [_ZZN3cub18CUB_300001_SM_10006detail6reduce28DeviceReduceSingleTileKernelINS2_10policy_hubIdjN4cuda3__47maximumIvEEE10Policy1000EPdSB_jS8_ddNS5_3std3__410__identityEEEvT0_T1_T2_T3_T4_T6_E12temp_storage+16];
	setp.lt.f64 	%p45, %fd380, %fd110;
	selp.f64 	%fd111, %fd110, %fd380, %p45;
	ld.shared.f64 	%fd112, [_ZZN3cub18CUB_300001_SM_10006detail6reduce28DeviceReduceSingleTileKernelINS2_10policy_hubIdjN4cuda3__47maximumIvEEE10Policy1000EPdSB_jS8_ddNS5_3std3__410__identityEEEvT0_T1_T2_T3_T4_T6_E12temp_storage+24];
	setp.lt.f64 	%p46, %fd111, %fd112;
	selp.f64 	%fd113, %fd112, %fd111, %p46;
	ld.shared.f64 	%fd114, [_ZZN3cub18CUB_300001_SM_10006detail6reduce28DeviceReduceSingleTileKernelINS2_10policy_hubIdjN4cuda3__47maximumIvEEE10Policy1000EPdSB_jS8_ddNS5_3std3__410__identityEEEvT0_T1_T2_T3_T4_T6_E12temp_storage+32];
	setp.lt.f64 	%p47, %fd113, %fd114;
	selp.f64 	%fd115, %fd114, %fd113, %p47;
	ld.shared.f64 	%fd116, [_ZZN3cub18CUB_300001_SM_10006detail6reduce28DeviceReduceSingleTileKernelINS2_10policy_hubIdjN4cuda3__47maximumIvEEE10Policy1000EPdSB_jS8_ddNS5_3std3__410__identityEEEvT0_T1_T2_T3_T4_T6_E12temp_storage+40];
	setp.lt.f64 	%p48, %fd115, %fd116;
	selp.f64 	%fd117, %fd116, %fd115, %p48;
	ld.shared.f64 	%fd118, [_ZZN3cub18CUB_300001_SM_10006detail6reduce28DeviceReduceSingleTileKernelINS2_10policy_hubIdjN4cuda3__47maximumIvEEE10Policy1000EPdSB_jS8_ddNS5_3std3__410__identityEEEvT0_T1_T2_T3_T4_T6_E12temp_storage+48];
	setp.lt.f64 	%p49, %fd117, %fd118;
	selp.f64 	%fd119, %fd118, %fd117, %p49;
	ld.shared.f64 	%fd120, [_ZZN3cub18CUB_300001_SM_10006detail6reduce28DeviceReduceSingleTileKernelINS2_10policy_hubIdjN4cuda3__47maximumIvEEE10Policy1000EPdSB_jS8_ddNS5_3std3__410__identityEEEvT0_T1_T2_T3_T4_T6_E12temp_storage+56];
	setp.lt.f64 	%p50, %fd119, %fd120;
	selp.f64 	%fd121, %fd120, %fd119, %p50;
	ld.shared.f64 	%fd122, [_ZZN3cub18CUB_300001_SM_10006detail6reduce28DeviceReduceSingleTileKernelINS2_10policy_hubIdjN4cuda3__47maximumIvEEE10Policy1000EPdSB_jS8_ddNS5_3std3__410__identityEEEvT0_T1_T2_T3_T4_T6_E12temp_storage+64];
	setp.lt.f64 	%p51, %fd121, %fd122;
	selp.f64 	%fd380, %fd122, %fd121, %p51;
$L__BB5_74:
	mov.u32 	%r454, %tid.x;
	setp.ne.s32 	%p217, %r454, 0;
	@%p217 bra 	$L__BB5_76;
	setp.lt.f64 	%p218, %fd58, %fd380;
	selp.f64 	%fd353, %fd380, %fd58, %p218;
	st.global.f64 	[%rd1], %fd353;
$L__BB5_76:
	ret;

}
	// .globl	_ZN3cub18CUB_300001_SM_10006detail6reduce18DeviceReduceKernelINS2_10policy_hubIdjN4cuda3__47maximumIvEEE10Policy1000EPdjS8_dNS5_3std3__410__identityEEEvT0_PT3_T1_NS0_13GridEvenShareISI_EET2_T4_
.visible .entry _ZN3cub18CUB_300001_SM_10006detail6reduce18DeviceReduceKernelINS2_10policy_hubIdjN4cuda3__47maximumIvEEE10Policy1000EPdjS8_dNS5_3std3__410__identityEEEvT0_PT3_T1_NS0_13GridEvenShareISI_EET2_T4_(
	.param .u64 .ptr .align 1 _ZN3cub18CUB_300001_SM_10006detail6reduce18DeviceReduceKernelINS2_10policy_hubIdjN4cuda3__47maximumIvEEE10Policy1000EPdjS8_dNS5_3std3__410__identityEEEvT0_PT3_T1_NS0_13GridEvenShareISI_EET2_T4__param_0,
	.param .u64 .ptr .align 1 _ZN3cub18CUB_300001_SM_10006detail6reduce18DeviceReduceKernelINS2_10policy_hubIdjN4cuda3__47maximumIvEEE10Policy1000EPdjS8_dNS5_3std3__410__identityEEEvT0_PT3_T1_NS0_13GridEvenShareISI_EET2_T4__param_1,
	.param .u32 _ZN3cub18CUB_300001_SM_10006detail6reduce18DeviceReduceKernelINS2_10policy_hubIdjN4cuda3__47maximumIvEEE10Policy1000EPdjS8_dNS5_3std3__410__identityEEEvT0_PT3_T1_NS0_13GridEvenShareISI_EET2_T4__param_2,
	.param .align 4 .b8 _ZN3cub18CUB_300001_SM_10006detail6reduce18DeviceReduceKernelINS2_10policy_hubIdjN4cuda3__47maximumIvEEE10Policy1000EPdjS8_dNS5_3std3__410__identityEEEvT0_PT3_T1_NS0_13GridEvenShareISI_EET2_T4__param_3[40],
	.param .align 1 .b8 _ZN3cub18CUB_300001_SM_10006detail6reduce18DeviceReduceKernelINS2_10policy_hubIdjN4cuda3__47maximumIvEEE10Policy1000EPdjS8_dNS5_3std3__410__identityEEEvT0_PT3_T1_NS0_13GridEvenShareISI_EET2_T4__param_4[1],
	.param .align 1 .b8 _ZN3cub18CUB_300001_SM_10006detail6reduce18DeviceReduceKernelINS2_10policy_hubIdjN4cuda3__47maximumIvEEE10Policy1000EPdjS8_dNS5_3std3__410__identityEEEvT0_PT3_T1_NS0_13GridEvenShareISI_EET2_T4__param_5[1]
)
.maxntid 256
{
	.reg .pred 	%p<217>;
	.reg .b32 	%r<542>;
	.reg .b64 	%rd<197>;
	.reg .b64 	%fd<375>;
	// demoted variable
	.shared .align 8 .b8 _ZZN3cub18CUB_300001_SM_10006detail6reduce18DeviceReduceKernelINS2_10policy_hubIdjN4cuda3__47maximumIvEEE10Policy1000EPdjS8_dNS5_3std3__410__identityEEEvT0_PT3_T1_NS0_13GridEvenShareISI_EET2_T4_E12temp_storage[80];
	ld.param.u32 	%r1, [_ZN3cub18CUB_300001_SM_10006detail6reduce18DeviceReduceKernelINS2_10policy_hubIdjN4cuda3__47maximumIvEEE10Policy1000EPdjS8_dNS5_3std3__410__identityEEEvT0_PT3_T1_NS0_13GridEvenShareISI_EET2_T4__param_3+20];
	ld.param.u64 	%rd1, [_ZN3cub18CUB_300001_SM_10006detail6reduce18DeviceReduceKernelINS2_10policy_hubIdjN4cuda3__47maximumIvEEE10Policy1000EPdjS8_dNS5_3std3__410__identityEEEvT0_PT3_T1_NS0_13GridEvenShareISI_EET2_T4__param_0];
	ld.param.u32 	%r2, [_ZN3cub18CUB_300001_SM_10006detail6reduce18DeviceReduceKernelINS2_10policy_hubIdjN4cuda3__47maximumIvEEE10Policy1000EPdjS8_dNS5_3std3__410__identityEEEvT0_PT3_T1_NS0_13GridEvenShareISI_EET2_T4__param_3+24];
	mov.u32 	%r3, %ctaid.x;
	shl.b32 	%r4, %r2, 11;
	shl.b32 	%r5, %r3, 11;
	and.b64  	%rd3, %rd1, 31;
	setp.ne.s64 	%p1, %rd3, 0;
	@%p1 bra 	$L__BB6_36;
	sub.s32 	%r6, %r1, %r5;
	setp.gt.u32 	%p109, %r6, 2047;
	@%p109 bra 	$L__BB6_20;
	mov.u32 	%r7, %tid.x;
	setp.ge.u32 	%p158, %r7, %r6;
	mov.f64 	%fd355, 0d0000000000000000;
	mov.u32 	%r512, %r7;
	@%p158 bra 	$L__BB6_4;
	add.s32 	%r378, %r5, %r7;
	mul.wide.u32 	%rd157, %r378, 8;
	add.s64 	%rd156, %rd1, %rd157;
	// begin inline asm
	ld.global.nc.u64 %rd155, [%rd156];
	// end inline asm
	mov.b64 	%fd355, %rd155;
	add.s32 	%r512, %r7, 256;
$L__BB6_4:
	setp.ge.u32 	%p159, %r512, %r6;
	@%p159 bra 	$L__BB6_11;
	not.b32 	%r379, %r512;
	add.s32 	%r10, %r1, %r379;
	and.b32  	%r380, %r10, 768;
	setp.eq.s32 	%p160, %r380, 768;
	@%p160 bra 	$L__BB6_8;
	add.s32 	%r510, %r512, %r5;
	shr.u32 	%r381, %r10, 8;
	add.s32 	%r382, %r381, 1;
	and.b32  	%r383, %r382, 3;
	neg.s32 	%r509, %r383;
$L__BB6_7:
	.pragma "nounroll";
	mul.wide.u32 	%rd160, %r510, 8;
	add.s64 	%rd159, %rd1, %rd160;
	// begin inline asm
	ld.global.nc.u64 %rd158, [%rd159];
	// end inline asm
	mov.b64 	%fd269, %rd158;
	setp.lt.f64 	%p161, %fd355, %fd269;
	selp.f64 	%fd355, %fd269, %fd355, %p161;
	add.s32 	%r512, %r512, 256;
	add.s32 	%r510, %r510, 256;
	add.s32 	%r509, %r509, 1;
	setp.ne.s32 	%p162, %r509, 0;
	@%p162 bra 	$L__BB6_7;
$L__BB6_8:
	sub.s32 	%r384, %r10, %r5;
	setp.lt.u32 	%p163, %r384, 768;
	@%p163 bra 	$L__BB6_11;
	add.s32 	%r514, %r512, 512;
	add.s32 	%r513, %r512, %r5;
$L__BB6_10:
	mul.wide.u32 	%rd169, %r513, 8;
	add.s64 	%rd162, %rd1, %rd169;
	// begin inline asm
	ld.global.nc.u64 %rd161, [%rd162];
	// end inline asm
	mov.b64 	%fd270, %rd161;
	setp.lt.f64 	%p164, %fd355, %fd270;
	selp.f64 	%fd271, %fd270, %fd355, %p164;
	add.s32 	%r385, %r513, 256;
	mul.wide.u32 	%rd170, %r385, 8;
	add.s64 	%rd164, %rd1, %rd170;
	// begin inline asm
	ld.global.nc.u64 %rd163, [%rd164];
	// end inline asm
	mov.b64 	%fd272, %rd163;
	setp.lt.f64 	%p165, %fd271, %fd272;
	selp.f64 	%fd273, %fd272, %fd271, %p165;
	add.s32 	%r386, %r513, 512;
	mul.wide.u32 	%rd171, %r386, 8;
	add.s64 	%rd166, %rd1, %rd171;
	// begin inline asm
	ld.global.nc.u64 %rd165, [%rd166];
	// end inline asm
	mov.b64 	%fd274, %rd165;
	setp.lt.f64 	%p166, %fd273, %fd274;
	selp.f64 	%fd275, %fd274, %fd273, %p166;
	add.s32 	%r387, %r513, 768;
	mul.wide.u32 	%rd172, %r387, 8;
	add.s64 	%rd168, %rd1, %rd172;
	// begin inline asm
	ld.global.nc.u64 %rd167, [%rd168];
	// end inline asm
	mov.b64 	%fd276, %rd167;
	setp.lt.f64 	%p167, %fd275, %fd276;
	selp.f64 	%fd355, %fd276, %fd275, %p167;
	add.s32 	%r24, %r514, 1024;
	add.s32 	%r388, %r514, 512;
	add.s32 	%r513, %r513, 1024;
	setp.lt.s32 	%p168, %r388, %r6;
	mov.u32 	%r514, %r24;
	@%p168 bra 	$L__BB6_10;
$L__BB6_11:
	setp.lt.u32 	%p169, %r6, 256;
	@%p169 bra 	$L__BB6_16;
	// begin inline asm
	mov.u32 %r452, %laneid;
	// end inline asm
	mov.b64 	%rd183, %fd355;
	mov.b64 	{%r454, %r459}, %rd183;
	mov.b32 	%r460, 1;
	mov.b32 	%r501, 31;
	mov.b32 	%r502, -1;
	// begin inline asm
	shfl.sync.down.b32 %r453, %r454, %r460, %r501, %r502;
	// end inline asm
	// begin inline asm
	shfl.sync.down.b32 %r458, %r459, %r460, %r501, %r502;
	// end inline asm
	mov.b64 	%rd184, {%r453, %r458};
	mov.b64 	%fd324, %rd184;
	setp.gt.s32 	%p197, %r452, 30;
	setp.lt.f64 	%p198, %fd355, %fd324;
	selp.f64 	%fd325, %fd324, %fd355, %p198;
	selp.f64 	%fd326, %fd355, %fd325, %p197;
	mov.b64 	%rd185, %fd326;
	mov.b64 	{%r464, %r469}, %rd185;
	mov.b32 	%r470, 2;
	// begin inline asm
	shfl.sync.down.b32 %r463, %r464, %r470, %r501, %r502;
	// end inline asm
	// begin inline asm
	shfl.sync.down.b32 %r468, %r469, %r470, %r501, %r502;
	// end inline asm
	mov.b64 	%rd186, {%r463, %r468};
	mov.b64 	%fd327, %rd186;
	setp.gt.s32 	%p199, %r452, 29;
	setp.lt.f64 	%p200, %fd326, %fd327;
	selp.f64 	%fd328, %fd327, %fd326, %p200;
	selp.f64 	%fd329, %fd326, %fd328, %p199;
	mov.b64 	%rd187, %fd329;
	mov.b64 	{%r474, %r479}, %rd187;
	mov.b32 	%r480, 4;
	// begin inline asm
	shfl.sync.down.b32 %r473, %r474, %r480, %r501, %r502;
	// end inline asm
	// begin inline asm
	shfl.sync.down.b32 %r478, %r479, %r480, %r501, %r502;
	// end inline asm
	mov.b64 	%rd188, {%r473, %r478};
	mov.b64 	%fd330, %rd188;
	setp.gt.s32 	%p201, %r452, 27;
	setp.lt.f64 	%p202, %fd329, %fd330;
	selp.f64 	%fd331, %fd330, %fd329, %p202;
	selp.f64 	%fd332, %fd329, %fd331, %p201;
	mov.b64 	%rd189, %fd332;
	mov.b64 	{%r484, %r489}, %rd189;
	mov.b32 	%r490, 8;
	// begin inline asm
	shfl.sync.down.b32 %r483, %r484, %r490, %r501, %r502;
	// end inline asm
	// begin inline asm
	shfl.sync.down.b32 %r488, %r489, %r490, %r501, %r502;
	// end inline asm
	mov.b64 	%rd190, {%r483, %r488};
	mov.b64 	%fd333, %rd190;
	setp.gt.s32 	%p203, %r452, 23;
	setp.lt.f64 	%p204, %fd332, %fd333;
	selp.f64 	%fd334, %fd333, %fd332, %p204;
	selp.f64 	%fd335, %fd332, %fd334, %p203;
	mov.b64 	%rd191, %fd335;
	mov.b64 	{%r494, %r499}, %rd191;
	mov.b32 	%r500, 16;
	// begin inline asm
	shfl.sync.down.b32 %r493, %r494, %r500, %r501, %r502;
	// end inline asm
	// begin inline asm
	shfl.sync.down.b32 %r498, %r499, %r500, %r501, %r502;
	// end inline asm
	mov.b64 	%rd192, {%r493, %r498};
	mov.b64 	%fd336, %rd192;
	setp.gt.s32 	%p205, %r452, 15;
	setp.lt.f64 	%p206, %fd335, %fd336;
	selp.f64 	%fd10, %fd336, %fd335, %p206;
	selp.f64 	%fd374, %fd335, %fd10, %p205;
	setp.ne.s32 	%p207, %r452, 0;
	@%p207 bra 	$L__BB6_14;
	shr.u32 	%r503, %r7, 2;
	and.b32  	%r504, %r503, 248;
	mov.u32 	%r505, _ZZN3cub18CUB_300001_SM_10006detail6reduce18DeviceReduceKernelINS2_10policy_hubIdjN4cuda3__47maximumIvEEE10Policy1000EPdjS8_dNS5_3std3__410__identityEEEvT0_PT3_T1_NS0_13GridEvenShareISI_EET2_T4_E12temp_storage;
	add.s32 	%r506, %r505, %r504;
	st.shared.f64 	[%r506+8], %fd10;
$L__BB6_14:
	bar.sync 	0;
	setp.ne.s32 	%p208, %r7, 0;
	@%p208 bra 	$L__BB6_71;
	ld.shared.f64 	%fd337, [_ZZN3cub18CUB_300001_SM_10006detail6reduce18DeviceReduceKernelINS2_10policy_hubIdjN4cuda3__47maximumIvEEE10Policy1000EPdjS8_dNS5_3std3__410__identityEEEvT0_PT3_T1_NS0_13GridEvenShareISI_EET2_T4_E12temp_storage+16];
	setp.lt.f64 	%p209, %fd374, %fd337;
	selp.f64 	%fd338, %fd337, %fd374, %p209;
	ld.shared.f64 	%fd339, [_ZZN3cub18CUB_300001_SM_10006detail6reduce18DeviceReduceKernelINS2_10policy_hubIdjN4cuda3__47maximumIvEEE10Policy1000EPdjS8_dNS5_3std3__410__identityEEEvT0_PT3_T1_NS0_13GridEvenShareISI_EET2_T4_E12temp_storage+24];
	setp.lt.f64 	%p210, %fd338, %fd339;
	selp.f64 	%fd340, %fd339, %fd338, %p210;
	ld.shared.f64 	%fd341, [_ZZN3cub18CUB_300001_SM_10006detail6reduce18DeviceReduceKernelINS2_10policy_hubIdjN4cuda3__47maximumIvEEE10Policy1000EPdjS8_dNS5_3std3__410__identityEEEvT0_PT3_T1_NS0_13GridEvenShareISI_EET2_T4_E12temp_storage+32];
	setp.lt.f64 	%p211, %fd340, %fd341;
	selp.f64 	%fd342, %fd341, %fd340, %p211;
	ld.shared.f64 	%fd343, [_ZZN3cub18CUB_300001_SM_10006detail6reduce18DeviceReduceKernelINS2_10policy_hubIdjN4cuda3__47maximumIvEEE10Policy1000EPdjS8_dNS5_3std3__410__identityEEEvT0_PT3_T1_NS0_13GridEvenShareISI_EET2_T4_E12temp_storage+40];
	setp.lt.f64 	%p212, %fd342, %fd343;
	selp.f64 	%fd344, %fd343, %fd342, %p212;
	ld.shared.f64 	%fd345, [_ZZN3cub18CUB_300001_SM_10006detail6reduce18DeviceReduceKernelINS2_10policy_hubIdjN4cuda3__47maximumIvEEE10Policy1000EPdjS8_dNS5_3std3__410__identityEEEvT0_PT3_T1_NS0_13GridEvenShareISI_EET2_T4_E12temp_storage+48];
	setp.lt.f64 	%p213, %fd344, %fd345;
	selp.f64 	%fd346, %fd345, %fd344, %p213;
	ld.shared.f64 	%fd347, [_ZZN3cub18CUB_300001_SM_10006detail6reduce18DeviceReduceKernelINS2_10policy_hubIdjN4cuda3__47maximumIvEEE10Policy1000EPdjS8_dNS5_3std3__410__identityEEEvT0_PT3_T1_NS0_13GridEvenShareISI_EET2_T4_E12temp_storage+56];
	setp.lt.f64 	%p214, %fd346, %fd347;
	selp.f64 	%fd348, %fd347, %fd346, %p214;
	ld.shared.f64 	%fd349, [_ZZN3cub18CUB_300001_SM_10006detail6reduce18DeviceReduceKernelINS2_10policy_hubIdjN4cuda3__47maximumIvEEE10Policy1000EPdjS8_dNS5_3std3__410__identityEEEvT0_PT3_T1_NS0_13GridEvenShareISI_EET2_T4_E12temp_storage+64];
	setp.lt.f64 	%p215, %fd348, %fd349;
	selp.f64 	%fd374, %fd349, %fd348, %p215;
	bra.uni 	$L__BB6_71;
$L__BB6_16:
	// begin inline asm
	mov.u32 %r389, %laneid;
	// end inline asm
	and.b32  	%r440, %r7, 992;
	add.s32 	%r441, %r440, 32;
	setp.gt.u32 	%p170, %r441, %r6;
	not.b32 	%r442, %r440;
	add.s32 	%r443, %r6, %r442;
	selp.b32 	%r438, %r443, 31, %p170;
	mov.b64 	%rd173, %fd355;
	mov.b64 	{%r391, %r396}, %rd173;
	mov.b32 	%r397, 1;
	mov.b32 	%r439, -1;
	// begin inline asm
	shfl.sync.down.b32 %r390, %r391, %r397, %r438, %r439;
	// end inline asm
	// begin inline asm
	shfl.sync.down.b32 %r395, %r396, %r397, %r438, %r439;
	// end inline asm
	mov.b64 	%rd174, {%r390, %r395};
	mov.b64 	%fd277, %rd174;
	setp.lt.s32 	%p171, %r389, %r438;
	setp.lt.f64 	%p172, %fd355, %fd277;
	selp.f64 	%fd278, %fd277, %fd355, %p172;
	selp.f64 	%fd279, %fd278, %fd355, %p171;
	mov.b64 	%rd175, %fd279;
	mov.b64 	{%r401, %r406}, %rd175;
	mov.b32 	%r407, 2;
	// begin inline asm
	shfl.sync.down.b32 %r400, %r401, %r407, %r438, %r439;
	// end inline asm
	// begin inline asm
	shfl.sync.down.b32 %r405, %r406, %r407, %r438, %r439;
	// end inline asm
	mov.b64 	%rd176, {%r400, %r405};
	mov.b64 	%fd280, %rd176;
	add.s32 	%r444, %r389, 2;
	setp.gt.s32 	%p173, %r444, %r438;
	setp.lt.f64 	%p174, %fd279, %fd280;
	selp.f64 	%fd281, %fd280, %fd279, %p174;
	selp.f64 	%fd282, %fd279, %fd281, %p173;
	mov.b64 	%rd177, %fd282;
	mov.b64 	{%r411, %r416}, %rd177;
	mov.b32 	%r417, 4;
	// begin inline asm
	shfl.sync.down.b32 %r410, %r411, %r417, %r438, %r439;
	// end inline asm
	// begin inline asm
	shfl.sync.down.b32 %r415, %r416, %r417, %r438, %r439;
	// end inline asm
	mov.b64 	%rd178, {%r410, %r415};
	mov.b64 	%fd283, %rd178;
	add.s32 	%r445, %r389, 4;
	setp.gt.s32 	%p175, %r445, %r438;
	setp.lt.f64 	%p176, %fd282, %fd283;
	selp.f64 	%fd284, %fd283, %fd282, %p176;
	selp.f64 	%fd285, %fd282, %fd284, %p175;
	mov.b64 	%rd179, %fd285;
	mov.b64 	{%r421, %r426}, %rd179;
	mov.b32 	%r427, 8;
	// begin inline asm
	shfl.sync.down.b32 %r420, %r421, %r427, %r438, %r439;
	// end inline asm
	// begin inline asm
	shfl.sync.down.b32 %r425, %r426, %r427, %r438, %r439;
	// end inline asm
	mov.b64 	%rd180, {%r420, %r425};
	mov.b64 	%fd286, %rd180;
	add.s32 	%r446, %r389, 8;
	setp.gt.s32 	%p177, %r446, %r438;
	setp.lt.f64 	%p178, %fd285, %fd286;
	selp.f64 	%fd287, %fd286, %fd285, %p178;
	selp.f64 	%fd288, %fd285, %fd287, %p177;
	mov.b64 	%rd181, %fd288;
	mov.b64 	{%r431, %r436}, %rd181;
	mov.b32 	%r437, 16;
	// begin inline asm
	shfl.sync.down.b32 %r430, %r431, %r437, %r438, %r439;
	// end inline asm
	// begin inline asm
	shfl.sync.down.b32 %r435, %r436, %r437, %r438, %r439;
	// end inline asm
	mov.b64 	%rd182, {%r430, %r435};
	mov.b64 	%fd289, %rd182;
	add.s32 	%r447, %r389, 16;
	setp.gt.s32 	%p179, %r447, %r438;
	setp.lt.f64 	%p180, %fd288, %fd289;
	selp.f64 	%fd290, %fd289, %fd288, %p180;
	selp.f64 	%fd374, %fd288, %fd290, %p179;
	setp.ne.s32 	%p181, %r389, 0;
	@%p181 bra 	$L__BB6_18;
	shr.u32 	%r448, %r7, 2;
	and.b32  	%r449, %r448, 248;
	mov.u32 	%r450, _ZZN3cub18CUB_300001_SM_10006detail6reduce18DeviceReduceKernelINS2_10policy_hubIdjN4cuda3__47maximumIvEEE10Policy1000EPdjS8_dNS5_3std3__410__identityEEEvT0_PT3_T1_NS0_13GridEvenShareISI_EET2_T4_E12temp_storage;
	add.s32 	%r451, %r450, %r449;
	st.shared.f64 	[%r451+8], %fd374;
$L__BB6_18:
	bar.sync 	0;
	setp.ne.s32 	%p182, %r7, 0;
	@%p182 bra 	$L__BB6_71;
	setp.gt.u32 	%p183, %r6, 32;
	ld.shared.f64 	%fd291, [_ZZN3cub18CUB_300001_SM_10006detail6reduce18DeviceReduceKernelINS2_10policy_hubIdjN4cuda3__47maximumIvEEE10Policy1000EPdjS8_dNS5_3std3__410__identityEEEvT0_PT3_T1_NS0_13GridEvenShareISI_EET2_T4_E12temp_storage+16];
	setp.lt.f64 	%p184, %fd374, %fd291;
	selp.f64 	%fd293, %fd291, %fd374, %p184;
	selp.f64 	%fd294, %fd293, %fd374, %p183;
	setp.gt.u32 	%p185, %r6, 64;
	ld.shared.f64 	%fd296, [_ZZN3cub18CUB_300001_SM_10006detail6reduce18DeviceReduceKernelINS2_10policy_hubIdjN4cuda3__47maximumIvEEE10Policy1000EPdjS8_dNS5_3std3__410__identityEEEvT0_PT3_T1_NS0_13GridEvenShareISI_EET2_T4_E12temp_storage+24];
	setp.lt.f64 	%p186, %fd294, %fd296;
	selp.f64 	%fd298, %fd296, %fd294, %p186;
	selp.f64 	%fd299, %fd298, %fd294, %p185;
	setp.gt.u32 	%p187, %r6, 96;
	ld.shared.f64 	%fd301, [_ZZN3cub18CUB_300001_SM_10006detail6reduce18DeviceReduceKernelINS2_10policy_hubIdjN4cuda3__47maximumIvEEE10Policy1000EPdjS8_dNS5_3std3__410__identityEEEvT0_PT3_T1_NS0_13GridEvenShareISI_EET2_T4_E12temp_storage+32];
	setp.lt.f64 	%p188, %fd299, %fd301;
	selp.f64 	%fd303, %fd301, %fd299, %p188;
	selp.f64 	%fd304, %fd303, %fd299, %p187;
	setp.gt.u32 	%p189, %r6, 128;
	ld.shared.f64 	%fd306, [_ZZN3cub18CUB_300001_SM_10006detail6reduce18DeviceReduceKernelINS2_10policy_hubIdjN4cuda3__47maximumIvEEE10Policy1000EPdjS8_dNS5_3std3__410__identityEEEvT0_PT3_T1_NS0_13GridEvenShareISI_EET2_T4_E12temp_storage+40];
	setp.lt.f64 	%p190, %fd304, %fd306;
	selp.f64 	%fd308, %fd306, %fd304, %p190;
	selp.f64 	%fd309, %fd308, %fd304, %p189;
	setp.gt.u32 	%p191, %r6, 160;
	ld.shared.f64 	%fd311, [_ZZN3cub18CUB_300001_SM_10006detail6reduce18DeviceReduceKernelINS2_10policy_hubIdjN4cuda3__47maximumIvEEE10Policy1000EPdjS8_dNS5_3std3__410__identityEEEvT0_PT3_T1_NS0_13GridEvenShareISI_EET2_T4_E12temp_storage+48];
	setp.lt.f64 	%p192, %fd309, %fd311;
	selp.f64 	%fd313, %fd311, %fd309, %p192;
	selp.f64 	%fd314, %fd313, %fd309, %p191;
	setp.gt.u32 	%p193, %r6, 192;
	ld.shared.f64 	%fd316, [_ZZN3cub18CUB_300001_SM_10006detail6reduce18DeviceReduceKernelINS2_10policy_hubIdjN4cuda3__47maximumIvEEE10Policy1000EPdjS8_dNS5_3std3__410__identityEEEvT0_PT3_T1_NS0_13GridEvenShareISI_EET2_T4_E12temp_storage+56];
	setp.lt.f64 	%p194, %fd314, %fd316;
	selp.f64 	%fd318, %fd316, %fd314, %p194;
	selp.f64 	%fd319, %fd318, %fd314, %p193;
	setp.gt.u32 	%p195, %r6, 224;
	ld.shared.f64 	%fd321, [_ZZN3cub18CUB_300001_SM_10006detail6reduce18DeviceReduceKernelINS2_10policy_hubIdjN4cuda3__47maximumIvEEE10Policy1000EPdjS8_dNS5_3std3__410__identityEEEvT0_PT3_T1_NS0_13GridEvenShareISI_EET2_T4_E12temp_storage+64];
	setp.lt.f64 	%p196, %fd319, %fd321;
	selp.f64 	%fd323, %fd321, %fd319, %p196;
	selp.f64 	%fd374, %fd323, %fd319, %p195;
	bra.uni 	$L__BB6_71;
$L__BB6_20:
	mov.u32 	%r26, %tid.x;
	shl.b32 	%r305, %r26, 2;
	add.s32 	%r306, %r5, %r305;
	mul.wide.u32 	%rd113, %r306, 8;
	add.s64 	%rd103, %rd1, %rd113;
	// begin inline asm
	ld.global.nc.v2.u64 {%rd101, %rd102}, [%rd103];
	// end inline asm
	add.s64 	%rd106, %rd103, 16;
	// begin inline asm
	ld.global.nc.v2.u64 {%rd104, %rd105}, [%rd106];
	// end inline asm
	mov.b64 	%fd203, %rd101;
	mov.b64 	%fd204, %rd102;
	mov.b64 	%fd205, %rd104;
	mov.b64 	%fd206, %rd105;
	add.s64 	%rd109, %rd103, 8192;
	// begin inline asm
	ld.global.nc.v2.u64 {%rd107, %rd108}, [%rd109];
	// end inline asm
	add.s64 	%rd112, %rd103, 8208;
	// begin inline asm
	ld.global.nc.v2.u64 {%rd110, %rd111}, [%rd112];
	// end inline asm
	mov.b64 	%fd207, %rd107;
	mov.b64 	%fd208, %rd108;
	mov.b64 	%fd209, %rd110;
	mov.b64 	%fd210, %rd111;
	setp.lt.f64 	%p110, %fd203, %fd204;
	selp.f64 	%fd211, %fd204, %fd203, %p110;
	setp.lt.f64 	%p111, %fd211, %fd205;
	selp.f64 	%fd212, %fd205, %fd211, %p111;
	setp.lt.f64 	%p112, %fd212, %fd206;
	selp.f64 	%fd213, %fd206, %fd212, %p112;
	setp.lt.f64 	%p113, %fd213, %fd207;
	selp.f64 	%fd214, %fd207, %fd213, %p113;
	setp.lt.f64 	%p114, %fd214, %fd208;
	selp.f64 	%fd215, %fd208, %fd214, %p114;
	setp.lt.f64 	%p115, %fd215, %fd209;
	selp.f64 	%fd216, %fd209, %fd215, %p115;
	setp.lt.f64 	%p116, %fd216, %fd210;
	selp.f64 	%fd361, %fd210, %fd216, %p116;
	setp.lt.u32 	%p117, %r6, %r4;
	@%p117 bra 	$L__BB6_32;
	add.s32 	%r27, %r4, %r5;
	add.s32 	%r516, %r27, 256;
	add.s32 	%r515, %r27, %r26;
	mov.b32 	%r517, 0;
$L__BB6_22:
	add.s32 	%r5, %r5, %r4;
	add.s32 	%r308, %r1, -2048;
	setp.gt.u32 	%p118, %r5, %r308;
	@%p118 bra 	$L__BB6_24;
	cvt.u64.u32 	%rd126, %r5;
	cvt.u64.u32 	%rd127, %r305;
	add.s64 	%rd128, %rd126, %rd127;
	shl.b64 	%rd129, %rd128, 3;
	add.s64 	%rd116, %rd1, %rd129;
	// begin inline asm
	ld.global.nc.v2.u64 {%rd114, %rd115}, [%rd116];
	// end inline asm
	add.s64 	%rd119, %rd116, 16;
	// begin inline asm
	ld.global.nc.v2.u64 {%rd117, %rd118}, [%rd119];
	// end inline asm
	mov.b64 	%fd217, %rd114;
	mov.b64 	%fd218, %rd115;
	mov.b64 	%fd219, %rd117;
	mov.b64 	%fd220, %rd118;
	add.s64 	%rd122, %rd116, 8192;
	// begin inline asm
	ld.global.nc.v2.u64 {%rd120, %rd121}, [%rd122];
	// end inline asm
	add.s64 	%rd125, %rd116, 8208;
	// begin inline asm
	ld.global.nc.v2.u64 {%rd123, %rd124}, [%rd125];
	// end inline asm
	mov.b64 	%fd221, %rd120;
	mov.b64 	%fd222, %rd121;
	mov.b64 	%fd223, %rd123;
	mov.b64 	%fd224, %rd124;
	setp.lt.f64 	%p119, %fd361, %fd217;
	selp.f64 	%fd225, %fd217, %fd361, %p119;
	setp.lt.f64 	%p120, %fd225, %fd218;
	selp.f64 	%fd226, %fd218, %fd225, %p120;
	setp.lt.f64 	%p121, %fd226, %fd219;
	selp.f64 	%fd227, %fd219, %fd226, %p121;
	setp.lt.f64 	%p122, %fd227, %fd220;
	selp.f64 	%fd228, %fd220, %fd227, %p122;
	setp.lt.f64 	%p123, %fd228, %fd221;
	selp.f64 	%fd229, %fd221, %fd228, %p123;
	setp.lt.f64 	%p124, %fd229, %fd222;
	selp.f64 	%fd230, %fd222, %fd229, %p124;
	setp.lt.f64 	%p125, %fd230, %fd223;
	selp.f64 	%fd231, %fd223, %fd230, %p125;
	setp.lt.f64 	%p126, %fd231, %fd224;
	selp.f64 	%fd361, %fd224, %fd231, %p126;
	sub.s32 	%r310, %r1, %r5;
	setp.lt.u32 	%p127, %r310, %r4;
	add.s32 	%r517, %r517, 1;
	add.s32 	%r516, %r516, %r4;
	add.s32 	%r515, %r515, %r4;
	@%p127 bra 	$L__BB6_32;
	bra.uni 	$L__BB6_22;
$L__BB6_24:
	setp.le.u32 	%p128, %r1, %r5;
	@%p128 bra 	$L__BB6_32;
	sub.s32 	%r38, %r1, %r5;
	setp.ge.s32 	%p129, %r26, %r38;
	@%p129 bra 	$L__BB6_32;
	not.b32 	%r311, %r26;
	add.s32 	%r312, %r1, %r311;
	sub.s32 	%r313, %r312, %r27;
	mul.lo.s32 	%r314, %r2, %r517;
	shl.b32 	%r315, %r314, 11;
	sub.s32 	%r39, %r313, %r315;
	shr.u32 	%r316, %r312, 8;
	add.s32 	%r40, %r316, 1;
	and.b32  	%r317, %r312, 768;
	setp.eq.s32 	%p130, %r317, 768;
	mov.u32 	%r522, %r26;
	@%p130 bra 	$L__BB6_29;
	and.b32  	%r318, %r40, 3;
	neg.s32 	%r519, %r318;
	mov.u32 	%r522, %r26;
$L__BB6_28:
	.pragma "nounroll";
	mul.wide.u32 	%rd132, %r515, 8;
	add.s64 	%rd131, %rd1, %rd132;
	// begin inline asm
	ld.global.nc.u64 %rd130, [%rd131];
	// end inline asm
	mov.b64 	%fd233, %rd130;
	setp.lt.f64 	%p131, %fd361, %fd233;
	selp.f64 	%fd361, %fd233, %fd361, %p131;
	add.s32 	%r522, %r522, 256;
	add.s32 	%r515, %r515, 256;
	add.s32 	%r519, %r519, 1;
	setp.ne.s32 	%p132, %r519, 0;
	@%p132 bra 	$L__BB6_28;
$L__BB6_29:
	setp.lt.u32 	%p133, %r39, 768;
	@%p133 bra 	$L__BB6_32;
	add.s32 	%r524, %r522, 512;
	add.s32 	%r523, %r522, %r516;
$L__BB6_31:
	add.s32 	%r319, %r523, -256;
	mul.wide.u32 	%rd141, %r319, 8;
	add.s64 	%rd134, %rd1, %rd141;
	// begin inline asm
	ld.global.nc.u64 %rd133, [%rd134];
	// end inline asm
	mov.b64 	%fd234, %rd133;
	setp.lt.f64 	%p134, %fd361, %fd234;
	selp.f64 	%fd235, %fd234, %fd361, %p134;
	mul.wide.u32 	%rd142, %r523, 8;
	add.s64 	%rd136, %rd1, %rd142;
	// begin inline asm
	ld.global.nc.u64 %rd135, [%rd136];
	// end inline asm
	mov.b64 	%fd236, %rd135;
	setp.lt.f64 	%p135, %fd235, %fd236;
	selp.f64 	%fd237, %fd236, %fd235, %p135;
	add.s32 	%r320, %r523, 256;
	mul.wide.u32 	%rd143, %r320, 8;
	add.s64 	%rd138, %rd1, %rd143;
	// begin inline asm
	ld.global.nc.u64 %rd137, [%rd138];
	// end inline asm
	mov.b64 	%fd238, %rd137;
	setp.lt.f64 	%p136, %fd237, %fd238;
	selp.f64 	%fd239, %fd238, %fd237, %p136;
	add.s32 	%r321, %r523, 512;
	mul.wide.u32 	%rd144, %r321, 8;
	add.s64 	%rd140, %rd1, %rd144;
	// begin inline asm
	ld.global.nc.u64 %rd139, [%rd140];
	// end inline asm
	mov.b64 	%fd240, %rd139;
	setp.lt.f64 	%p137, %fd239, %fd240;
	selp.f64 	%fd361, %fd240, %fd239, %p137;
	add.s32 	%r53, %r524, 1024;
	add.s32 	%r322, %r524, 512;
	add.s32 	%r523, %r523, 1024;
	setp.lt.s32 	%p138, %r322, %r38;
	mov.u32 	%r524, %r53;
	@%p138 bra 	$L__BB6_31;
$L__BB6_32:
	// begin inline asm
	mov.u32 %r323, %laneid;
	// end inline asm
	mov.b64 	%rd145, %fd361;
	mov.b64 	{%r325, %r330}, %rd145;
	mov.b32 	%r331, 1;
	mov.b32 	%r372, 31;
	mov.b32 	%r373, -1;
	// begin inline asm
	shfl.sync.down.b32 %r324, %r325, %r331, %r372, %r373;
	// end inline asm
	// begin inline asm
	shfl.sync.down.b32 %r329, %r330, %r331, %r372, %r373;
	// end inline asm
	mov.b64 	%rd146, {%r324, %r329};
	mov.b64 	%fd241, %rd146;
	setp.gt.s32 	%p139, %r323, 30;
	setp.lt.f64 	%p140, %fd361, %fd241;
	selp.f64 	%fd242, %fd241, %fd361, %p140;
	selp.f64 	%fd243, %fd361, %fd242, %p139;
	mov.b64 	%rd147, %fd243;
	mov.b64 	{%r335, %r340}, %rd147;
	mov.b32 	%r341, 2;
	// begin inline asm
	shfl.sync.down.b32 %r334, %r335, %r341, %r372, %r373;
	// end inline asm
	// begin inline asm
	shfl.sync.down.b32 %r339, %r340, %r341, %r372, %r373;
	// end inline asm
	mov.b64 	%rd148, {%r334, %r339};
	mov.b64 	%fd244, %rd148;
	setp.gt.s32 	%p141, %r323, 29;
	setp.lt.f64 	%p142, %fd243, %fd244;
	selp.f64 	%fd245, %fd244, %fd243, %p142;
	selp.f64 	%fd246, %fd243, %fd245, %p141;
	mov.b64 	%rd149, %fd246;
	mov.b64 	{%r345, %r350}, %rd149;
	mov.b32 	%r351, 4;
	// begin inline asm
	shfl.sync.down.b32 %r344, %r345, %r351, %r372, %r373;
	// end inline asm
	// begin inline asm
	shfl.sync.down.b32 %r349, %r350, %r351, %r372, %r373;
	// end inline asm
	mov.b64 	%rd150, {%r344, %r349};
	mov.b64 	%fd247, %rd150;
	setp.gt.s32 	%p143, %r323, 27;
	setp.lt.f64 	%p144, %fd246, %fd247;
	selp.f64 	%fd248, %fd247, %fd246, %p144;
	selp.f64 	%fd249, %fd246, %fd248, %p143;
	mov.b64 	%rd151, %fd249;
	mov.b64 	{%r355, %r360}, %rd151;
	mov.b32 	%r361, 8;
	// begin inline asm
	shfl.sync.down.b32 %r354, %r355, %r361, %r372, %r373;
	// end inline asm
	// begin inline asm
	shfl.sync.down.b32 %r359, %r360, %r361, %r372, %r373;
	// end inline asm
	mov.b64 	%rd152, {%r354, %r359};
	mov.b64 	%fd250, %rd152;
	setp.gt.s32 	%p145, %r323, 23;
	setp.lt.f64 	%p146, %fd249, %fd250;
	selp.f64 	%fd251, %fd250, %fd249, %p146;
	selp.f64 	%fd252, %fd249, %fd251, %p145;
	mov.b64 	%rd153, %fd252;
	mov.b64 	{%r365, %r370}, %rd153;
	mov.b32 	%r371, 16;
	// begin inline asm
	shfl.sync.down.b32 %r364, %r365, %r371, %r372, %r373;
	// end inline asm
	// begin inline asm
	shfl.sync.down.b32 %r369, %r370, %r371, %r372, %r373;
	// end inline asm
	mov.b64 	%rd154, {%r364, %r369};
	mov.b64 	%fd253, %rd154;
	setp.gt.s32 	%p147, %r323, 15;
	setp.lt.f64 	%p148, %fd252, %fd253;
	selp.f64 	%fd25, %fd253, %fd252, %p148;
	selp.f64 	%fd374, %fd252, %fd25, %p147;
	setp.ne.s32 	%p149, %r323, 0;
	@%p149 bra 	$L__BB6_34;
	shr.u32 	%r374, %r26, 2;
	and.b32  	%r375, %r374, 248;
	mov.u32 	%r376, _ZZN3cub18CUB_300001_SM_10006detail6reduce18DeviceReduceKernelINS2_10policy_hubIdjN4cuda3__47maximumIvEEE10Policy1000EPdjS8_dNS5_3std3__410__identityEEEvT0_PT3_T1_NS0_13GridEvenShareISI_EET2_T4_E12temp_storage;
	add.s32 	%r377, %r376, %r375;
	st.shared.f64 	[%r377+8], %fd25;
$L__BB6_34:
	bar.sync 	0;
	setp.ne.s32 	%p150, %r26, 0;
	@%p150 bra 	$L__BB6_71;
	ld.shared.f64 	%fd254, [_ZZN3cub18CUB_300001_SM_10006detail6reduce18DeviceReduceKernelINS2_10policy_hubIdjN4cuda3__47maximumIvEEE10Policy1000EPdjS8_dNS5_3std3__410__identityEEEvT0_PT3_T1_NS0_13GridEvenShareISI_EET2_T4_E12temp_storage+16];
	setp.lt.f64 	%p151, %fd374, %fd254;
	selp.f64 	%fd255, %fd254, %fd374, %p151;
	ld.shared.f64 	%fd256, [_ZZN3cub18CUB_300001_SM_10006detail6reduce18DeviceReduceKernelINS2_10policy_hubIdjN4cuda3__47maximumIvEEE10Policy1000EPdjS8_dNS5_3std3__410__identityEEEvT0_PT3_T1_NS0_13GridEvenShareISI_EET2_T4_E12temp_storage+24];
	setp.lt.f64 	%p152, %fd255, %fd256;
	selp.f64 	%fd257, %fd256, %fd255, %p152;
	ld.shared.f64 	%fd258, [_ZZN3cub18CUB_300001_SM_10006detail6reduce18DeviceReduceKernelINS2_10policy_hubIdjN4cuda3__47maximumIvEEE10Policy1000EPdjS8_dNS5_3std3__410__identityEEEvT0_PT3_T1_NS0_13GridEvenShareISI_EET2_T4_E12temp_storage+32];
	setp.lt.f64 	%p153, %fd257, %fd258;
	selp.f64 	%fd259, %fd258, %fd257, %p153;
	ld.shared.f64 	%fd260, [_ZZN3cub18CUB_300001_SM_10006detail6reduce18DeviceReduceKernelINS2_10policy_hubIdjN4cuda3__47maximumIvEEE10Policy1000EPdjS8_dNS5_3std3__410__identityEEEvT0_PT3_T1_NS0_13GridEvenShareISI_EET2_T4_E12temp_storage+40];
	setp.lt.f64 	%p154, %fd259, %fd260;
	selp.f64 	%fd261, %fd260, %fd259, %p154;
	ld.shared.f64 	%fd262, [_ZZN3cub18CUB_300001_SM_10006detail6reduce18DeviceReduceKernelINS2_10policy_hubIdjN4cuda3__47maximumIvEEE10Policy1000EPdjS8_dNS5_3std3__410__identityEEEvT0_PT3_T1_NS0_13GridEvenShareISI_EET2_T4_E12temp_storage+48];
	setp.lt.f64 	%p155, %fd261, %fd262;
	selp.f64 	%fd263, %fd262, %fd261, %p155;
	ld.shared.f64 	%fd264, [_ZZN3cub18CUB_300001_SM_10006detail6reduce18DeviceReduceKernelINS2_10policy_hubIdjN4cuda3__47maximumIvEEE10Policy1000EPdjS8_dNS5_3std3__410__identityEEEvT0_PT3_T1_NS0_13GridEvenShareISI_EET2_T4_E12temp_storage+56];
	setp.lt.f64 	%p156, %fd263, %fd264;
	selp.f64 	%fd265, %fd264, %fd263, %p156;
	ld.shared.f64 	%fd266, [_ZZN3cub18CUB_300001_SM_10006detail6reduce18DeviceReduceKernelINS2_10policy_hubIdjN4cuda3__47maximumIvEEE10Policy1000EPdjS8_dNS5_3std3__410__identityEEEvT0_PT3_T1_NS0_13GridEvenShareISI_EET2_T4_E12temp_storage+64];
	setp.lt.f64 	%p157, %fd265, %fd266;
	selp.f64 	%fd374, %fd266, %fd265, %p157;
	bra.uni 	$L__BB6_71;
$L__BB6_36:
	sub.s32 	%r55, %r1, %r5;
	setp.gt.u32 	%p2, %r55, 2047;
	@%p2 bra 	$L__BB6_55;
	mov.u32 	%r56, %tid.x;
	setp.ge.u32 	%p51, %r56, %r55;
	mov.f64 	%fd367, 0d0000000000000000;
	mov.u32 	%r529, %r56;
	@%p51 bra 	$L__BB6_39;
	add.s32 	%r176, %r5, %r56;
	mul.wide.u32 	%rd65, %r176, 8;
	add.s64 	%rd64, %rd1, %rd65;
	// begin inline asm
	ld.global.nc.u64 %rd63, [%rd64];
	// end inline asm
	mov.b64 	%fd367, %rd63;
	add.s32 	%r529, %r56, 256;
$L__BB6_39:
	setp.ge.u32 	%p52, %r529, %r55;
	@%p52 bra 	$L__BB6_46;
	not.b32 	%r177, %r529;
	add.s32 	%r59, %r1, %r177;
	and.b32  	%r178, %r59, 768;
	setp.eq.s32 	%p53, %r178, 768;
	@%p53 bra 	$L__BB6_43;
	add.s32 	%r527, %r529, %r5;
	shr.u32 	%r179, %r59, 8;
	add.s32 	%r180, %r179, 1;
	and.b32  	%r181, %r180, 3;
	neg.s32 	%r526, %r181;
$L__BB6_42:
	.pragma "nounroll";
	mul.wide.u32 	%rd68, %r527, 8;
	add.s64 	%rd67, %rd1, %rd68;
	// begin inline asm
	ld.global.nc.u64 %rd66, [%rd67];
	// end inline asm
	mov.b64 	%fd122, %rd66;
	setp.lt.f64 	%p54, %fd367, %fd122;
	selp.f64 	%fd367, %fd122, %fd367, %p54;
	add.s32 	%r529, %r529, 256;
	add.s32 	%r527, %r527, 256;
	add.s32 	%r526, %r526, 1;
	setp.ne.s32 	%p55, %r526, 0;
	@%p55 bra 	$L__BB6_42;
$L__BB6_43:
	sub.s32 	%r182, %r59, %r5;
	setp.lt.u32 	%p56, %r182, 768;
	@%p56 bra 	$L__BB6_46;
	add.s32 	%r531, %r529, 512;
	add.s32 	%r530, %r529, %r5;
$L__BB6_45:
	mul.wide.u32 	%rd77, %r530, 8;
	add.s64 	%rd70, %rd1, %rd77;
	// begin inline asm
	ld.global.nc.u64 %rd69, [%rd70];
	// end inline asm
	mov.b64 	%fd123, %rd69;
	setp.lt.f64 	%p57, %fd367, %fd123;
	selp.f64 	%fd124, %fd123, %fd367, %p57;
	add.s32 	%r183, %r530, 256;
	mul.wide.u32 	%rd78, %r183, 8;
	add.s64 	%rd72, %rd1, %rd78;
	// begin inline asm
	ld.global.nc.u64 %rd71, [%rd72];
	// end inline asm
	mov.b64 	%fd125, %rd71;
	setp.lt.f64 	%p58, %fd124, %fd125;
	selp.f64 	%fd126, %fd125, %fd124, %p58;
	add.s32 	%r184, %r530, 512;
	mul.wide.u32 	%rd79, %r184, 8;
	add.s64 	%rd74, %rd1, %rd79;
	// begin inline asm
	ld.global.nc.u64 %rd73, [%rd74];
	// end inline asm
	mov.b64 	%fd127, %rd73;
	setp.lt.f64 	%p59, %fd126, %fd127;
	selp.f64 	%fd128, %fd127, %fd126, %p59;
	add.s32 	%r185, %r530, 768;
	mul.wide.u32 	%rd80, %r185, 8;
	add.s64 	%rd76, %rd1, %rd80;
	// begin inline asm
	ld.global.nc.u64 %rd75, [%rd76];
	// end inline asm
	mov.b64 	%fd129, %rd75;
	setp.lt.f64 	%p60, %fd128, %fd129;
	selp.f64 	%fd367, %fd129, %fd128, %p60;
	add.s32 	%r73, %r531, 1024;
	add.s32 	%r186, %r531, 512;
	add.s32 	%r530, %r530, 1024;
	setp.lt.s32 	%p61, %r186, %r55;
	mov.u32 	%r531, %r73;
	@%p61 bra 	$L__BB6_45;
$L__BB6_46:
	setp.lt.u32 	%p62, %r55, 256;
	@%p62 bra 	$L__BB6_51;
	// begin inline asm
	mov.u32 %r250, %laneid;
	// end inline asm
	mov.b64 	%rd91, %fd367;
	mov.b64 	{%r252, %r257}, %rd91;
	mov.b32 	%r258, 1;
	mov.b32 	%r299, 31;
	mov.b32 	%r300, -1;
	// begin inline asm
	shfl.sync.down.b32 %r251, %r252, %r258, %r299, %r300;
	// end inline asm
	// begin inline asm
	shfl.sync.down.b32 %r256, %r257, %r258, %r299, %r300;
	// end inline asm
	mov.b64 	%rd92, {%r251, %r256};
	mov.b64 	%fd177, %rd92;
	setp.gt.s32 	%p90, %r250, 30;
	setp.lt.f64 	%p91, %fd367, %fd177;
	selp.f64 	%fd178, %fd177, %fd367, %p91;
	selp.f64 	%fd179, %fd367, %fd178, %p90;
	mov.b64 	%rd93, %fd179;
	mov.b64 	{%r262, %r267}, %rd93;
	mov.b32 	%r268, 2;
	// begin inline asm
	shfl.sync.down.b32 %r261, %r262, %r268, %r299, %r300;
	// end inline asm
	// begin inline asm
	shfl.sync.down.b32 %r266, %r267, %r268, %r299, %r300;
	// end inline asm
	mov.b64 	%rd94, {%r261, %r266};
	mov.b64 	%fd180, %rd94;
	setp.gt.s32 	%p92, %r250, 29;
	setp.lt.f64 	%p93, %fd179, %fd180;
	selp.f64 	%fd181, %fd180, %fd179, %p93;
	selp.f64 	%fd182, %fd179, %fd181, %p92;
	mov.b64 	%rd95, %fd182;
	mov.b64 	{%r272, %r277}, %rd95;
	mov.b32 	%r278, 4;
	// begin inline asm
	shfl.sync.down.b32 %r271, %r272, %r278, %r299, %r300;
	// end inline asm
	// begin inline asm
	shfl.sync.down.b32 %r276, %r277, %r278, %r299, %r300;
	// end inline asm
	mov.b64 	%rd96, {%r271, %r276};
	mov.b64 	%fd183, %rd96;
	setp.gt.s32 	%p94, %r250, 27;
	setp.lt.f64 	%p95, %fd182, %fd183;
	selp.f64 	%fd184, %fd183, %fd182, %p95;
	selp.f64 	%fd185, %fd182, %fd184, %p94;
	mov.b64 	%rd97, %fd185;
	mov.b64 	{%r282, %r287}, %rd97;
	mov.b32 	%r288, 8;
	// begin inline asm
	shfl.sync.down.b32 %r281, %r282, %r288, %r299, %r300;
	// end inline asm
	// begin inline asm
	shfl.sync.down.b32 %r286, %r287, %r288, %r299, %r300;
	// end inline asm
	mov.b64 	%rd98, {%r281, %r286};
	mov.b64 	%fd186, %rd98;
	setp.gt.s32 	%p96, %r250, 23;
	setp.lt.f64 	%p97, %fd185, %fd186;
	selp.f64 	%fd187, %fd186, %fd185, %p97;
	selp.f64 	%fd188, %fd185, %fd187, %p96;
	mov.b64 	%rd99, %fd188;
	mov.b64 	{%r292, %r297}, %rd99;
	mov.b32 	%r298, 16;
	// begin inline asm
	shfl.sync.down.b32 %r291, %r292, %r298, %r299, %r300;
	// end inline asm
	// begin inline asm
	shfl.sync.down.b32 %r296, %r297, %r298, %r299, %r300;
	// end inline asm
	mov.b64 	%rd100, {%r291, %r296};
	mov.b64 	%fd189, %rd100;
	setp.gt.s32 	%p98, %r250, 15;
	setp.lt.f64 	%p99, %fd188, %fd189;
	selp.f64 	%fd37, %fd189, %fd188, %p99;
	selp.f64 	%fd374, %fd188, %fd37, %p98;
	setp.ne.s32 	%p100, %r250, 0;
	@%p100 bra 	$L__BB6_49;
	shr.u32 	%r301, %r56, 2;
	and.b32  	%r302, %r301, 248;
	mov.u32 	%r303, _ZZN3cub18CUB_300001_SM_10006detail6reduce18DeviceReduceKernelINS2_10policy_hubIdjN4cuda3__47maximumIvEEE10Policy1000EPdjS8_dNS5_3std3__410__identityEEEvT0_PT3_T1_NS0_13GridEvenShareISI_EET2_T4_E12temp_storage;
	add.s32 	%r304, %r303, %r302;
	st.shared.f64 	[%r304+8], %fd37;
$L__BB6_49:
	bar.sync 	0;
	setp.ne.s32 	%p101, %r56, 0;
	@%p101 bra 	$L__BB6_71;
	ld.shared.f64 	%fd190, [_ZZN3cub18CUB_300001_SM_10006detail6reduce18DeviceReduceKernelINS2_10policy_hubIdjN4cuda3__47maximumIvEEE10Policy1000EPdjS8_dNS5_3std3__410__identityEEEvT0_PT3_T1_NS0_13GridEvenShareISI_EET2_T4_E12temp_storage+16];
	setp.lt.f64 	%p102, %fd374, %fd190;
	selp.f64 	%fd191, %fd190, %fd374, %p102;
	ld.shared.f64 	%fd192, [_ZZN3cub18CUB_300001_SM_10006detail6reduce18DeviceReduceKernelINS2_10policy_hubIdjN4cuda3__47maximumIvEEE10Policy1000EPdjS8_dNS5_3std3__410__identityEEEvT0_PT3_T1_NS0_13GridEvenShareISI_EET2_T4_E12temp_storage+24];
	setp.lt.f64 	%p103, %fd191, %fd192;
	selp.f64 	%fd193, %fd192, %fd191, %p103;
	ld.shared.f64 	%fd194, [_ZZN3cub18CUB_300001_SM_10006detail6reduce18DeviceReduceKernelINS2_10policy_hubIdjN4cuda3__47maximumIvEEE10Policy1000EPdjS8_dNS5_3std3__410__identityEEEvT0_PT3_T1_NS0_13GridEvenShareISI_EET2_T4_E12temp_storage+32];
	setp.lt.f64 	%p104, %fd193, %fd194;
	selp.f64 	%fd195, %fd194, %fd193, %p104;
	ld.shared.f64 	%fd196, [_ZZN3cub18CUB_300001_SM_10006detail6reduce18DeviceReduceKernelINS2_10policy_hubIdjN4cuda3__47maximumIvEEE10Policy1000EPdjS8_dNS5_3std3__410__identityEEEvT0_PT3_T1_NS0_13GridEvenShareISI_EET2_T4_E12temp_storage+40];
	setp.lt.f64 	%p105, %fd195, %fd196;
	selp.f64 	%fd197, %fd196, %fd195, %p105;
	ld.shared.f64 	%fd198, [_ZZN3cub18CUB_300001_SM_10006detail6reduce18DeviceReduceKernelINS2_10policy_hubIdjN4cuda3__47maximumIvEEE10Policy1000EPdjS8_dNS5_3std3__410__identityEEEvT0_PT3_T1_NS0_13GridEvenShareISI_EET2_T4_E12temp_storage+48];
	setp.lt.f64 	%p106, %fd197, %fd198;
	selp.f64 	%fd199, %fd198, %fd197, %p106;
	ld.shared.f64 	%fd200, [_ZZN3cub18CUB_300001_SM_10006detail6reduce18DeviceReduceKernelINS2_10policy_hubIdjN4cuda3__47maximumIvEEE10Policy1000EPdjS8_dNS5_3std3__410__identityEEEvT0_PT3_T1_NS0_13GridEvenShareISI_EET2_T4_E12temp_storage+56];
	setp.lt.f64 	%p107, %fd199, %fd200;
	selp.f64 	%fd201, %fd200, %fd199, %p107;
	ld.shared.f64 	%fd202, [_ZZN3cub18CUB_300001_SM_10006detail6reduce18DeviceReduceKernelINS2_10policy_hubIdjN4cuda3__47maximumIvEEE10Policy1000EPdjS8_dNS5_3std3__410__identityEEEvT0_PT3_T1_NS0_13GridEvenShareISI_EET2_T4_E12temp_storage+64];
	setp.lt.f64 	%p108, %fd201, %fd202;
	selp.f64 	%fd374, %fd202, %fd201, %p108;
	bra.uni 	$L__BB6_71;
$L__BB6_51:
	// begin inline asm
	mov.u32 %r187, %laneid;
	// end inline asm
	and.b32  	%r238, %r56, 992;
	add.s32 	%r239, %r238, 32;
	setp.gt.u32 	%p63, %r239, %r55;
	not.b32 	%r240, %r238;
	add.s32 	%r241, %r55, %r240;
	selp.b32 	%r236, %r241, 31, %p63;
	mov.b64 	%rd81, %fd367;
	mov.b64 	{%r189, %r194}, %rd81;
	mov.b32 	%r195, 1;
	mov.b32 	%r237, -1;
	// begin inline asm
	shfl.sync.down.b32 %r188, %r189, %r195, %r236, %r237;
	// end inline asm
	// begin inline asm
	shfl.sync.down.b32 %r193, %r194, %r195, %r236, %r237;
	// end inline asm
	mov.b64 	%rd82, {%r188, %r193};
	mov.b64 	%fd130, %rd82;
	setp.lt.s32 	%p64, %r187, %r236;
	setp.lt.f64 	%p65, %fd367, %fd130;
	selp.f64 	%fd131, %fd130, %fd367, %p65;
	selp.f64 	%fd132, %fd131, %fd367, %p64;
	mov.b64 	%rd83, %fd132;
	mov.b64 	{%r199, %r204}, %rd83;
	mov.b32 	%r205, 2;
	// begin inline asm
	shfl.sync.down.b32 %r198, %r199, %r205, %r236, %r237;
	// end inline asm
	// begin inline asm
	shfl.sync.down.b32 %r203, %r204, %r205, %r236, %r237;
	// end inline asm
	mov.b64 	%rd84, {%r198, %r203};
	mov.b64 	%fd133, %rd84;
	add.s32 	%r242, %r187, 2;
	setp.gt.s32 	%p66, %r242, %r236;
	setp.lt.f64 	%p67, %fd132, %fd133;
	selp.f64 	%fd134, %fd133, %fd132, %p67;
	selp.f64 	%fd135, %fd132, %fd134, %p66;
	mov.b64 	%rd85, %fd135;
	mov.b64 	{%r209, %r214}, %rd85;
	mov.b32 	%r215, 4;
	// begin inline asm
	shfl.sync.down.b32 %r208, %r209, %r215, %r236, %r237;
	// end inline asm
	// begin inline asm
	shfl.sync.down.b32 %r213, %r214, %r215, %r236, %r237;
	// end inline asm
	mov.b64 	%rd86, {%r208, %r213};
	mov.b64 	%fd136, %rd86;
	add.s32 	%r243, %r187, 4;
	setp.gt.s32 	%p68, %r243, %r236;
	setp.lt.f64 	%p69, %fd135, %fd136;
	selp.f64 	%fd137, %fd136, %fd135, %p69;
	selp.f64 	%fd138, %fd135, %fd137, %p68;
	mov.b64 	%rd87, %fd138;
	mov.b64 	{%r219, %r224}, %rd87;
	mov.b32 	%r225, 8;
	// begin inline asm
	shfl.sync.down.b32 %r218, %r219, %r225, %r236, %r237;
	// end inline asm
	// begin inline asm
	shfl.sync.down.b32 %r223, %r224, %r225, %r236, %r237;
	// end inline asm
	mov.b64 	%rd88, {%r218, %r223};
	mov.b64 	%fd139, %rd88;
	add.s32 	%r244, %r187, 8;
	setp.gt.s32 	%p70, %r244, %r236;
	setp.lt.f64 	%p71, %fd138, %fd139;
	selp.f64 	%fd140, %fd139, %fd138, %p71;
	selp.f64 	%fd141, %fd138, %fd140, %p70;
	mov.b64 	%rd89, %fd141;
	mov.b64 	{%r229, %r234}, %rd89;
	mov.b32 	%r235, 16;
	// begin inline asm
	shfl.sync.down.b32 %r228, %r229, %r235, %r236, %r237;
	// end inline asm
	// begin inline asm
	shfl.sync.down.b32 %r233, %r234, %r235, %r236, %r237;
	// end inline asm
	mov.b64 	%rd90, {%r228, %r233};
	mov.b64 	%fd142, %rd90;
	add.s32 	%r245, %r187, 16;
	setp.gt.s32 	%p72, %r245, %r236;
	setp.lt.f64 	%p73, %fd141, %fd142;
	selp.f64 	%fd143, %fd142, %fd141, %p73;
	selp.f64 	%fd374, %fd141, %fd143, %p72;
	setp.ne.s32 	%p74, %r187, 0;
	@%p74 bra 	$L__BB6_53;
	shr.u32 	%r246, %r56, 2;
	and.b32  	%r247, %r246, 248;
	mov.u32 	%r248, _ZZN3cub18CUB_300001_SM_10006detail6reduce18DeviceReduceKernelINS2_10policy_hubIdjN4cuda3__47maximumIvEEE10Policy1000EPdjS8_dNS5_3std3__410__identityEEEvT0_PT3_T1_NS0_13GridEvenShareISI_EET2_T4_E12temp_storage;
	add.s32 	%r249, %r248, %r247;
	st.shared.f64 	[%r249+8], %fd374;
$L__BB6_53:
	bar.sync 	0;
	setp.ne.s32 	%p75, %r56, 0;
	@%p75 bra 	$L__BB6_71;
	setp.gt.u32 	%p76, %r55, 32;
	ld.shared.f64 	%fd144, [_ZZN3cub18CUB_300001_SM_10006detail6reduce18DeviceReduceKernelINS2_10policy_hubIdjN4cuda3__47maximumIvEEE10Policy1000EPdjS8_dNS5_3std3__410__identityEEEvT0_PT3_T1_NS0_13GridEvenShareISI_EET2_T4_E12temp_storage+16];
	setp.lt.f64 	%p77, %fd374, %fd144;
	selp.f64 	%fd146, %fd144, %fd374, %p77;
	selp.f64 	%fd147, %fd146, %fd374, %p76;
	setp.gt.u32 	%p78, %r55, 64;
	ld.shared.f64 	%fd149, [_ZZN3cub18CUB_300001_SM_10006detail6reduce18DeviceReduceKernelINS2_10policy_hubIdjN4cuda3__47maximumIvEEE10Policy1000EPdjS8_dNS5_3std3__410__identityEEEvT0_PT3_T1_NS0_13GridEvenShareISI_EET2_T4_E12temp_storage+24];
	setp.lt.f64 	%p79, %fd147, %fd149;
	selp.f64 	%fd151, %fd149, %fd147, %p79;
	selp.f64 	%fd152, %fd151, %fd147, %p78;
	setp.gt.u32 	%p80, %r55, 96;
	ld.shared.f64 	%fd154, [_ZZN3cub18CUB_300001_SM_10006detail6reduce18DeviceReduceKernelINS2_10policy_hubIdjN4cuda3__47maximumIvEEE10Policy1000EPdjS8_dNS5_3std3__410__identityEEEvT0_PT3_T1_NS0_13GridEvenShareISI_EET2_T4_E12temp_storage+32];
	setp.lt.f64 	%p81, %fd152, %fd154;
	selp.f64 	%fd156, %fd154, %fd152, %p81;
	selp.f64 	%fd157, %fd156, %fd152, %p80;
	setp.gt.u32 	%p82, %r55, 128;
	ld.shared.f64 	%fd159, [_ZZN3cub18CUB_300001_SM_10006detail6reduce18DeviceReduceKernelINS2_10policy_hubIdjN4cuda3__47maximumIvEEE10Policy1000EPdjS8_dNS5_3std3__410__identityEEEvT0_PT3_T1_NS0_13GridEvenShareISI_EET2_T4_E12temp_storage+40];
	setp.lt.f64 	%p83, %fd157, %fd159;
	selp.f64 	%fd161, %fd159, %fd157, %p83;
	selp.f64 	%fd162, %fd161, %fd157, %p82;
	setp.gt.u32 	%p84, %r55, 160;
	ld.shared.f64 	%fd164, [_ZZN3cub18CUB_300001_SM_10006detail6reduce18DeviceReduceKernelINS2_10policy_hubIdjN4cuda3__47maximumIvEEE10Policy1000EPdjS8_dNS5_3std3__410__identityEEEvT0_PT3_T1_NS0_13GridEvenShareISI_EET2_T4_E12temp_storage+48];
	setp.lt.f64 	%p85, %fd162, %fd164;
	selp.f64 	%fd166, %fd164, %fd162, %p85;
	selp.f64 	%fd167, %fd166, %fd162, %p84;
	setp.gt.u32 	%p86, %r55, 192;
	ld.shared.f64 	%fd169, [_ZZN3cub18CUB_300001_SM_10006detail6reduce18DeviceReduceKernelINS2_10policy_hubIdjN4cuda3__47maximumIvEEE10Policy1000EPdjS8_dNS5_3std3__410__identityEEEvT0_PT3_T1_NS0_13GridEvenShareISI_EET2_T4_E12temp_storage+56];
	setp.lt.f64 	%p87, %fd167, %fd169;
	selp.f64 	%fd171, %fd169, %fd167, %p87;
	selp.f64 	%fd172, %fd171, %fd167, %p86;
	setp.gt.u32 	%p88, %r55, 224;
	ld.shared.f64 	%fd174, [_ZZN3cub18CUB_300001_SM_10006detail6reduce18DeviceReduceKernelINS2_10policy_hubIdjN4cuda3__47maximumIvEEE10Policy1000EPdjS8_dNS5_3std3__410__identityEEEvT0_PT3_T1_NS0_13GridEvenShareISI_EET2_T4_E12temp_storage+64];
	setp.lt.f64 	%p89, %fd172, %fd174;
	selp.f64 	%fd176, %fd174, %fd172, %p89;
	selp.f64 	%fd374, %fd176, %fd172, %p88;
	bra.uni 	$L__BB6_71;
$L__BB6_55:
	mov.u32 	%r75, %tid.x;
	add.s32 	%r104, %r75, %r5;
	mul.wide.u32 	%rd20, %r104, 8;
	add.s64 	%rd5, %rd1, %rd20;
	// begin inline asm
	ld.global.nc.u64 %rd4, [%rd5];
	// end inline asm
	mov.b64 	%fd56, %rd4;
	add.s64 	%rd7, %rd5, 2048;
	// begin inline asm
	ld.global.nc.u64 %rd6, [%rd7];
	// end inline asm
	mov.b64 	%fd57, %rd6;
	add.s64 	%rd9, %rd5, 4096;
	// begin inline asm
	ld.global.nc.u64 %rd8, [%rd9];
	// end inline asm
	mov.b64 	%fd58, %rd8;
	add.s64 	%rd11, %rd5, 6144;
	// begin inline asm
	ld.global.nc.u64 %rd10, [%rd11];
	// end inline asm
	mov.b64 	%fd59, %rd10;
	add.s64 	%rd13, %rd5, 8192;
	// begin inline asm
	ld.global.nc.u64 %rd12, [%rd13];
	// end inline asm
	mov.b64 	%fd60, %rd12;
	add.s64 	%rd15, %rd5, 10240;
	// begin inline asm
	ld.global.nc.u64 %rd14, [%rd15];
	// end inline asm
	mov.b64 	%fd61, %rd14;
	add.s64 	%rd17, %rd5, 12288;
	// begin inline asm
	ld.global.nc.u64 %rd16, [%rd17];
	// end inline asm
	mov.b64 	%fd62, %rd16;
	add.s64 	%rd19, %rd5, 14336;
	// begin inline asm
	ld.global.nc.u64 %rd18, [%rd19];
	// end inline asm
	mov.b64 	%fd63, %rd18;
	setp.lt.f64 	%p3, %fd56, %fd57;
	selp.f64 	%fd64, %fd57, %fd56, %p3;
	setp.lt.f64 	%p4, %fd64, %fd58;
	selp.f64 	%fd65, %fd58, %fd64, %p4;
	setp.lt.f64 	%p5, %fd65, %fd59;
	selp.f64 	%fd66, %fd59, %fd65, %p5;
	setp.lt.f64 	%p6, %fd66, %fd60;
	selp.f64 	%fd67, %fd60, %fd66, %p6;
	setp.lt.f64 	%p7, %fd67, %fd61;
	selp.f64 	%fd68, %fd61, %fd67, %p7;
	setp.lt.f64 	%p8, %fd68, %fd62;
	selp.f64 	%fd69, %fd62, %fd68, %p8;
	setp.lt.f64 	%p9, %fd69, %fd63;
	selp.f64 	%fd373, %fd63, %fd69, %p9;
	setp.lt.u32 	%p10, %r55, %r4;
	@%p10 bra 	$L__BB6_67;
	add.s32 	%r76, %r4, %r5;
	add.s32 	%r533, %r76, 256;
	add.s32 	%r532, %r76, %r75;
	mov.b32 	%r534, 0;
$L__BB6_57:
	add.s32 	%r5, %r5, %r4;
	add.s32 	%r106, %r1, -2048;
	setp.gt.u32 	%p11, %r5, %r106;
	@%p11 bra 	$L__BB6_59;
	add.s32 	%r107, %r75, %r5;
	mul.wide.u32 	%rd37, %r107, 8;
	add.s64 	%rd22, %rd1, %rd37;
	// begin inline asm
	ld.global.nc.u64 %rd21, [%rd22];
	// end inline asm
	mov.b64 	%fd70, %rd21;
	add.s64 	%rd24, %rd22, 2048;
	// begin inline asm
	ld.global.nc.u64 %rd23, [%rd24];
	// end inline asm
	mov.b64 	%fd71, %rd23;
	add.s64 	%rd26, %rd22, 4096;
	// begin inline asm
	ld.global.nc.u64 %rd25, [%rd26];
	// end inline asm
	mov.b64 	%fd72, %rd25;
	add.s64 	%rd28, %rd22, 6144;
	// begin inline asm
	ld.global.nc.u64 %rd27, [%rd28];
	// end inline asm
	mov.b64 	%fd73, %rd27;
	add.s64 	%rd30, %rd22, 8192;
	// begin inline asm
	ld.global.nc.u64 %rd29, [%rd30];
	// end inline asm
	mov.b64 	%fd74, %rd29;
	add.s64 	%rd32, %rd22, 10240;
	// begin inline asm
	ld.global.nc.u64 %rd31, [%rd32];
	// end inline asm
	mov.b64 	%fd75, %rd31;
	add.s64 	%rd34, %rd22, 12288;
	// begin inline asm
	ld.global.nc.u64 %rd33, [%rd34];
	// end inline asm
	mov.b64 	%fd76, %rd33;
	add.s64 	%rd36, %rd22, 14336;
	// begin inline asm
	ld.global.nc.u64 %rd35, [%rd36];
	// end inline asm
	mov.b64 	%fd77, %rd35;
	setp.lt.f64 	%p12, %fd373, %fd70;
	selp.f64 	%fd78, %fd70, %fd373, %p12;
	setp.lt.f64 	%p13, %fd78, %fd71;
	selp.f64 	%fd79, %fd71, %fd78, %p13;
	setp.lt.f64 	%p14, %fd79, %fd72;
	selp.f64 	%fd80, %fd72, %fd79, %p14;
	setp.lt.f64 	%p15, %fd80, %fd73;
	selp.f64 	%fd81, %fd73, %fd80, %p15;
	setp.lt.f64 	%p16, %fd81, %fd74;
	selp.f64 	%fd82, %fd74, %fd81, %p16;
	setp.lt.f64 	%p17, %fd82, %fd75;
	selp.f64 	%fd83, %fd75, %fd82, %p17;
	setp.lt.f64 	%p18, %fd83, %fd76;
	selp.f64 	%fd84, %fd76, %fd83, %p18;
	setp.lt.f64 	%p19, %fd84, %fd77;
	selp.f64 	%fd373, %fd77, %fd84, %p19;
	sub.s32 	%r108, %r1, %r5;
	setp.lt.u32 	%p20, %r108, %r4;
	add.s32 	%r534, %r534, 1;
	add.s32 	%r533, %r533, %r4;
	add.s32 	%r532, %r532, %r4;
	@%p20 bra 	$L__BB6_67;
	bra.uni 	$L__BB6_57;
$L__BB6_59:
	setp.le.u32 	%p21, %r1, %r5;
	@%p21 bra 	$L__BB6_67;
	sub.s32 	%r87, %r1, %r5;
	setp.ge.s32 	%p22, %r75, %r87;
	@%p22 bra 	$L__BB6_67;
	not.b32 	%r109, %r75;
	add.s32 	%r110, %r1, %r109;
	sub.s32 	%r111, %r110, %r76;
	mul.lo.s32 	%r112, %r2, %r534;
	shl.b32 	%r113, %r112, 11;
	sub.s32 	%r88, %r111, %r113;
	shr.u32 	%r114, %r110, 8;
	add.s32 	%r89, %r114, 1;
	and.b32  	%r115, %r110, 768;
	setp.eq.s32 	%p23, %r115, 768;
	mov.u32 	%r539, %r75;
	@%p23 bra 	$L__BB6_64;
	and.b32  	%r116, %r89, 3;
	neg.s32 	%r536, %r116;
	mov.u32 	%r539, %r75;
$L__BB6_63:
	.pragma "nounroll";
	mul.wide.u32 	%rd40, %r532, 8;
	add.s64 	%rd39, %rd1, %rd40;
	// begin inline asm
	ld.global.nc.u64 %rd38, [%rd39];
	// end inline asm
	mov.b64 	%fd86, %rd38;
	setp.lt.f64 	%p24, %fd373, %fd86;
	selp.f64 	%fd373, %fd86, %fd373, %p24;
	add.s32 	%r539, %r539, 256;
	add.s32 	%r532, %r532, 256;
	add.s32 	%r536, %r536, 1;
	setp.ne.s32 	%p25, %r536, 0;
	@%p25 bra 	$L__BB6_63;
$L__BB6_64:
	setp.lt.u32 	%p26, %r88, 768;
	@%p26 bra 	$L__BB6_67;
	add.s32 	%r541, %r539, 512;
	add.s32 	%r540, %r539, %r533;
$L__BB6_66:
	add.s32 	%r117, %r540, -256;
	mul.wide.u32 	%rd49, %r117, 8;
	add.s64 	%rd42, %rd1, %rd49;
	// begin inline asm
	ld.global.nc.u64 %rd41, [%rd42];
	// end inline asm
	mov.b64 	%fd87, %rd41;
	setp.lt.f64 	%p27, %fd373, %fd87;
	selp.f64 	%fd88, %fd87, %fd373, %p27;
	mul.wide.u32 	%rd50, %r540, 8;
	add.s64 	%rd44, %rd1, %rd50;
	// begin inline asm
	ld.global.nc.u64 %rd43, [%rd44];
	// end inline asm
	mov.b64 	%fd89, %rd43;
	setp.lt.f64 	%p28, %fd88, %fd89;
	selp.f64 	%fd90, %fd89, %fd88, %p28;
	add.s32 	%r118, %r540, 256;
	mul.wide.u32 	%rd51, %r118, 8;
	add.s64 	%rd46, %rd1, %rd51;
	// begin inline asm
	ld.global.nc.u64 %rd45, [%rd46];
	// end inline asm
	mov.b64 	%fd91, %rd45;
	setp.lt.f64 	%p29, %fd90, %fd91;
	selp.f64 	%fd92, %fd91, %fd90, %p29;
	add.s32 	%r119, %r540, 512;
	mul.wide.u32 	%rd52, %r119, 8;
	add.s64 	%rd48, %rd1, %rd52;
	// begin inline asm
	ld.global.nc.u64 %rd47, [%rd48];
	// end inline asm
	mov.b64 	%fd93, %rd47;
	setp.lt.f64 	%p30, %fd92, %fd93;
	selp.f64 	%fd373, %fd93, %fd92, %p30;
	add.s32 	%r102, %r541, 1024;
	add.s32 	%r120, %r541, 512;
	add.s32 	%r540, %r540, 1024;
	setp.lt.s32 	%p31, %r120, %r87;
	mov.u32 	%r541, %r102;
	@%p31 bra 	$L__BB6_66;
$L__BB6_67:
	// begin inline asm
	mov.u32 %r121, %laneid;
	// end inline asm
	mov.b64 	%rd53, %fd373;
	mov.b64 	{%r123, %r128}, %rd53;
	mov.b32 	%r129, 1;
	mov.b32 	%r170, 31;
	mov.b32 	%r171, -1;
	// begin inline asm
	shfl.sync.down.b32 %r122, %r123, %r129, %r170, %r171;
	// end inline asm
	// begin inline asm
	shfl.sync.down.b32 %r127, %r128, %r129, %r170, %r171;
	// end inline asm
	mov.b64 	%rd54, {%r122, %r127};
	mov.b64 	%fd94, %rd54;
	setp.gt.s32 	%p32, %r121, 30;
	setp.lt.f64 	%p33, %fd373, %fd94;
	selp.f64 	%fd95, %fd94, %fd373, %p33;
	selp.f64 	%fd96, %fd373, %fd95, %p32;
	mov.b64 	%rd55, %fd96;
	mov.b64 	{%r133, %r138}, %rd55;
	mov.b32 	%r139, 2;
	// begin inline asm
	shfl.sync.down.b32 %r132, %r133, %r139, %r170, %r171;
	// end inline asm
	// begin inline asm
	shfl.sync.down.b32 %r137, %r138, %r139, %r170, %r171;
	// end inline asm
	mov.b64 	%rd56, {%r132, %r137};
	mov.b64 	%fd97, %rd56;
	setp.gt.s32 	%p34, %r121, 29;
	setp.lt.f64 	%p35, %fd96, %fd97;
	selp.f64 	%fd98, %fd97, %fd96, %p35;
	selp.f64 	%fd99, %fd96, %fd98, %p34;
	mov.b64 	%rd57, %fd99;
	mov.b64 	{%r143, %r148}, %rd57;
	mov.b32 	%r149, 4;
	// begin inline asm
	shfl.sync.down.b32 %r142, %r143, %r149, %r170, %r171;
	// end inline asm
	// begin inline asm
	shfl.sync.down.b32 %r147, %r148, %r149, %r170, %r171;
	// end inline asm
	mov.b64 	%rd58, {%r142, %r147};
	mov.b64 	%fd100, %rd58;
	setp.gt.s32 	%p36, %r121, 27;
	setp.lt.f64 	%p37, %fd99, %fd100;
	selp.f64 	%fd101, %fd100, %fd99, %p37;
	selp.f64 	%fd102, %fd99, %fd101, %p36;
	mov.b64 	%rd59, %fd102;
	mov.b64 	{%r153, %r158}, %rd59;
	mov.b32 	%r159, 8;
	// begin inline asm
	shfl.sync.down.b32 %r152, %r153, %r159, %r170, %r171;
	// end inline asm
	// begin inline asm
	shfl.sync.down.b32 %r157, %r158, %r159, %r170, %r171;
	// end inline asm
	mov.b64 	%rd60, {%r152, %r157};
	mov.b64 	%fd103, %rd60;
	setp.gt.s32 	%p38, %r121, 23;
	setp.lt.f64 	%p39, %fd102, %fd103;
	selp.f64 	%fd104, %fd103, %fd102, %p39;
	selp.f64 	%fd105, %fd102, %fd104, %p38;
	mov.b64 	%rd61, %fd105;
	mov.b64 	{%r163, %r168}, %rd61;
	mov.b32 	%r169, 16;
	// begin inline asm
	shfl.sync.down.b32 %r162, %r163, %r169, %r170, %r171;
	// end inline asm
	// begin inline asm
	shfl.sync.down.b32 %r167, %r168, %r169, %r170, %r171;
	// end inline asm
	mov.b64 	%rd62, {%r162, %r167};
	mov.b64 	%fd106, %rd62;
	setp.gt.s32 	%p40, %r121, 15;
	setp.lt.f64 	%p41, %fd105, %fd106;
	selp.f64 	%fd52, %fd106, %fd105, %p41;
	selp.f64 	%fd374, %fd105, %fd52, %p40;
	setp.ne.s32 	%p42, %r121, 0;
	@%p42 bra 	$L__BB6_69;
	shr.u32 	%r172, %r75, 2;
	and.b32  	%r173, %r172, 248;
	mov.u32 	%r174, _ZZN3cub18CUB_300001_SM_10006detail6reduce18DeviceReduceKernelINS2_10policy_hubIdjN4cuda3__47maximumIvEEE10Policy1000EPdjS8_dNS5_3std3__410__identityEEEvT0_PT3_T1_NS0_13GridEvenShareISI_EET2_T4_E12temp_storage;
	add.s32 	%r175, %r174, %r173;
	st.shared.f64 	[%r175+8], %fd52;
$L__BB6_69:
	bar.sync 	0;
	setp.ne.s32 	%p43, %r75, 0;
	@%p43 bra 	$L__BB6_71;
	ld.shared.f64 	%fd107, [_ZZN3cub18CUB_300001_SM_10006detail6reduce18DeviceReduceKernelINS2_10policy_hubIdjN4cuda3__47maximumIvEEE10Policy1000EPdjS8_dNS5_3std3__410__identityEEEvT0_PT3_T1_NS0_13GridEvenShareISI_EET2_T4_E12temp_storage+16];
	setp.lt.f64 	%p44, %fd374, %fd107;
	selp.f64 	%fd108, %fd107, %fd374, %p44;
	ld.shared.f64 	%fd109, [_ZZN3cub18CUB_300001_SM_10006detail6reduce18DeviceReduceKernelINS2_10policy_hubIdjN4cuda3__47maximumIvEEE10Policy1000EPdjS8_dNS5_3std3__410__identityEEEvT0_PT3_T1_NS0_13GridEvenShareISI_EET2_T4_E12temp_storage+24];
	setp.lt.f64 	%p45, %fd108, %fd109;
	selp.f64 	%fd110, %fd109, %fd108, %p45;
	ld.shared.f64 	%fd111, [_ZZN3cub18CUB_300001_SM_10006detail6reduce18DeviceReduceKernelINS2_10policy_hubIdjN4cuda3__47maximumIvEEE10Policy1000EPdjS8_dNS5_3std3__410__identityEEEvT0_PT3_T1_NS0_13GridEvenShareISI_EET2_T4_E12temp_storage+32];
	setp.lt.f64 	%p46, %fd110, %fd111;
	selp.f64 	%fd112, %fd111, %fd110, %p46;
	ld.shared.f64 	%fd113, [_ZZN3cub18CUB_300001_SM_10006detail6reduce18DeviceReduceKernelINS2_10policy_hubIdjN4cuda3__47maximumIvEEE10Policy1000EPdjS8_dNS5_3std3__410__identityEEEvT0_PT3_T1_NS0_13GridEvenShareISI_EET2_T4_E12temp_storage+40];
	setp.lt.f64 	%p47, %fd112, %fd113;
	selp.f64 	%fd114, %fd113, %fd112, %p47;
	ld.shared.f64 	%fd115, [_ZZN3cub18CUB_300001_SM_10006detail6reduce18DeviceReduceKernelINS2_10policy_hubIdjN4cuda3__47maximumIvEEE10Policy1000EPdjS8_dNS5_3std3__410__identityEEEvT0_PT3_T1_NS0_13GridEvenShareISI_EET2_T4_E12temp_storage+48];
	setp.lt.f64 	%p48, %fd114, %fd115;
	selp.f64 	%fd116, %fd115, %fd114, %p48;
	ld.shared.f64 	%fd117, [_ZZN3cub18CUB_300001_SM_10006detail6reduce18DeviceReduceKernelINS2_10policy_hubIdjN4cuda3__47maximumIvEEE10Policy1000EPdjS8_dNS5_3std3__410__identityEEEvT0_PT3_T1_NS0_13GridEvenShareISI_EET2_T4_E12temp_storage+56];
	setp.lt.f64 	%p49, %fd116, %fd117;
	selp.f64 	%fd118, %fd117, %fd116, %p49;
	ld.shared.f64 	%fd119, [_ZZN3cub18CUB_300001_SM_10006detail6reduce18DeviceReduceKernelINS2_10policy_hubIdjN4cuda3__47maximumIvEEE10Policy1000EPdjS8_dNS5_3std3__410__identityEEEvT0_PT3_T1_NS0_13GridEvenShareISI_EET2_T4_E12temp_storage+64];
	setp.lt.f64 	%p50, %fd118, %fd119;
	selp.f64 	%fd374, %fd119, %fd118, %p50;
$L__BB6_71:
	mov.u32 	%r507, %tid.x;
	setp.ne.s32 	%p216, %r507, 0;
	@%p216 bra 	$L__BB6_73;
	ld.param.u64 	%rd196, [_ZN3cub18CUB_300001_SM_10006detail6reduce18DeviceReduceKernelINS2_10policy_hubIdjN4cuda3__47maximumIvEEE10Policy1000EPdjS8_dNS5_3std3__410__identityEEEvT0_PT3_T1_NS0_13GridEvenShareISI_EET2_T4__param_1];
	cvta.to.global.u64 	%rd193, %rd196;
	mul.wide.u32 	%rd194, %r3, 8;
	add.s64 	%rd195, %rd193, %rd194;
	st.global.f64 	[%rd195], %fd374;
$L__BB6_73:
	ret;

}
	// .globl	_ZN3cub18CUB_300001_SM_10006detail6reduce28DeviceReduceSingleTileKernelINS2_10policy_hubIdjN4cuda3__47maximumIvEEE10Policy1000EPdSB_iS8_ddNS5_3std3__410__identityEEEvT0_T1_T2_T3_T4_T6_
.visible .entry _ZN3cub18CUB_300001_SM_10006detail6reduce28DeviceReduceSingleTileKernelINS2_10policy_hubIdjN4cuda3__47maximumIvEEE10Policy1000EPdSB_iS8_ddNS5_3std3__410__identityEEEvT0_T1_T2_T3_T4_T6_(
	.param .u64 .ptr .align 1 _ZN3cub18CUB_300001_SM_10006detail6reduce28DeviceReduceSingleTileKernelINS2_10policy_hubIdjN4cuda3__47maximumIvEEE10Policy1000EPdSB_iS8_ddNS5_3std3__410__identityEEEvT0_T1_T2_T3_T4_T6__param_0,
	.param .u64 .ptr .align 1 _ZN3cub18CUB_300001_SM_10006detail6reduce28DeviceReduceSingleTileKernelINS2_10policy_hubIdjN4cuda3__47maximumIvEEE10Policy1000EPdSB_iS8_ddNS5_3std3__410__identityEEEvT0_T1_T2_T3_T4_T6__param_1,
	.param .u32 _ZN3cub18CUB_300001_SM_10006detail6reduce28DeviceReduceSingleTileKernelINS2_10policy_hubIdjN4cuda3__47maximumIvEEE10Policy1000EPdSB_iS8_ddNS5_3std3__410__identityEEEvT0_T1_T2_T3_T4_T6__param_2,
	.param .align 1 .b8 _ZN3cub18CUB_300001_SM_10006detail6reduce28DeviceReduceSingleTileKernelINS2_10policy_hubIdjN4cuda3__47maximumIvEEE10Policy1000EPdSB_iS8_ddNS5_3std3__410__identityEEEvT0_T1_T2_T3_T4_T6__param_3[1],
	.param .f64 _ZN3cub18CUB_300001_SM_10006detail6reduce28DeviceReduceSingleTileKernelINS2_10policy_hubIdjN4cuda3__47maximumIvEEE10Policy1000EPdSB_iS8_ddNS5_3std3__410__identityEEEvT0_T1_T2_T3_T4_T6__param_4,
	.param .align 1 .b8 _ZN3cub18CUB_300001_SM_10006detail6reduce28DeviceReduceSingleTileKernelINS2_10policy_hubIdjN4cuda3__47maximumIvEEE10Policy1000EPdSB_iS8_ddNS5_3std3__410__identityEEEvT0_T1_T2_T3_T4_T6__param_5[1]
)
.maxntid 256
.minnctapersm 1
{
	.reg .pred 	%p<220>;
	.reg .b32 	%r<472>;
	.reg .b64 	%rd<206>;
	.reg .b64 	%fd<381>;
	// demoted variable
	.shared .align 8 .b8 _ZZN3cub18CUB_300001_SM_10006detail6reduce28DeviceReduceSingleTileKernelINS2_10policy_hubIdjN4cuda3__47maximumIvEEE10Policy1000EPdSB_iS8_ddNS5_3std3__410__identityEEEvT0_T1_T2_T3_T4_T6_E12temp_storage[80];
	ld.param.u64 	%rd15, [_ZN3cub18CUB_300001_SM_10006detail6reduce28DeviceReduceSingleTileKernelINS2_10policy_hubIdjN4cuda3__47maximumIvEEE10Policy1000EPdSB_iS8_ddNS5_3std3__410__identityEEEvT0_T1_T2_T3_T4_T6__param_0];
	ld.param.u64 	%rd16, [_ZN3cub18CUB_300001_SM_10006detail6reduce28DeviceReduceSingleTileKernelINS2_10policy_hubIdjN4cuda3__47maximumIvEEE10Policy1000EPdSB_iS8_ddNS5_3std3__410__identityEEEvT0_T1_T2_T3_T4_T6__param_1];
	ld.param.u32 	%r68, [_ZN3cub18CUB_300001_SM_10006detail6reduce28DeviceReduceSingleTileKernelINS2_10policy_hubIdjN4cuda3__47maximumIvEEE10Policy1000EPdSB_iS8_ddNS5_3std3__410__identityEEEvT0_T1_T2_T3_T4_T6__param_2];
	ld.param.f64 	%fd58, [_ZN3cub18CUB_300001_SM_10006detail6reduce28DeviceReduceSingleTileKernelINS2_10policy_hubIdjN4cuda3__47maximumIvEEE10Policy1000EPdSB_iS8_ddNS5_3std3__410__identityEEEvT0_T1_T2_T3_T4_T6__param_4];
	cvta.to.global.u64 	%rd1, %rd16;
	setp.ne.s32 	%p1, %r68, 0;
	@%p1 bra 	$L__BB7_3;
	mov.u32 	%r445, %tid.x;
	setp.ne.s32 	%p219, %r445, 0;
	@%p219 bra 	$L__BB7_74;
	st.global.f64 	[%rd1], %fd58;
	bra.uni 	$L__BB7_74;
$L__BB7_3:
	and.b64  	%rd17, %rd15, 31;
	setp.ne.s64 	%p2, %rd17, 0;
	@%p2 bra 	$L__BB7_38;
	setp.gt.s32 	%p110, %r68, 2047;
	@%p110 bra 	$L__BB7_22;
	mov.u32 	%r1, %tid.x;
	setp.ge.s32 	%p159, %r1, %r68;
	mov.f64 	%fd359, 0d0000000000000000;
	mov.u32 	%r449, %r1;
	@%p159 bra 	$L__BB7_7;
	mul.wide.u32 	%rd169, %r1, 8;
	add.s64 	%rd168, %rd15, %rd169;
	// begin inline asm
	ld.global.nc.u64 %rd167, [%rd168];
	// end inline asm
	mov.b64 	%fd359, %rd167;
	add.s32 	%r449, %r1, 256;
$L__BB7_7:
	setp.ge.s32 	%p160, %r449, %r68;
	@%p160 bra 	$L__BB7_13;
	not.b32 	%r321, %r449;
	add.s32 	%r4, %r68, %r321;
	and.b32  	%r322, %r4, 768;
	setp.eq.s32 	%p161, %r322, 768;
	@%p161 bra 	$L__BB7_11;
	mul.wide.u32 	%rd170, %r449, 8;
	add.s64 	%rd202, %rd15, %rd170;
	shr.u32 	%r323, %r4, 8;
	add.s32 	%r324, %r323, 1;
	and.b32  	%r325, %r324, 3;
	neg.s32 	%r447, %r325;
$L__BB7_10:
	.pragma "nounroll";
	// begin inline asm
	ld.global.nc.u64 %rd171, [%rd202];
	// end inline asm
	mov.b64 	%fd272, %rd171;
	setp.lt.f64 	%p162, %fd359, %fd272;
	selp.f64 	%fd359, %fd272, %fd359, %p162;
	add.s32 	%r449, %r449, 256;
	add.s64 	%rd202, %rd202, 2048;
	add.s32 	%r447, %r447, 1;
	setp.ne.s32 	%p163, %r447, 0;
	@%p163 bra 	$L__BB7_10;
$L__BB7_11:
	setp.lt.u32 	%p164, %r4, 768;
	@%p164 bra 	$L__BB7_13;
$L__BB7_12:
	mul.wide.s32 	%rd181, %r449, 8;
	add.s64 	%rd174, %rd15, %rd181;
	// begin inline asm
	ld.global.nc.u64 %rd173, [%rd174];
	// end inline asm
	mov.b64 	%fd273, %rd173;
	setp.lt.f64 	%p165, %fd359, %fd273;
	selp.f64 	%fd274, %fd273, %fd359, %p165;
	add.s64 	%rd176, %rd174, 2048;
	// begin inline asm
	ld.global.nc.u64 %rd175, [%rd176];
	// end inline asm
	mov.b64 	%fd275, %rd175;
	setp.lt.f64 	%p166, %fd274, %fd275;
	selp.f64 	%fd276, %fd275, %fd274, %p166;
	add.s64 	%rd178, %rd174, 4096;
	// begin inline asm
	ld.global.nc.u64 %rd177, [%rd178];
	// end inline asm
	mov.b64 	%fd277, %rd177;
	setp.lt.f64 	%p167, %fd276, %fd277;
	selp.f64 	%fd278, %fd277, %fd276, %p167;
	add.s64 	%rd180, %rd174, 6144;
	// begin inline asm
	ld.global.nc.u64 %rd179, [%rd180];
	// end inline asm
	mov.b64 	%fd279, %rd179;
	setp.lt.f64 	%p168, %fd278, %fd279;
	selp.f64 	%fd359, %fd279, %fd278, %p168;
	add.s32 	%r449, %r449, 1024;
	setp.lt.s32 	%p169, %r449, %r68;
	@%p169 bra 	$L__BB7_12;
$L__BB7_13:
	setp.lt.s32 	%p170, %r68, 256;
	@%p170 bra 	$L__BB7_18;
	// begin inline asm
	mov.u32 %r389, %laneid;
	// end inline asm
	mov.b64 	%rd192, %fd359;
	mov.b64 	{%r391, %r396}, %rd192;
	mov.b32 	%r397, 1;
	mov.b32 	%r438, 31;
	mov.b32 	%r439, -1;
	// begin inline asm
	shfl.sync.down.b32 %r390, %r391, %r397, %r438, %r439;
	// end inline asm
	// begin inline asm
	shfl.sync.down.b32 %r395, %r396, %r397, %r438, %r439;
	// end inline asm
	mov.b64 	%rd193, {%r390, %r395};
	mov.b64 	%fd327, %rd193;
	setp.gt.s32 	%p198, %r389, 30;
	setp.lt.f64 	%p199, %fd359, %fd327;
	selp.f64 	%fd328, %fd327, %fd359, %p199;
	selp.f64 	%fd329, %fd359, %fd328, %p198;
	mov.b64 	%rd194, %fd329;
	mov.b64 	{%r401, %r406}, %rd194;
	mov.b32 	%r407, 2;
	// begin inline asm
	shfl.sync.down.b32 %r400, %r401, %r407, %r438, %r439;
	// end inline asm
	// begin inline asm
	shfl.sync.down.b32 %r405, %r406, %r407, %r438, %r439;
	// end inline asm
	mov.b64 	%rd195, {%r400, %r405};
	mov.b64 	%fd330, %rd195;
	setp.gt.s32 	%p200, %r389, 29;
	setp.lt.f64 	%p201, %fd329, %fd330;
	selp.f64 	%fd331, %fd330, %fd329, %p201;
	selp.f64 	%fd332, %fd329, %fd331, %p200;
	mov.b64 	%rd196, %fd332;
	mov.b64 	{%r411, %r416}, %rd196;
	mov.b32 	%r417, 4;
	// begin inline asm
	shfl.sync.down.b32 %r410, %r411, %r417, %r438, %r439;
	// end inline asm
	// begin inline asm
	shfl.sync.down.b32 %r415, %r416, %r417, %r438, %r439;
	// end inline asm
	mov.b64 	%rd197, {%r410, %r415};
	mov.b64 	%fd333, %rd197;
	setp.gt.s32 	%p202, %r389, 27;
	setp.lt.f64 	%p203, %fd332, %fd333;
	selp.f64 	%fd334, %fd333, %fd332, %p203;
	selp.f64 	%fd335, %fd332, %fd334, %p202;
	mov.b64 	%rd198, %fd335;
	mov.b64 	{%r421, %r426}, %rd198;
	mov.b32 	%r427, 8;
	// begin inline asm
	shfl.sync.down.b32 %r420, %r421, %r427, %r438, %r439;
	// end inline asm
	// begin inline asm
	shfl.sync.down.b32 %r425, %r426, %r427, %r438, %r439;
	// end inline asm
	mov.b64 	%rd199, {%r420, %r425};
	mov.b64 	%fd336, %rd199;
	setp.gt.s32 	%p204, %r389, 23;
	setp.lt.f64 	%p205, %fd335, %fd336;
	selp.f64 	%fd337, %fd336, %fd335, %p205;
	selp.f64 	%fd338, %fd335, %fd337, %p204;
	mov.b64 	%rd200, %fd338;
	mov.b64 	{%r431, %r436}, %rd200;
	mov.b32 	%r437, 16;
	// begin inline asm
	shfl.sync.down.b32 %r430, %r431, %r437, %r438, %r439;
	// end inline asm
	// begin inline asm
	shfl.sync.down.b32 %r435, %r436, %r437, %r438, %r439;
	// end inline asm
	mov.b64 	%rd201, {%r430, %r435};
	mov.b64 	%fd339, %rd201;
	setp.gt.s32 	%p206, %r389, 15;
	setp.lt.f64 	%p207, %fd338, %fd339;
	selp.f64 	%fd10, %fd339, %fd338, %p207;
	selp.f64 	%fd380, %fd338, %fd10, %p206;
	setp.ne.s32 	%p208, %r389, 0;
	@%p208 bra 	$L__BB7_16;
	shr.u32 	%r440, %r1, 2;
	and.b32  	%r441, %r440, 248;
	mov.u32 	%r442, _ZZN3cub18CUB_300001_SM_10006detail6reduce28DeviceReduceSingleTileKernelINS2_10policy_hubIdjN4cuda3__47maximumIvEEE10Policy1000EPdSB_iS8_ddNS5_3std3__410__identityEEEvT0_T1_T2_T3_T4_T6_E12temp_storage;
	add.s32 	%r443, %r442, %r441;
	st.shared.f64 	[%r443+8], %fd10;
$L__BB7_16:
	bar.sync 	0;
	setp.ne.s32 	%p209, %r1, 0;
	@%p209 bra 	$L__BB7_72;
	ld.shared.f64 	%fd340, [_ZZN3cub18CUB_300001_SM_10006detail6reduce28DeviceReduceSingleTileKernelINS2_10policy_hubIdjN4cuda3__47maximumIvEEE10Policy1000EPdSB_iS8_ddNS5_3std3__410__identityEEEvT0_T1_T2_T3_T4_T6_E12temp_storage+16];
	setp.lt.f64 	%p210, %fd380, %fd340;
	selp.f64 	%fd341, %fd340, %fd380, %p210;
	ld.shared.f64 	%fd342, [_ZZN3cub18CUB_300001_SM_10006detail6reduce28DeviceReduceSingleTileKernelINS2_10policy_hubIdjN4cuda3__47maximumIvEEE10Policy1000EPdSB_iS8_ddNS5_3std3__410__identityEEEvT0_T1_T2_T3_T4_T6_E12temp_storage+24];
	setp.lt.f64 	%p211, %fd341, %fd342;
	selp.f64 	%fd343, %fd342, %fd341, %p211;
	ld.shared.f64 	%fd344, [_ZZN3cub18CUB_300001_SM_10006detail6reduce28DeviceReduceSingleTileKernelINS2_10policy_hubIdjN4cuda3__47maximumIvEEE10Policy1000EPdSB_iS8_ddNS5_3std3__410__identityEEEvT0_T1_T2_T3_T4_T6_E12temp_storage+32];
	setp.lt.f64 	%p212, %fd343, %fd344;
	selp.f64 	%fd345, %fd344, %fd343, %p212;
	ld.shared.f64 	%fd346, [_ZZN3cub18CUB_300001_SM_10006detail6reduce28DeviceReduceSingleTileKernelINS2_10policy_hubIdjN4cuda3__47maximumIvEEE10Policy1000EPdSB_iS8_ddNS5_3std3__410__identityEEEvT0_T1_T2_T3_T4_T6_E12temp_storage+40];
	setp.lt.f64 	%p213, %fd345, %fd346;
	selp.f64 	%fd347, %fd346, %fd345, %p213;
	ld.shared.f64 	%fd348, [_ZZN3cub18CUB_300001_SM_10006detail6reduce28DeviceReduceSingleTileKernelINS2_10policy_hubIdjN4cuda3__47maximumIvEEE10Policy1000EPdSB_iS8_ddNS5_3std3__410__identityEEEvT0_T1_T2_T3_T4_T6_E12temp_storage+48];
	setp.lt.f64 	%p214, %fd347, %fd348;
	selp.f64 	%fd349, %fd348, %fd347, %p214;
	ld.shared.f64 	%fd350, [_ZZN3cub18CUB_300001_SM_10006detail6reduce28DeviceReduceSingleTileKernelINS2_10policy_hubIdjN4cuda3__47maximumIvEEE10Policy1000EPdSB_iS8_ddNS5_3std3__410__identityEEEvT0_T1_T2_T3_T4_T6_E12temp_storage+56];
	setp.lt.f64 	%p215, %fd349, %fd350;
	selp.f64 	%fd351, %fd350, %fd349, %p215;
	ld.shared.f64 	%fd352, [_ZZN3cub18CUB_300001_SM_10006detail6reduce28DeviceReduceSingleTileKernelINS2_10policy_hubIdjN4cuda3__47maximumIvEEE10Policy1000EPdSB_iS8_ddNS5_3std3__410__identityEEEvT0_T1_T2_T3_T4_T6_E12temp_storage+64];
	setp.lt.f64 	%p216, %fd351, %fd352;
	selp.f64 	%fd380, %fd352, %fd351, %p216;
	bra.uni 	$L__BB7_72;
$L__BB7_18:
	// begin inline asm
	mov.u32 %r326, %laneid;
	// end inline asm
	and.b32  	%r377, %r1, 992;
	add.s32 	%r378, %r377, 32;
	setp.gt.s32 	%p171, %r378, %r68;
	not.b32 	%r379, %r377;
	add.s32 	%r380, %r68, %r379;
	selp.b32 	%r375, %r380, 31, %p171;
	mov.b64 	%rd182, %fd359;
	mov.b64 	{%r328, %r333}, %rd182;
	mov.b32 	%r334, 1;
	mov.b32 	%r376, -1;
	// begin inline asm
	shfl.sync.down.b32 %r327, %r328, %r334, %r375, %r376;
	// end inline asm
	// begin inline asm
	shfl.sync.down.b32 %r332, %r333, %r334, %r375, %r376;
	// end inline asm
	mov.b64 	%rd183, {%r327, %r332};
	mov.b64 	%fd280, %rd183;
	setp.lt.s32 	%p172, %r326, %r375;
	setp.lt.f64 	%p173, %fd359, %fd280;
	selp.f64 	%fd281, %fd280, %fd359, %p173;
	selp.f64 	%fd282, %fd281, %fd359, %p172;
	mov.b64 	%rd184, %fd282;
	mov.b64 	{%r338, %r343}, %rd184;
	mov.b32 	%r344, 2;
	// begin inline asm
	shfl.sync.down.b32 %r337, %r338, %r344, %r375, %r376;
	// end inline asm
	// begin inline asm
	shfl.sync.down.b32 %r342, %r343, %r344, %r375, %r376;
	// end inline asm
	mov.b64 	%rd185, {%r337, %r342};
	mov.b64 	%fd283, %rd185;
	add.s32 	%r381, %r326, 2;
	setp.gt.s32 	%p174, %r381, %r375;
	setp.lt.f64 	%p175, %fd282, %fd283;
	selp.f64 	%fd284, %fd283, %fd282, %p175;
	selp.f64 	%fd285, %fd282, %fd284, %p174;
	mov.b64 	%rd186, %fd285;
	mov.b64 	{%r348, %r353}, %rd186;
	mov.b32 	%r354, 4;
	// begin inline asm
	shfl.sync.down.b32 %r347, %r348, %r354, %r375, %r376;
	// end inline asm
	// begin inline asm
	shfl.sync.down.b32 %r352, %r353, %r354, %r375, %r376;
	// end inline asm
	mov.b64 	%rd187, {%r347, %r352};
	mov.b64 	%fd286, %rd187;
	add.s32 	%r382, %r326, 4;
	setp.gt.s32 	%p176, %r382, %r375;
	setp.lt.f64 	%p177, %fd285, %fd286;
	selp.f64 	%fd287, %fd286, %fd285, %p177;
	selp.f64 	%fd288, %fd285, %fd287, %p176;
	mov.b64 	%rd188, %fd288;
	mov.b64 	{%r358, %r363}, %rd188;
	mov.b32 	%r364, 8;
	// begin inline asm
	shfl.sync.down.b32 %r357, %r358, %r364, %r375, %r376;
	// end inline asm
	// begin inline asm
	shfl.sync.down.b32 %r362, %r363, %r364, %r375, %r376;
	// end inline asm
	mov.b64 	%rd189, {%r357, %r362};
	mov.b64 	%fd289, %rd189;
	add.s32 	%r383, %r326, 8;
	setp.gt.s32 	%p178, %r383, %r375;
	setp.lt.f64 	%p179, %fd288, %fd289;
	selp.f64 	%fd290, %fd289, %fd288, %p179;
	selp.f64 	%fd291, %fd288, %fd290, %p178;
	mov.b64 	%rd190, %fd291;
	mov.b64 	{%r368, %r373}, %rd190;
	mov.b32 	%r374, 16;
	// begin inline asm
	shfl.sync.down.b32 %r367, %r368, %r374, %r375, %r376;
	// end inline asm
	// begin inline asm
	shfl.sync.down.b32 %r372, %r373, %r374, %r375, %r376;
	// end inline asm
	mov.b64 	%rd191, {%r367, %r372};
	mov.b64 	%fd292, %rd191;
	add.s32 	%r384, %r326, 16;
	setp.gt.s32 	%p180, %r384, %r375;
	setp.lt.f64 	%p181, %fd291, %fd292;
	selp.f64 	%fd293, %fd292, %fd291, %p181;
	selp.f64 	%fd380, %fd291, %fd293, %p180;
	setp.ne.s32 	%p182, %r326, 0;
	@%p182 bra 	$L__BB7_20;
	shr.u32 	%r385, %r1, 2;
	and.b32  	%r386, %r385, 248;
	mov.u32 	%r387, _ZZN3cub18CUB_300001_SM_10006detail6reduce28DeviceReduceSingleTileKernelINS2_10policy_hubIdjN4cuda3__47maximumIvEEE10Policy1000EPdSB_iS8_ddNS5_3std3__410__identityEEEvT0_T1_T2_T3_T4_T6_E12temp_storage;
	add.s32 	%r388, %r387, %r386;
	st.shared.f64 	[%r388+8], %fd380;
$L__BB7_20:
	bar.sync 	0;
	setp.ne.s32 	%p183, %r1, 0;
	@%p183 bra 	$L__BB7_72;
	setp.gt.s32 	%p184, %r68, 32;
	ld.shared.f64 	%fd294, [_ZZN3cub18CUB_300001_SM_10006detail6reduce28DeviceReduceSingleTileKernelINS2_10policy_hubIdjN4cuda3__47maximumIvEEE10Policy1000EPdSB_iS8_ddNS5_3std3__410__identityEEEvT0_T1_T2_T3_T4_T6_E12temp_storage+16];
	setp.lt.f64 	%p185, %fd380, %fd294;
	selp.f64 	%fd296, %fd294, %fd380, %p185;
	selp.f64 	%fd297, %fd296, %fd380, %p184;
	setp.gt.s32 	%p186, %r68, 64;
	ld.shared.f64 	%fd299, [_ZZN3cub18CUB_300001_SM_10006detail6reduce28DeviceReduceSingleTileKernelINS2_10policy_hubIdjN4cuda3__47maximumIvEEE10Policy1000EPdSB_iS8_ddNS5_3std3__410__identityEEEvT0_T1_T2_T3_T4_T6_E12temp_storage+24];
	setp.lt.f64 	%p187, %fd297, %fd299;
	selp.f64 	%fd301, %fd299, %fd297, %p187;
	selp.f64 	%fd302, %fd301, %fd297, %p186;
	setp.gt.s32 	%p188, %r68, 96;
	ld.shared.f64 	%fd304, [_ZZN3cub18CUB_300001_SM_10006detail6reduce28DeviceReduceSingleTileKernelINS2_10policy_hubIdjN4cuda3__47maximumIvEEE10Policy1000EPdSB_iS8_ddNS5_3std3__410__identityEEEvT0_T1_T2_T3_T4_T6_E12temp_storage+32];
	setp.lt.f64 	%p189, %fd302, %fd304;
	selp.f64 	%fd306, %fd304, %fd302, %p189;
	selp.f64 	%fd307, %fd306, %fd302, %p188;
	setp.gt.s32 	%p190, %r68, 128;
	ld.shared.f64 	%fd309, [_ZZN3cub18CUB_300001_SM_10006detail6reduce28DeviceReduceSingleTileKernelINS2_10policy_hubIdjN4cuda3__47maximumIvEEE10Policy1000EPdSB_iS8_ddNS5_3std3__410__identityEEEvT0_T1_T2_T3_T4_T6_E12temp_storage+40];
	setp.lt.f64 	%p191, %fd307, %fd309;
	selp.f64 	%fd311, %fd309, %fd307, %p191;
	selp.f64 	%fd312, %fd311, %fd307, %p190;
	setp.gt.s32 	%p192, %r68, 160;
	ld.shared.f64 	%fd314, [_ZZN3cub18CUB_300001_SM_10006detail6reduce28DeviceReduceSingleTileKernelINS2_10policy_hubIdjN4cuda3__47maximumIvEEE10Policy1000EPdSB_iS8_ddNS5_3std3__410__identityEEEvT0_T1_T2_T3_T4_T6_E12temp_storage+48];
	setp.lt.f64 	%p193, %fd312, %fd314;
	selp.f64 	%fd316, %fd314, %fd312, %p193;
	selp.f64 	%fd317, %fd316, %fd312, %p192;
	setp.gt.s32 	%p194, %r68, 192;
	ld.shared.f64 	%fd319, [_ZZN3cub18CUB_300001_SM_10006detail6reduce28DeviceReduceSingleTileKernelINS2_10policy_hubIdjN4cuda3__47maximumIvEEE10Policy1000EPdSB_iS8_ddNS5_3std3__410__identityEEEvT0_T1_T2_T3_T4_T6_E12temp_storage+56];
	setp.lt.f64 	%p195, %fd317, %fd319;
	selp.f64 	%fd321, %fd319, %fd317, %p195;
	selp.f64 	%fd322, %fd321, %fd317, %p194;
	setp.gt.s32 	%p196, %r68, 224;
	ld.shared.f64 	%fd324, [_ZZN3cub18CUB_300001_SM_10006detail6reduce28DeviceReduceSingleTileKernelINS2_10policy_hubIdjN4cuda3__47maximumIvEEE10Policy1000EPdSB_iS8_ddNS5_3std3__410__identityEEEvT0_T1_T2_T3_T4_T6_E12temp_storage+64];
	setp.lt.f64 	%p197, %fd322, %fd324;
	selp.f64 	%fd326, %fd324, %fd322, %p197;
	selp.f64 	%fd380, %fd326, %fd322, %p196;
	bra.uni 	$L__BB7_72;
$L__BB7_22:
	mov.u32 	%r13, %tid.x;
	shl.b32 	%r14, %r13, 2;
	mul.wide.u32 	%rd126, %r14, 8;
	add.s64 	%rd116, %rd15, %rd126;
	// begin inline asm
	ld.global.nc.v2.u64 {%rd114, %rd115}, [%rd116];
	// end inline asm
	add.s64 	%rd119, %rd116, 16;
	// begin inline asm
	ld.global.nc.v2.u64 {%rd117, %rd118}, [%rd119];
	// end inline asm
	mov.b64 	%fd206, %rd114;
	mov.b64 	%fd207, %rd115;
	mov.b64 	%fd208, %rd117;
	mov.b64 	%fd209, %rd118;
	add.s64 	%rd122, %rd116, 8192;
	// begin inline asm
	ld.global.nc.v2.u64 {%rd120, %rd121}, [%rd122];
	// end inline asm
	add.s64 	%rd125, %rd116, 8208;
	// begin inline asm
	ld.global.nc.v2.u64 {%rd123, %rd124}, [%rd125];
	// end inline asm
	mov.b64 	%fd210, %rd120;
	mov.b64 	%fd211, %rd121;
	mov.b64 	%fd212, %rd123;
	mov.b64 	%fd213, %rd124;
	setp.lt.f64 	%p111, %fd206, %fd207;
	selp.f64 	%fd214, %fd207, %fd206, %p111;
	setp.lt.f64 	%p112, %fd214, %fd208;
	selp.f64 	%fd215, %fd208, %fd214, %p112;
	setp.lt.f64 	%p113, %fd215, %fd209;
	selp.f64 	%fd216, %fd209, %fd215, %p113;
	setp.lt.f64 	%p114, %fd216, %fd210;
	selp.f64 	%fd217, %fd210, %fd216, %p114;
	setp.lt.f64 	%p115, %fd217, %fd211;
	selp.f64 	%fd218, %fd211, %fd217, %p115;
	setp.lt.f64 	%p116, %fd218, %fd212;
	selp.f64 	%fd219, %fd212, %fd218, %p116;
	setp.lt.f64 	%p117, %fd219, %fd213;
	selp.f64 	%fd366, %fd213, %fd219, %p117;
	setp.lt.u32 	%p118, %r68, 4096;
	mov.b32 	%r452, 2048;
	@%p118 bra 	$L__BB7_26;
	add.s32 	%r15, %r68, -2048;
	mov.b32 	%r452, 2048;
$L__BB7_24:
	add.s32 	%r258, %r452, %r14;
	mul.wide.u32 	%rd139, %r258, 8;
	add.s64 	%rd129, %rd15, %rd139;
	// begin inline asm
	ld.global.nc.v2.u64 {%rd127, %rd128}, [%rd129];
	// end inline asm
	add.s64 	%rd132, %rd129, 16;
	// begin inline asm
	ld.global.nc.v2.u64 {%rd130, %rd131}, [%rd132];
	// end inline asm
	mov.b64 	%fd220, %rd127;
	mov.b64 	%fd221, %rd128;
	mov.b64 	%fd222, %rd130;
	mov.b64 	%fd223, %rd131;
	add.s64 	%rd135, %rd129, 8192;
	// begin inline asm
	ld.global.nc.v2.u64 {%rd133, %rd134}, [%rd135];
	// end inline asm
	add.s64 	%rd138, %rd129, 8208;
	// begin inline asm
	ld.global.nc.v2.u64 {%rd136, %rd137}, [%rd138];
	// end inline asm
	mov.b64 	%fd224, %rd133;
	mov.b64 	%fd225, %rd134;
	mov.b64 	%fd226, %rd136;
	mov.b64 	%fd227, %rd137;
	setp.lt.f64 	%p119, %fd366, %fd220;
	selp.f64 	%fd228, %fd220, %fd366, %p119;
	setp.lt.f64 	%p120, %fd228, %fd221;
	selp.f64 	%fd229, %fd221, %fd228, %p120;
	setp.lt.f64 	%p121, %fd229, %fd222;
	selp.f64 	%fd230, %fd222, %fd229, %p121;
	setp.lt.f64 	%p122, %fd230, %fd223;
	selp.f64 	%fd231, %fd223, %fd230, %p122;
	setp.lt.f64 	%p123, %fd231, %fd224;
	selp.f64 	%fd232, %fd224, %fd231, %p123;
	setp.lt.f64 	%p124, %fd232, %fd225;
	selp.f64 	%fd233, %fd225, %fd232, %p124;
	setp.lt.f64 	%p125, %fd233, %fd226;
	selp.f64 	%fd234, %fd226, %fd233, %p125;
	setp.lt.f64 	%p126, %fd234, %fd227;
	selp.f64 	%fd366, %fd227, %fd234, %p126;
	sub.s32 	%r259, %r68, %r452;
	setp.lt.s32 	%p127, %r259, 2048;
	@%p127 bra 	$L__BB7_34;
	add.s32 	%r452, %r452, 2048;
	setp.le.s32 	%p128, %r452, %r15;
	@%p128 bra 	$L__BB7_24;
$L__BB7_26:
	setp.le.s32 	%p129, %r68, %r452;
	@%p129 bra 	$L__BB7_34;
	sub.s32 	%r19, %r68, %r452;
	setp.ge.s32 	%p130, %r13, %r19;
	@%p130 bra 	$L__BB7_34;
	not.b32 	%r260, %r13;
	add.s32 	%r261, %r68, %r260;
	sub.s32 	%r20, %r261, %r452;
	and.b32  	%r262, %r20, 768;
	setp.eq.s32 	%p131, %r262, 768;
	mov.u32 	%r456, %r13;
	@%p131 bra 	$L__BB7_31;
	add.s32 	%r454, %r13, %r452;
	shr.u32 	%r263, %r20, 8;
	add.s32 	%r264, %r263, 1;
	and.b32  	%r265, %r264, 3;
	neg.s32 	%r453, %r265;
	mov.u32 	%r456, %r13;
$L__BB7_30:
	.pragma "nounroll";
	mul.wide.u32 	%rd142, %r454, 8;
	add.s64 	%rd141, %rd15, %rd142;
	// begin inline asm
	ld.global.nc.u64 %rd140, [%rd141];
	// end inline asm
	mov.b64 	%fd236, %rd140;
	setp.lt.f64 	%p132, %fd366, %fd236;
	selp.f64 	%fd366, %fd236, %fd366, %p132;
	add.s32 	%r456, %r456, 256;
	add.s32 	%r454, %r454, 256;
	add.s32 	%r453, %r453, 1;
	setp.ne.s32 	%p133, %r453, 0;
	@%p133 bra 	$L__BB7_30;
$L__BB7_31:
	setp.lt.u32 	%p134, %r20, 768;
	@%p134 bra 	$L__BB7_34;
	cvt.u64.u32 	%rd143, %r456;
	cvt.u64.u32 	%rd144, %r452;
	add.s64 	%rd145, %rd143, %rd144;
	shl.b64 	%rd146, %rd145, 3;
	add.s64 	%rd147, %rd146, %rd15;
	add.s64 	%rd203, %rd147, 4096;
	add.s32 	%r457, %r456, %r452;
$L__BB7_33:
	mul.wide.u32 	%rd156, %r457, 8;
	add.s64 	%rd149, %rd15, %rd156;
	// begin inline asm
	ld.global.nc.u64 %rd148, [%rd149];
	// end inline asm
	mov.b64 	%fd237, %rd148;
	setp.lt.f64 	%p135, %fd366, %fd237;
	selp.f64 	%fd238, %fd237, %fd366, %p135;
	add.s64 	%rd151, %rd203, -2048;
	// begin inline asm
	ld.global.nc.u64 %rd150, [%rd151];
	// end inline asm
	mov.b64 	%fd239, %rd150;
	setp.lt.f64 	%p136, %fd238, %fd239;
	selp.f64 	%fd240, %fd239, %fd238, %p136;
	// begin inline asm
	ld.global.nc.u64 %rd152, [%rd203];
	// end inline asm
	mov.b64 	%fd241, %rd152;
	setp.lt.f64 	%p137, %fd240, %fd241;
	selp.f64 	%fd242, %fd241, %fd240, %p137;
	add.s64 	%rd155, %rd203, 2048;
	// begin inline asm
	ld.global.nc.u64 %rd154, [%rd155];
	// end inline asm
	mov.b64 	%fd243, %rd154;
	setp.lt.f64 	%p138, %fd242, %fd243;
	selp.f64 	%fd366, %fd243, %fd242, %p138;
	add.s32 	%r456, %r456, 1024;
	add.s64 	%rd203, %rd203, 8192;
	add.s32 	%r457, %r457, 1024;
	setp.lt.s32 	%p139, %r456, %r19;
	@%p139 bra 	$L__BB7_33;
$L__BB7_34:
	// begin inline asm
	mov.u32 %r266, %laneid;
	// end inline asm
	mov.b64 	%rd157, %fd366;
	mov.b64 	{%r268, %r273}, %rd157;
	mov.b32 	%r274, 1;
	mov.b32 	%r315, 31;
	mov.b32 	%r316, -1;
	// begin inline asm
	shfl.sync.down.b32 %r267, %r268, %r274, %r315, %r316;
	// end inline asm
	// begin inline asm
	shfl.sync.down.b32 %r272, %r273, %r274, %r315, %r316;
	// end inline asm
	mov.b64 	%rd158, {%r267, %r272};
	mov.b64 	%fd244, %rd158;
	setp.gt.s32 	%p140, %r266, 30;
	setp.lt.f64 	%p141, %fd366, %fd244;
	selp.f64 	%fd245, %fd244, %fd366, %p141;
	selp.f64 	%fd246, %fd366, %fd245, %p140;
	mov.b64 	%rd159, %fd246;
	mov.b64 	{%r278, %r283}, %rd159;
	mov.b32 	%r284, 2;
	// begin inline asm
	shfl.sync.down.b32 %r277, %r278, %r284, %r315, %r316;
	// end inline asm
	// begin inline asm
	shfl.sync.down.b32 %r282, %r283, %r284, %r315, %r316;
	// end inline asm
	mov.b64 	%rd160, {%r277, %r282};
	mov.b64 	%fd247, %rd160;
	setp.gt.s32 	%p142, %r266, 29;
	setp.lt.f64 	%p143, %fd246, %fd247;
	selp.f64 	%fd248, %fd247, %fd246, %p143;
	selp.f64 	%fd249, %fd246, %fd248, %p142;
	mov.b64 	%rd161, %fd249;
	mov.b64 	{%r288, %r293}, %rd161;
	mov.b32 	%r294, 4;
	// begin inline asm
	shfl.sync.down.b32 %r287, %r288, %r294, %r315, %r316;
	// end inline asm
	// begin inline asm
	shfl.sync.down.b32 %r292, %r293, %r294, %r315, %r316;
	// end inline asm
	mov.b64 	%rd162, {%r287, %r292};
	mov.b64 	%fd250, %rd162;
	setp.gt.s32 	%p144, %r266, 27;
	setp.lt.f64 	%p145, %fd249, %fd250;
	selp.f64 	%fd251, %fd250, %fd249, %p145;
	selp.f64 	%fd252, %fd249, %fd251, %p144;
	mov.b64 	%rd163, %fd252;
	mov.b64 	{%r298, %r303}, %rd163;
	mov.b32 	%r304, 8;
	// begin inline asm
	shfl.sync.down.b32 %r297, %r298, %r304, %r315, %r316;
	// end inline asm
	// begin inline asm
	shfl.sync.down.b32 %r302, %r303, %r304, %r315, %r316;
	// end inline asm
	mov.b64 	%rd164, {%r297, %r302};
	mov.b64 	%fd253, %rd164;
	setp.gt.s32 	%p146, %r266, 23;
	setp.lt.f64 	%p147, %fd252, %fd253;
	selp.f64 	%fd254, %fd253, %fd252, %p147;
	selp.f64 	%fd255, %fd252, %fd254, %p146;
	mov.b64 	%rd165, %fd255;
	mov.b64 	{%r308, %r313}, %rd165;
	mov.b32 	%r314, 16;
	// begin inline asm
	shfl.sync.down.b32 %r307, %r308, %r314, %r315, %r316;
	// end inline asm
	// begin inline asm
	shfl.sync.down.b32 %r312, %r313, %r314, %r315, %r316;
	// end inline asm
	mov.b64 	%rd166, {%r307, %r312};
	mov.b64 	%fd256, %rd166;
	setp.gt.s32 	%p148, %r266, 15;
	setp.lt.f64 	%p149, %fd255, %fd256;
	selp.f64 	%fd26, %fd256, %fd255, %p149;
	selp.f64 	%fd380, %fd255, %fd26, %p148;
	setp.ne.s32 	%p150, %r266, 0;
	@%p150 bra 	$L__BB7_36;
	shr.u32 	%r317, %r13, 2;
	and.b32  	%r318, %r317, 248;
	mov.u32 	%r319, _ZZN3cub18CUB_300001_SM_10006detail6reduce28DeviceReduceSingleTileKernelINS2_10policy_hubIdjN4cuda3__47maximumIvEEE10Policy1000EPdSB_iS8_ddNS5_3std3__410__identityEEEvT0_T1_T2_T3_T4_T6_E12temp_storage;
	add.s32 	%r320, %r319, %r318;
	st.shared.f64 	[%r320+8], %fd26;
$L__BB7_36:
	bar.sync 	0;
	setp.ne.s32 	%p151, %r13, 0;
	@%p151 bra 	$L__BB7_72;
	ld.shared.f64 	%fd257, [_ZZN3cub18CUB_300001_SM_10006detail6reduce28DeviceReduceSingleTileKernelINS2_10policy_hubIdjN4cuda3__47maximumIvEEE10Policy1000EPdSB_iS8_ddNS5_3std3__410__identityEEEvT0_T1_T2_T3_T4_T6_E12temp_storage+16];
	setp.lt.f64 	%p152, %fd380, %fd257;
	selp.f64 	%fd258, %fd257, %fd380, %p152;
	ld.shared.f64 	%fd259, [_ZZN3cub18CUB_300001_SM_10006detail6reduce28DeviceReduceSingleTileKernelINS2_10policy_hubIdjN4cuda3__47maximumIvEEE10Policy1000EPdSB_iS8_ddNS5_3std3__410__identityEEEvT0_T1_T2_T3_T4_T6_E12temp_storage+24];
	setp.lt.f64 	%p153, %fd258, %fd259;
	selp.f64 	%fd260, %fd259, %fd258, %p153;
	ld.shared.f64 	%fd261, [_ZZN3cub18CUB_300001_SM_10006detail6reduce28DeviceReduceSingleTileKernelINS2_10policy_hubIdjN4cuda3__47maximumIvEEE10Policy1000EPdSB_iS8_ddNS5_3std3__410__identityEEEvT0_T1_T2_T3_T4_T6_E12temp_storage+32];
	setp.lt.f64 	%p154, %fd260, %fd261;
	selp.f64 	%fd262, %fd261, %fd260, %p154;
	ld.shared.f64 	%fd263, [_ZZN3cub18CUB_300001_SM_10006detail6reduce28DeviceReduceSingleTileKernelINS2_10policy_hubIdjN4cuda3__47maximumIvEEE10Policy1000EPdSB_iS8_ddNS5_3std3__410__identityEEEvT0_T1_T2_T3_T4_T6_E12temp_storage+40];
	setp.lt.f64 	%p155, %fd262, %fd263;
	selp.f64 	%fd264, %fd263, %fd262, %p155;
	ld.shared.f64 	%fd265, [_ZZN3cub18CUB_300001_SM_10006detail6reduce28DeviceReduceSingleTileKernelINS2_10policy_hubIdjN4cuda3__47maximumIvEEE10Policy1000EPdSB_iS8_ddNS5_3std3__410__identityEEEvT0_T1_T2_T3_T4_T6_E12temp_storage+48];
	setp.lt.f64 	%p156, %fd264, %fd265;
	selp.f64 	%fd266, %fd265, %fd264, %p156;
	ld.shared.f64 	%fd267, [_ZZN3cub18CUB_300001_SM_10006detail6reduce28DeviceReduceSingleTileKernelINS2_10policy_hubIdjN4cuda3__47maximumIvEEE10Policy1000EPdSB_iS8_ddNS5_3std3__410__identityEEEvT0_T1_T2_T3_T4_T6_E12temp_storage+56];
	setp.lt.f64 	%p157, %fd266, %fd267;
	selp.f64 	%fd268, %fd267, %fd266, %p157;
	ld.shared.f64 	%fd269, [_ZZN3cub18CUB_300001_SM_10006detail6reduce28DeviceReduceSingleTileKernelINS2_10policy_hubIdjN4cuda3__47maximumIvEEE10Policy1000EPdSB_iS8_ddNS5_3std3__410__identityEEEvT0_T1_T2_T3_T4_T6_E12temp_storage+64];
	setp.lt.f64 	%p158, %fd268, %fd269;
	selp.f64 	%fd380, %fd269, %fd268, %p158;
	bra.uni 	$L__BB7_72;
$L__BB7_38:
	setp.gt.s32 	%p3, %r68, 2047;
	@%p3 bra 	$L__BB7_56;
	mov.u32 	%r35, %tid.x;
	setp.ge.s32 	%p52, %r35, %r68;
	mov.f64 	%fd372, 0d0000000000000000;
	mov.u32 	%r462, %r35;
	@%p52 bra 	$L__BB7_41;
	mul.wide.u32 	%rd81, %r35, 8;
	add.s64 	%rd80, %rd15, %rd81;
	// begin inline asm
	ld.global.nc.u64 %rd79, [%rd80];
	// end inline asm
	mov.b64 	%fd372, %rd79;
	add.s32 	%r462, %r35, 256;
$L__BB7_41:
	setp.ge.s32 	%p53, %r462, %r68;
	@%p53 bra 	$L__BB7_47;
	not.b32 	%r133, %r462;
	add.s32 	%r38, %r68, %r133;
	and.b32  	%r134, %r38, 768;
	setp.eq.s32 	%p54, %r134, 768;
	@%p54 bra 	$L__BB7_45;
	mul.wide.u32 	%rd82, %r462, 8;
	add.s64 	%rd204, %rd15, %rd82;
	shr.u32 	%r135, %r38, 8;
	add.s32 	%r136, %r135, 1;
	and.b32  	%r137, %r136, 3;
	neg.s32 	%r460, %r137;
$L__BB7_44:
	.pragma "nounroll";
	// begin inline asm
	ld.global.nc.u64 %rd83, [%rd204];
	// end inline asm
	mov.b64 	%fd125, %rd83;
	setp.lt.f64 	%p55, %fd372, %fd125;
	selp.f64 	%fd372, %fd125, %fd372, %p55;
	add.s32 	%r462, %r462, 256;
	add.s64 	%rd204, %rd204, 2048;
	add.s32 	%r460, %r460, 1;
	setp.ne.s32 	%p56, %r460, 0;
	@%p56 bra 	$L__BB7_44;
$L__BB7_45:
	setp.lt.u32 	%p57, %r38, 768;
	@%p57 bra 	$L__BB7_47;
$L__BB7_46:
	mul.wide.s32 	%rd93, %r462, 8;
	add.s64 	%rd86, %rd15, %rd93;
	// begin inline asm
	ld.global.nc.u64 %rd85, [%rd86];
	// end inline asm
	mov.b64 	%fd126, %rd85;
	setp.lt.f64 	%p58, %fd372, %fd126;
	selp.f64 	%fd127, %fd126, %fd372, %p58;
	add.s64 	%rd88, %rd86, 2048;
	// begin inline asm
	ld.global.nc.u64 %rd87, [%rd88];
	// end inline asm
	mov.b64 	%fd128, %rd87;
	setp.lt.f64 	%p59, %fd127, %fd128;
	selp.f64 	%fd129, %fd128, %fd127, %p59;
	add.s64 	%rd90, %rd86, 4096;
	// begin inline asm
	ld.global.nc.u64 %rd89, [%rd90];
	// end inline asm
	mov.b64 	%fd130, %rd89;
	setp.lt.f64 	%p60, %fd129, %fd130;
	selp.f64 	%fd131, %fd130, %fd129, %p60;
	add.s64 	%rd92, %rd86, 6144;
	// begin inline asm
	ld.global.nc.u64 %rd91, [%rd92];
	// end inline asm
	mov.b64 	%fd132, %rd91;
	setp.lt.f64 	%p61, %fd131, %fd132;
	selp.f64 	%fd372, %fd132, %fd131, %p61;
	add.s32 	%r462, %r462, 1024;
	setp.lt.s32 	%p62, %r462, %r68;
	@%p62 bra 	$L__BB7_46;
$L__BB7_47:
	setp.lt.s32 	%p63, %r68, 256;
	@%p63 bra 	$L__BB7_52;
	// begin inline asm
	mov.u32 %r201, %laneid;
	// end inline asm
	mov.b64 	%rd104, %fd372;
	mov.b64 	{%r203, %r208}, %rd104;
	mov.b32 	%r209, 1;
	mov.b32 	%r250, 31;
	mov.b32 	%r251, -1;
	// begin inline asm
	shfl.sync.down.b32 %r202, %r203, %r209, %r250, %r251;
	// end inline asm
	// begin inline asm
	shfl.sync.down.b32 %r207, %r208, %r209, %r250, %r251;
	// end inline asm
	mov.b64 	%rd105, {%r202, %r207};
	mov.b64 	%fd180, %rd105;
	setp.gt.s32 	%p91, %r201, 30;
	setp.lt.f64 	%p92, %fd372, %fd180;
	selp.f64 	%fd181, %fd180, %fd372, %p92;
	selp.f64 	%fd182, %fd372, %fd181, %p91;
	mov.b64 	%rd106, %fd182;
	mov.b64 	{%r213, %r218}, %rd106;
	mov.b32 	%r219, 2;
	// begin inline asm
	shfl.sync.down.b32 %r212, %r213, %r219, %r250, %r251;
	// end inline asm
	// begin inline asm
	shfl.sync.down.b32 %r217, %r218, %r219, %r250, %r251;
	// end inline asm
	mov.b64 	%rd107, {%r212, %r217};
	mov.b64 	%fd183, %rd107;
	setp.gt.s32 	%p93, %r201, 29;
	setp.lt.f64 	%p94, %fd182, %fd183;
	selp.f64 	%fd184, %fd183, %fd182, %p94;
	selp.f64 	%fd185, %fd182, %fd184, %p93;
	mov.b64 	%rd108, %fd185;
	mov.b64 	{%r223, %r228}, %rd108;
	mov.b32 	%r229, 4;
	// begin inline asm
	shfl.sync.down.b32 %r222, %r223, %r229, %r250, %r251;
	// end inline asm
	// begin inline asm
	shfl.sync.down.b32 %r227, %r228, %r229, %r250, %r251;
	// end inline asm
	mov.b64 	%rd109, {%r222, %r227};
	mov.b64 	%fd186, %rd109;
	setp.gt.s32 	%p95, %r201, 27;
	setp.lt.f64 	%p96, %fd185, %fd186;
	selp.f64 	%fd187, %fd186, %fd185, %p96;
	selp.f64 	%fd188, %fd185, %fd187, %p95;
	mov.b64 	%rd110, %fd188;
	mov.b64 	{%r233, %r238}, %rd110;
	mov.b32 	%r239, 8;
	// begin inline asm
	shfl.sync.down.b32 %r232, %r233, %r239, %r250, %r251;
	// end inline asm
	// begin inline asm
	shfl.sync.down.b32 %r237, %r238, %r239, %r250, %r251;
	// end inline asm
	mov.b64 	%rd111, {%r232, %r237};
	mov.b64 	%fd189, %rd111;
	setp.gt.s32 	%p97, %r201, 23;
	setp.lt.f64 	%p98, %fd188, %fd189;
	selp.f64 	%fd190, %fd189, %fd188, %p98;
	selp.f64 	%fd191, %fd188, %fd190, %p97;
	mov.b64 	%rd112, %fd191;
	mov.b64 	{%r243, %r248}, %rd112;
	mov.b32 	%r249, 16;
	// begin inline asm
	shfl.sync.down.b32 %r242, %r243, %r249, %r250, %r251;
	// end inline asm
	// begin inline asm
	shfl.sync.down.b32 %r247, %r248, %r249, %r250, %r251;
	// end inline asm
	mov.b64 	%rd113, {%r242, %r247};
	mov.b64 	%fd192, %rd113;
	setp.gt.s32 	%p99, %r201, 15;
	setp.lt.f64 	%p100, %fd191, %fd192;
	selp.f64 	%fd38, %fd192, %fd191, %p100;
	selp.f64 	%fd380, %fd191, %fd38, %p99;
	setp.ne.s32 	%p101, %r201, 0;
	@%p101 bra 	$L__BB7_50;
	shr.u32 	%r252, %r35, 2;
	and.b32  	%r253, %r252, 248;
	mov.u32 	%r254, _ZZN3cub18CUB_300001_SM_10006detail6reduce28DeviceReduceSingleTileKernelINS2_10policy_hubIdjN4cuda3__47maximumIvEEE10Policy1000EPdSB_iS8_ddNS5_3std3__410__identityEEEvT0_T1_T2_T3_T4_T6_E12temp_storage;
	add.s32 	%r255, %r254, %r253;
	st.shared.f64 	[%r255+8], %fd38;
$L__BB7_50:
	bar.sync 	0;
	setp.ne.s32 	%p102, %r35, 0;
	@%p102 bra 	$L__BB7_72;
	ld.shared.f64 	%fd193, [_ZZN3cub18CUB_300001_SM_10006detail6reduce28DeviceReduceSingleTileKernelINS2_10policy_hubIdjN4cuda3__47maximumIvEEE10Policy1000EPdSB_iS8_ddNS5_3std3__410__identityEEEvT0_T1_T2_T3_T4_T6_E12temp_storage+16];
	setp.lt.f64 	%p103, %fd380, %fd193;
	selp.f64 	%fd194, %fd193, %fd380, %p103;
	ld.shared.f64 	%fd195, [_ZZN3cub18CUB_300001_SM_10006detail6reduce28DeviceReduceSingleTileKernelINS2_10policy_hubIdjN4cuda3__47maximumIvEEE10Policy1000EPdSB_iS8_ddNS5_3std3__410__identityEEEvT0_T1_T2_T3_T4_T6_E12temp_storage+24];
	setp.lt.f64 	%p104, %fd194, %fd195;
	selp.f64 	%fd196, %fd195, %fd194, %p104;
	ld.shared.f64 	%fd197, [_ZZN3cub18CUB_300001_SM_10006detail6reduce28DeviceReduceSingleTileKernelINS2_10policy_hubIdjN4cuda3__47maximumIvEEE10Policy1000EPdSB_iS8_ddNS5_3std3__410__identityEEEvT0_T1_T2_T3_T4_T6_E12temp_storage+32];
	setp.lt.f64 	%p105, %fd196, %fd197;
	selp.f64 	%fd198, %fd197, %fd196, %p105;
	ld.shared.f64 	%fd199, [_ZZN3cub18CUB_300001_SM_10006detail6reduce28DeviceReduceSingleTileKernelINS2_10policy_hubIdjN4cuda3__47maximumIvEEE10Policy1000EPdSB_iS8_ddNS5_3std3__410__identityEEEvT0_T1_T2_T3_T4_T6_E12temp_storage+40];
	setp.lt.f64 	%p106, %fd198, %fd199;
	selp.f64 	%fd200, %fd199, %fd198, %p106;
	ld.shared.f64 	%fd201, [_ZZN3cub18CUB_300001_SM_10006detail6reduce28DeviceReduceSingleTileKernelINS2_10policy_hubIdjN4cuda3__47maximumIvEEE10Policy1000EPdSB_iS8_ddNS5_3std3__410__identityEEEvT0_T1_T2_T3_T4_T6_E12temp_storage+48];
	setp.lt.f64 	%p107, %fd200, %fd201;
	selp.f64 	%fd202, %fd201, %fd200, %p107;
	ld.shared.f64 	%fd203, [_ZZN3cub18CUB_300001_SM_10006detail6reduce28DeviceReduceSingleTileKernelINS2_10policy_hubIdjN4cuda3__47maximumIvEEE10Policy1000EPdSB_iS8_ddNS5_3std3__410__identityEEEvT0_T1_T2_T3_T4_T6_E12temp_storage+56];
	setp.lt.f64 	%p108, %fd202, %fd203;
	selp.f64 	%fd204, %fd203, %fd202, %p108;
	ld.shared.f64 	%fd205, [_ZZN3cub18CUB_300001_SM_10006detail6reduce28DeviceReduceSingleTileKernelINS2_10policy_hubIdjN4cuda3__47maximumIvEEE10Policy1000EPdSB_iS8_ddNS5_3std3__410__identityEEEvT0_T1_T2_T3_T4_T6_E12temp_storage+64];
	setp.lt.f64 	%p109, %fd204, %fd205;
	selp.f64 	%fd380, %fd205, %fd204, %p109;
	bra.uni 	$L__BB7_72;
$L__BB7_52:
	// begin inline asm
	mov.u32 %r138, %laneid;
	// end inline asm
	and.b32  	%r189, %r35, 992;
	add.s32 	%r190, %r189, 32;
	setp.gt.s32 	%p64, %r190, %r68;
	not.b32 	%r191, %r189;
	add.s32 	%r192, %r68, %r191;
	selp.b32 	%r187, %r192, 31, %p64;
	mov.b64 	%rd94, %fd372;
	mov.b64 	{%r140, %r145}, %rd94;
	mov.b32 	%r146, 1;
	mov.b32 	%r188, -1;
	// begin inline asm
	shfl.sync.down.b32 %r139, %r140, %r146, %r187, %r188;
	// end inline asm
	// begin inline asm
	shfl.sync.down.b32 %r144, %r145, %r146, %r187, %r188;
	// end inline asm
	mov.b64 	%rd95, {%r139, %r144};
	mov.b64 	%fd133, %rd95;
	setp.lt.s32 	%p65, %r138, %r187;
	setp.lt.f64 	%p66, %fd372, %fd133;
	selp.f64 	%fd134, %fd133, %fd372, %p66;
	selp.f64 	%fd135, %fd134, %fd372, %p65;
	mov.b64 	%rd96, %fd135;
	mov.b64 	{%r150, %r155}, %rd96;
	mov.b32 	%r156, 2;
	// begin inline asm
	shfl.sync.down.b32 %r149, %r150, %r156, %r187, %r188;
	// end inline asm
	// begin inline asm
	shfl.sync.down.b32 %r154, %r155, %r156, %r187, %r188;
	// end inline asm
	mov.b64 	%rd97, {%r149, %r154};
	mov.b64 	%fd136, %rd97;
	add.s32 	%r193, %r138, 2;
	setp.gt.s32 	%p67, %r193, %r187;
	setp.lt.f64 	%p68, %fd135, %fd136;
	selp.f64 	%fd137, %fd136, %fd135, %p68;
	selp.f64 	%fd138, %fd135, %fd137, %p67;
	mov.b64 	%rd98, %fd138;
	mov.b64 	{%r160, %r165}, %rd98;
	mov.b32 	%r166, 4;
	// begin inline asm
	shfl.sync.down.b32 %r159, %r160, %r166, %r187, %r188;
	// end inline asm
	// begin inline asm
	shfl.sync.down.b32 %r164, %r165, %r166, %r187, %r188;
	// end inline asm
	mov.b64 	%rd99, {%r159, %r164};
	mov.b64 	%fd139, %rd99;
	add.s32 	%r194, %r138, 4;
	setp.gt.s32 	%p69, %r194, %r187;
	setp.lt.f64 	%p70, %fd138, %fd139;
	selp.f64 	%fd140, %fd139, %fd138, %p70;
	selp.f64 	%fd141, %fd138, %fd140, %p69;
	mov.b64 	%rd100, %fd141;
	mov.b64 	{%r170, %r175}, %rd100;
	mov.b32 	%r176, 8;
	// begin inline asm
	shfl.sync.down.b32 %r169, %r170, %r176, %r187, %r188;
	// end inline asm
	// begin inline asm
	shfl.sync.down.b32 %r174, %r175, %r176, %r187, %r188;
	// end inline asm
	mov.b64 	%rd101, {%r169, %r174};
	mov.b64 	%fd142, %rd101;
	add.s32 	%r195, %r138, 8;
	setp.gt.s32 	%p71, %r195, %r187;
	setp.lt.f64 	%p72, %fd141, %fd142;
	selp.f64 	%fd143, %fd142, %fd141, %p72;
	selp.f64 	%fd144, %fd141, %fd143, %p71;
	mov.b64 	%rd102, %fd144;
	mov.b64 	{%r180, %r185}, %rd102;
	mov.b32 	%r186, 16;
	// begin inline asm
	shfl.sync.down.b32 %r179, %r180, %r186, %r187, %r188;
	// end inline asm
	// begin inline asm
	shfl.sync.down.b32 %r184, %r185, %r186, %r187, %r188;
	// end inline asm
	mov.b64 	%rd103, {%r179, %r184};
	mov.b64 	%fd145, %rd103;
	add.s32 	%r196, %r138, 16;
	setp.gt.s32 	%p73, %r196, %r187;
	setp.lt.f64 	%p74, %fd144, %fd145;
	selp.f64 	%fd146, %fd145, %fd144, %p74;
	selp.f64 	%fd380, %fd144, %fd146, %p73;
	setp.ne.s32 	%p75, %r138, 0;
	@%p75 bra 	$L__BB7_54;
	shr.u32 	%r197, %r35, 2;
	and.b32  	%r198, %r197, 248;
	mov.u32 	%r199, _ZZN3cub18CUB_300001_SM_10006detail6reduce28DeviceReduceSingleTileKernelINS2_10policy_hubIdjN4cuda3__47maximumIvEEE10Policy1000EPdSB_iS8_ddNS5_3std3__410__identityEEEvT0_T1_T2_T3_T4_T6_E12temp_storage;
	add.s32 	%r200, %r199, %r198;
	st.shared.f64 	[%r200+8], %fd380;
$L__BB7_54:
	bar.sync 	0;
	setp.ne.s32 	%p76, %r35, 0;
	@%p76 bra 	$L__BB7_72;
	setp.gt.s32 	%p77, %r68, 32;
	ld.shared.f64 	%fd147, [_ZZN3cub18CUB_300001_SM_10006detail6reduce28DeviceReduceSingleTileKernelINS2_10policy_hubIdjN4cuda3__47maximumIvEEE10Policy1000EPdSB_iS8_ddNS5_3std3__410__identityEEEvT0_T1_T2_T3_T4_T6_E12temp_storage+16];
	setp.lt.f64 	%p78, %fd380, %fd147;
	selp.f64 	%fd149, %fd147, %fd380, %p78;
	selp.f64 	%fd150, %fd149, %fd380, %p77;
	setp.gt.s32 	%p79, %r68, 64;
	ld.shared.f64 	%fd152, [_ZZN3cub18CUB_300001_SM_10006detail6reduce28DeviceReduceSingleTileKernelINS2_10policy_hubIdjN4cuda3__47maximumIvEEE10Policy1000EPdSB_iS8_ddNS5_3std3__410__identityEEEvT0_T1_T2_T3_T4_T6_E12temp_storage+24];
	setp.lt.f64 	%p80, %fd150, %fd152;
	selp.f64 	%fd154, %fd152, %fd150, %p80;
	selp.f64 	%fd155, %fd154, %fd150, %p79;
	setp.gt.s32 	%p81, %r68, 96;
	ld.shared.f64 	%fd157, [_ZZN3cub18CUB_300001_SM_10006detail6reduce28DeviceReduceSingleTileKernelINS2_10policy_hubIdjN4cuda3__47maximumIvEEE10Policy1000EPdSB_iS8_ddNS5_3std3__410__identityEEEvT0_T1_T2_T3_T4_T6_E12temp_storage+32];
	setp.lt.f64 	%p82, %fd155, %fd157;
	selp.f64 	%fd159, %fd157, %fd155, %p82;
	selp.f64 	%fd160, %fd159, %fd155, %p81;
	setp.gt.s32 	%p83, %r68, 128;
	ld.shared.f64 	%fd162, [_ZZN3cub18CUB_300001_SM_10006detail6reduce28DeviceReduceSingleTileKernelINS2_10policy_hubIdjN4cuda3__47maximumIvEEE10Policy1000EPdSB_iS8_ddNS5_3std3__410__identityEEEvT0_T1_T2_T3_T4_T6_E12temp_storage+40];
	setp.lt.f64 	%p84, %fd160, %fd162;
	selp.f64 	%fd164, %fd162, %fd160, %p84;
	selp.f64 	%fd165, %fd164, %fd160, %p83;
	setp.gt.s32 	%p85, %r68, 160;
	ld.shared.f64 	%fd167, [_ZZN3cub18CUB_300001_SM_10006detail6reduce28DeviceReduceSingleTileKernelINS2_10policy_hubIdjN4cuda3__47maximumIvEEE10Policy1000EPdSB_iS8_ddNS5_3std3__410__identityEEEvT0_T1_T2_T3_T4_T6_E12temp_storage+48];
	setp.lt.f64 	%p86, %fd165, %fd167;
	selp.f64 	%fd169, %fd167, %fd165, %p86;
	selp.f64 	%fd170, %fd169, %fd165, %p85;
	setp.gt.s32 	%p87, %r68, 192;
	ld.shared.f64 	%fd172, [_ZZN3cub18CUB_300001_SM_10006detail6reduce28DeviceReduceSingleTileKernelINS2_10policy_hubIdjN4cuda3__47maximumIvEEE10Policy1000EPdSB_iS8_ddNS5_3std3__410__identityEEEvT0_T1_T2_T3_T4_T6_E12temp_storage+56];
	setp.lt.f64 	%p88, %fd170, %fd172;
	selp.f64 	%fd174, %fd172, %fd170, %p88;
	selp.f64 	%fd175, %fd174, %fd170, %p87;
	setp.gt.s32 	%p89, %r68, 224;
	ld.shared.f64 	%fd177, [_ZZN3cub18CUB_300001_SM_10006detail6reduce28DeviceReduceSingleTileKernelINS2_10policy_hubIdjN4cuda3__47maximumIvEEE10Policy1000EPdSB_iS8_ddNS5_3std3__410__identityEEEvT0_T1_T2_T3_T4_T6_E12temp_storage+64];
	setp.lt.f64 	%p90, %fd175, %fd177;
	selp.f64 	%fd179, %fd177, %fd175, %p90;
	selp.f64 	%fd380, %fd179, %fd175, %p89;
	bra.uni 	$L__BB7_72;
$L__BB7_56:
	mov.u32 	%r47, %tid.x;
	mul.wide.u32 	%rd34, %r47, 8;
	add.s64 	%rd19, %rd15, %rd34;
	// begin inline asm
	ld.global.nc.u64 %rd18, [%rd19];
	// end inline asm
	mov.b64 	%fd59, %rd18;
	add.s64 	%rd21, %rd19, 2048;
	// begin inline asm
	ld.global.nc.u64 %rd20, [%rd21];
	// end inline asm
	mov.b64 	%fd60, %rd20;
	add.s64 	%rd23, %rd19, 4096;
	// begin inline asm
	ld.global.nc.u64 %rd22, [%rd23];
	// end inline asm
	mov.b64 	%fd61, %rd22;
	add.s64 	%rd25, %rd19, 6144;
	// begin inline asm
	ld.global.nc.u64 %rd24, [%rd25];
	// end inline asm
	mov.b64 	%fd62, %rd24;
	add.s64 	%rd27, %rd19, 8192;
	// begin inline asm
	ld.global.nc.u64 %rd26, [%rd27];
	// end inline asm
	mov.b64 	%fd63, %rd26;
	add.s64 	%rd29, %rd19, 10240;
	// begin inline asm
	ld.global.nc.u64 %rd28, [%rd29];
	// end inline asm
	mov.b64 	%fd64, %rd28;
	add.s64 	%rd31, %rd19, 12288;
	// begin inline asm
	ld.global.nc.u64 %rd30, [%rd31];
	// end inline asm
	mov.b64 	%fd65, %rd30;
	add.s64 	%rd33, %rd19, 14336;
	// begin inline asm
	ld.global.nc.u64 %rd32, [%rd33];
	// end inline asm
	mov.b64 	%fd66, %rd32;
	setp.lt.f64 	%p4, %fd59, %fd60;
	selp.f64 	%fd67, %fd60, %fd59, %p4;
	setp.lt.f64 	%p5, %fd67, %fd61;
	selp.f64 	%fd68, %fd61, %fd67, %p5;
	setp.lt.f64 	%p6, %fd68, %fd62;
	selp.f64 	%fd69, %fd62, %fd68, %p6;
	setp.lt.f64 	%p7, %fd69, %fd63;
	selp.f64 	%fd70, %fd63, %fd69, %p7;
	setp.lt.f64 	%p8, %fd70, %fd64;
	selp.f64 	%fd71, %fd64, %fd70, %p8;
	setp.lt.f64 	%p9, %fd71, %fd65;
	selp.f64 	%fd72, %fd65, %fd71, %p9;
	setp.lt.f64 	%p10, %fd72, %fd66;
	selp.f64 	%fd379, %fd66, %fd72, %p10;
	setp.lt.u32 	%p11, %r68, 4096;
	mov.b32 	%r465, 2048;
	@%p11 bra 	$L__BB7_60;
	add.s32 	%r48, %r68, -2048;
	mov.b32 	%r465, 2048;
$L__BB7_58:
	mul.wide.s32 	%rd51, %r465, 8;
	add.s64 	%rd36, %rd19, %rd51;
	// begin inline asm
	ld.global.nc.u64 %rd35, [%rd36];
	// end inline asm
	mov.b64 	%fd73, %rd35;
	add.s64 	%rd38, %rd36, 2048;
	// begin inline asm
	ld.global.nc.u64 %rd37, [%rd38];
	// end inline asm
	mov.b64 	%fd74, %rd37;
	add.s64 	%rd40, %rd36, 4096;
	// begin inline asm
	ld.global.nc.u64 %rd39, [%rd40];
	// end inline asm
	mov.b64 	%fd75, %rd39;
	add.s64 	%rd42, %rd36, 6144;
	// begin inline asm
	ld.global.nc.u64 %rd41, [%rd42];
	// end inline asm
	mov.b64 	%fd76, %rd41;
	add.s64 	%rd44, %rd36, 8192;
	// begin inline asm
	ld.global.nc.u64 %rd43, [%rd44];
	// end inline asm
	mov.b64 	%fd77, %rd43;
	add.s64 	%rd46, %rd36, 10240;
	// begin inline asm
	ld.global.nc.u64 %rd45, [%rd46];
	// end inline asm
	mov.b64 	%fd78, %rd45;
	add.s64 	%rd48, %rd36, 12288;
	// begin inline asm
	ld.global.nc.u64 %rd47, [%rd48];
	// end inline asm
	mov.b64 	%fd79, %rd47;
	add.s64 	%rd50, %rd36, 14336;
	// begin inline asm
	ld.global.nc.u64 %rd49, [%rd50];
	// end inline asm
	mov.b64 	%fd80, %rd49;
	setp.lt.f64 	%p12, %fd379, %fd73;
	selp.f64 	%fd81, %fd73, %fd379, %p12;
	setp.lt.f64 	%p13, %fd81, %fd74;
	selp.f64 	%fd82, %fd74, %fd81, %p13;
	setp.lt.f64 	%p14, %fd82, %fd75;
	selp.f64 	%fd83, %fd75, %fd82, %p14;
	setp.lt.f64 	%p15, %fd83, %fd76;
	selp.f64 	%fd84, %fd76, %fd83, %p15;
	setp.lt.f64 	%p16, %fd84, %fd77;
	selp.f64 	%fd85, %fd77, %fd84, %p16;
	setp.lt.f64 	%p17, %fd85, %fd78;
	selp.f64 	%fd86, %fd78, %fd85, %p17;
	setp.lt.f64 	%p18, %fd86, %fd79;
	selp.f64 	%fd87, %fd79, %fd86, %p18;
	setp.lt.f64 	%p19, %fd87, %fd80;
	selp.f64 	%fd379, %fd80, %fd87, %p19;
	sub.s32 	%r71, %r68, %r465;
	setp.lt.s32 	%p20, %r71, 2048;
	@%p20 bra 	$L__BB7_68;
	add.s32 	%r465, %r465, 2048;
	setp.le.s32 	%p21, %r465, %r48;
	@%p21 bra 	$L__BB7_58;
$L__BB7_60:
	setp.le.s32 	%p22, %r68, %r465;
	@%p22 bra 	$L__BB7_68;
	sub.s32 	%r52, %r68, %r465;
	setp.ge.s32 	%p23, %r47, %r52;
	@%p23 bra 	$L__BB7_68;
	not.b32 	%r72, %r47;
	add.s32 	%r73, %r68, %r72;
	sub.s32 	%r53, %r73, %r465;
	and.b32  	%r74, %r53, 768;
	setp.eq.s32 	%p24, %r74, 768;
	mov.u32 	%r469, %r47;
	@%p24 bra 	$L__BB7_65;
	add.s32 	%r467, %r47, %r465;
	shr.u32 	%r75, %r53, 8;
	add.s32 	%r76, %r75, 1;
	and.b32  	%r77, %r76, 3;
	neg.s32 	%r466, %r77;
	mov.u32 	%r469, %r47;
$L__BB7_64:
	.pragma "nounroll";
	mul.wide.u32 	%rd54, %r467, 8;
	add.s64 	%rd53, %rd15, %rd54;
	// begin inline asm
	ld.global.nc.u64 %rd52, [%rd53];
	// end inline asm
	mov.b64 	%fd89, %rd52;
	setp.lt.f64 	%p25, %fd379, %fd89;
	selp.f64 	%fd379, %fd89, %fd379, %p25;
	add.s32 	%r469, %r469, 256;
	add.s32 	%r467, %r467, 256;
	add.s32 	%r466, %r466, 1;
	setp.ne.s32 	%p26, %r466, 0;
	@%p26 bra 	$L__BB7_64;
$L__BB7_65:
	setp.lt.u32 	%p27, %r53, 768;
	@%p27 bra 	$L__BB7_68;
	cvt.u64.u32 	%rd55, %r469;
	cvt.u64.u32 	%rd56, %r465;
	add.s64 	%rd57, %rd55, %rd56;
	shl.b64 	%rd58, %rd57, 3;
	add.s64 	%rd59, %rd58, %rd15;
	add.s64 	%rd205, %rd59, 4096;
	add.s32 	%r470, %r469, %r465;
$L__BB7_67:
	mul.wide.u32 	%rd68, %r470, 8;
	add.s64 	%rd61, %rd15, %rd68;
	// begin inline asm
	ld.global.nc.u64 %rd60, [%rd61];
	// end inline asm
	mov.b64 	%fd90, %rd60;
	setp.lt.f64 	%p28, %fd379, %fd90;
	selp.f64 	%fd91, %fd90, %fd379, %p28;
	add.s64 	%rd63, %rd205, -2048;
	// begin inline asm
	ld.global.nc.u64 %rd62, [%rd63];
	// end inline asm
	mov.b64 	%fd92, %rd62;
	setp.lt.f64 	%p29, %fd91, %fd92;
	selp.f64 	%fd93, %fd92, %fd91, %p29;
	// begin inline asm
	ld.global.nc.u64 %rd64, [%rd205];
	// end inline asm
	mov.b64 	%fd94, %rd64;
	setp.lt.f64 	%p30, %fd93, %fd94;
	selp.f64 	%fd95, %fd94, %fd93, %p30;
	add.s64 	%rd67, %rd205, 2048;
	// begin inline asm
	ld.global.nc.u64 %rd66, [%rd67];
	// end inline asm
	mov.b64 	%fd96, %rd66;
	setp.lt.f64 	%p31, %fd95, %fd96;
	selp.f64 	%fd379, %fd96, %fd95, %p31;
	add.s32 	%r469, %r469, 1024;
	add.s64 	%rd205, %rd205, 8192;
	add.s32 	%r470, %r470, 1024;
	setp.lt.s32 	%p32, %r469, %r52;
	@%p32 bra 	$L__BB7_67;
$L__BB7_68:
	// begin inline asm
	mov.u32 %r78, %laneid;
	// end inline asm
	mov.b64 	%rd69, %fd379;
	mov.b64 	{%r80, %r85}, %rd69;
	mov.b32 	%r86, 1;
	mov.b32 	%r127, 31;
	mov.b32 	%r128, -1;
	// begin inline asm
	shfl.sync.down.b32 %r79, %r80, %r86, %r127, %r128;
	// end inline asm
	// begin inline asm
	shfl.sync.down.b32 %r84, %r85, %r86, %r127, %r128;
	// end inline asm
	mov.b64 	%rd70, {%r79, %r84};
	mov.b64 	%fd97, %rd70;
	setp.gt.s32 	%p33, %r78, 30;
	setp.lt.f64 	%p34, %fd379, %fd97;
	selp.f64 	%fd98, %fd97, %fd379, %p34;
	selp.f64 	%fd99, %fd379, %fd98, %p33;
	mov.b64 	%rd71, %fd99;
	mov.b64 	{%r90, %r95}, %rd71;
	mov.b32 	%r96, 2;
	// begin inline asm
	shfl.sync.down.b32 %r89, %r90, %r96, %r127, %r128;
	// end inline asm
	// begin inline asm
	shfl.sync.down.b32 %r94, %r95, %r96, %r127, %r128;
	// end inline asm
	mov.b64 	%rd72, {%r89, %r94};
	mov.b64 	%fd100, %rd72;
	setp.gt.s32 	%p35, %r78, 29;
	setp.lt.f64 	%p36, %fd99, %fd100;
	selp.f64 	%fd101, %fd100, %fd99, %p36;
	selp.f64 	%fd102, %fd99, %fd101, %p35;
	mov.b64 	%rd73, %fd102;
	mov.b64 	{%r100, %r105}, %rd73;
	mov.b32 	%r106, 4;
	// begin inline asm
	shfl.sync.down.b32 %r99, %r100, %r106, %r127, %r128;
	// end inline asm
	// begin inline asm
	shfl.sync.down.b32 %r104, %r105, %r106, %r127, %r128;
	// end inline asm
	mov.b64 	%rd74, {%r99, %r104};
	mov.b64 	%fd103, %rd74;
	setp.gt.s32 	%p37, %r78, 27;
	setp.lt.f64 	%p38, %fd102, %fd103;
	selp.f64 	%fd104, %fd103, %fd102, %p38;
	selp.f64 	%fd105, %fd102, %fd104, %p37;
	mov.b64 	%rd75, %fd105;
	mov.b64 	{%r110, %r115}, %rd75;
	mov.b32 	%r116, 8;
	// begin inline asm
	shfl.sync.down.b32 %r109, %r110, %r116, %r127, %r128;
	// end inline asm
	// begin inline asm
	shfl.sync.down.b32 %r114, %r115, %r116, %r127, %r128;
	// end inline asm
	mov.b64 	%rd76, {%r109, %r114};
	mov.b64 	%fd106, %rd76;
	setp.gt.s32 	%p39, %r78, 23;
	setp.lt.f64 	%p40, %fd105, %fd106;
	selp.f64 	%fd107, %fd106, %fd105, %p40;
	selp.f64 	%fd108, %fd105, %fd107, %p39;
	mov.b64 	%rd77, %fd108;
	mov.b64 	{%r120, %r125}, %rd77;
	mov.b32 	%r126, 16;
	// begin inline asm
	shfl.sync.down.b32 %r119, %r120, %r126, %r127, %r128;
	// end inline asm
	// begin inline asm
	shfl.sync.down.b32 %r124, %r125, %r126, %r127, %r128;
	// end inline asm
	mov.b64 	%rd78, {%r119, %r124};
	mov.b64 	%fd109, %rd78;
	setp.gt.s32 	%p41, %r78, 15;
	setp.lt.f64 	%p42, %fd108, %fd109;
	selp.f64 	%fd54, %fd109, %fd108, %p42;
	selp.f64 	%fd380, %fd108, %fd54, %p41;
	setp.ne.s32 	%p43, %r78, 0;
	@%p43 bra 	$L__BB7_70;
	shr.u32 	%r129, %r47, 2;
	and.b32  	%r130, %r129, 248;
	mov.u32 	%r131, _ZZN3cub18CUB_300001_SM_10006detail6reduce28DeviceReduceSingleTileKernelINS2_10policy_hubIdjN4cuda3__47maximumIvEEE10Policy1000EPdSB_iS8_ddNS5_3std3__410__identityEEEvT0_T1_T2_T3_T4_T6_E12temp_storage;
	add.s32 	%r132, %r131, %r130;
	st.shared.f64 	[%r132+8], %fd54;
$L__BB7_70:
	bar.sync 	0;
	setp.ne.s32 	%p44, %r47, 0;
	@%p44 bra 	$L__BB7_72;
	ld.shared.f64 	%fd110, [_ZZN3cub18CUB_300001_SM_10006detail6reduce28DeviceReduceSingleTileKernelINS2_10policy_hubIdjN4cuda3__47maximumIvEEE10Policy1000EPdSB_iS8_ddNS5_3std3__410__identityEEEvT0_T1_T2_T3_T4_T6_E12temp_storage+16];
	setp.lt.f64 	%p45, %fd380, %fd110;
	selp.f64 	%fd111, %fd110, %fd380, %p45;
	ld.shared.f64 	%fd112, [_ZZN3cub18CUB_300001_SM_10006detail6reduce28DeviceReduceSingleTileKernelINS2_10policy_hubIdjN4cuda3__47maximumIvEEE10Policy1000EPdSB_iS8_ddNS5_3std3__410__identityEEEvT0_T1_T2_T3_T4_T6_E12temp_storage+24];
	setp.lt.f64 	%p46, %fd111, %fd112;
	selp.f64 	%fd113, %fd112, %fd111, %p46;
	ld.shared.f64 	%fd114, [_ZZN3cub18CUB_300001_SM_10006detail6reduce28DeviceReduceSingleTileKernelINS2_10policy_hubIdjN4cuda3__47maximumIvEEE10Policy1000EPdSB_iS8_ddNS5_3std3__410__identityEEEvT0_T1_T2_T3_T4_T6_E12temp_storage+32];
	setp.lt.f64 	%p47, %fd113, %fd114;
	selp.f64 	%fd115, %fd114, %fd113, %p47;
	ld.shared.f64 	%fd116, [_ZZN3cub18CUB_300001_SM_10006detail6reduce28DeviceReduceSingleTileKernelINS2_10policy_hubIdjN4cuda3__47maximumIvEEE10Policy1000EPdSB_iS8_ddNS5_3std3__410__identityEEEvT0_T1_T2_T3_T4_T6_E12temp_storage+40];
	setp.lt.f64 	%p48, %fd115, %fd116;
	selp.f64 	%fd117, %fd116, %fd115, %p48;
	ld.shared.f64 	%fd118, [_ZZN3cub18CUB_300001_SM_10006detail6reduce28DeviceReduceSingleTileKernelINS2_10policy_hubIdjN4cuda3__47maximumIvEEE10Policy1000EPdSB_iS8_ddNS5_3std3__410__identityEEEvT0_T1_T2_T3_T4_T6_E12temp_storage+48];
	setp.lt.f64 	%p49, %fd117, %fd118;
	selp.f64 	%fd119, %fd118, %fd117, %p49;
	ld.shared.f64 	%fd120, [_ZZN3cub18CUB_300001_SM_10006detail6reduce28DeviceReduceSingleTileKernelINS2_10policy_hubIdjN4cuda3__47maximumIvEEE10Policy1000EPdSB_iS8_ddNS5_3std3__410__identityEEEvT0_T1_T2_T3_T4_T6_E12temp_storage+56];
	setp.lt.f64 	%p50, %fd119, %fd120;
	selp.f64 	%fd121, %fd120, %fd119, %p50;
	ld.shared.f64 	%fd122, [_ZZN3cub18CUB_300001_SM_10006detail6reduce28DeviceReduceSingleTileKernelINS2_10policy_hubIdjN4cuda3__47maximumIvEEE10Policy1000EPdSB_iS8_ddNS5_3std3__410__identityEEEvT0_T1_T2_T3_T4_T6_E12temp_storage+64];
	setp.lt.f64 	%p51, %fd121, %fd122;
	selp.f64 	%fd380, %fd122, %fd121, %p51;
$L__BB7_72:
	mov.u32 	%r444, %tid.x;
	setp.ne.s32 	%p217, %r444, 0;
	@%p217 bra 	$L__BB7_74;
	setp.lt.f64 	%p218, %fd58, %fd380;
	selp.f64 	%fd353, %fd380, %fd58, %p218;
	st.global.f64 	[%rd1], %fd353;
$L__BB7_74:
	ret;

}


// ===== COMPILED SASS (sm_100) =====

	.target	sm_100

	.elftype	@"ET_EXEC"


//--------------------- .note.nv.tkinfo           --------------------------
	.section	.note.nv.tkinfo,"",@"SHT_NOTE"
	.sectionflags	@"SHF_NOTE_NV_TKINFO"
	.tkinfo
        /*0018*/ 	.word	0x00000002
        /*0030*/ 	.string	""
        /*0030*/ 	.string	"ptxas"
        /*0030*/ 	.string	"Cuda compilation tools, release 13.0, V13.0.88"
        /*0030*/ 	.string	"Build cuda_13.0.r13.0/compiler.36424714_0"
        /*0030*/ 	.string	"-arch sm_100 -m 64 "



//--------------------- .note.nv.cuinfo           --------------------------
	.section	.note.nv.cuinfo,"",@"SHT_NOTE"
	.sectionflags	@"SHF_NOTE_NV_CUINFO"
        /*0018*/ 	.short	0x0002
        /*001a*/ 	.short	0x0064
        /*001c*/ 	.short	0x0082
	.zero		2


//--------------------- .nv.info                  --------------------------
	.section	.nv.info,"",@"SHT_CUDA_INFO"
	.align	4


	//----- nvinfo : EIATTR_REGCOUNT
	.align		4
        /*0000*/ 	.byte	0x04, 0x2f
        /*0002*/ 	.short	(.L_41 - .L_40)
	.align		4
.L_40:
        /*0004*/ 	.word	index@(_Z9addKernelPiPKiS1_)
        /*0008*/ 	.word	0x0000000c


	//----- nvinfo : EIATTR_FRAME_SIZE
	.align		4
.L_41:
        /*000c*/ 	.byte	0x04, 0x11
        /*000e*/ 	.short	(.L_43 - .L_42)
	.align		4
.L_42:
        /*0010*/ 	.word	index@(_Z9addKernelPiPKiS1_)
        /*0014*/ 	.word	0x00000000


	//----- nvinfo : EIATTR_REGCOUNT
	.align		4
.L_43:
        /*0018*/ 	.byte	0x04, 0x2f
        /*001a*/ 	.short	(.L_45 - .L_44)
	.align		4
.L_44:
        /*001c*/ 	.word	index@(_Z17calculationMatrixPdPKd)
        /*0020*/ 	.word	0x00000014


	//----- nvinfo : EIATTR_FRAME_SIZE
	.align		4
.L_45:
        /*0024*/ 	.byte	0x04, 0x11
        /*0026*/ 	.short	(.L_47 - .L_46)
	.align		4
.L_46:
        /*0028*/ 	.word	index@(_Z17calculationMatrixPdPKd)
        /*002c*/ 	.word	0x00000000


	//----- nvinfo : EIATTR_REGCOUNT
	.align		4
.L_47:
        /*0030*/ 	.byte	0x04, 0x2f
        /*0032*/ 	.short	(.L_49 - .L_48)
	.align		4
.L_48:
        /*0034*/ 	.word	index@(_Z19getDifferenceMatrixPKdS0_Pd)
        /*0038*/ 	.word	0x00000010


	//----- nvinfo : EIATTR_FRAME_SIZE
	.align		4
.L_49:
        /*003c*/ 	.byte	0x04, 0x11
        /*003e*/ 	.short	(.L_51 - .L_50)
	.align		4
.L_50:
        /*0040*/ 	.word	index@(_Z19getDifferenceMatrixPKdS0_Pd)
        /*0044*/ 	.word	0x00000000


	//----- nvinfo : EIATTR_REGCOUNT
	.align		4
.L_51:
        /*0048*/ 	.byte	0x04, 0x2f
        /*004a*/ 	.short	(.L_53 - .L_52)
	.align		4
.L_52:
        /*004c*/ 	.word	index@(_Z21WeakcalculationMatrixPdPKdi)
        /*0050*/ 	.word	0x00000014


	//----- nvinfo : EIATTR_FRAME_SIZE
	.align		4
.L_53:
        /*0054*/ 	.byte	0x04, 0x11
        /*0056*/ 	.short	(.L_55 - .L_54)
	.align		4
.L_54:
        /*0058*/ 	.word	index@(_Z21WeakcalculationMatrixPdPKdi)
        /*005c*/ 	.word	0x00000000


	//----- nvinfo : EIATTR_REGCOUNT
	.align		4
.L_55:
        /*0060*/ 	.byte	0x04, 0x2f
        /*0062*/ 	.short	(.L_57 - .L_56)
	.align		4
.L_56:
        /*0064*/ 	.word	index@(_ZN3cub18CUB_300001_SM_10006detail11EmptyKernelIvEEvv)
        /*0068*/ 	.word	0x00000004


	//----- nvinfo : EIATTR_FRAME_SIZE
	.align		4
.L_57:
        /*006c*/ 	.byte	0x04, 0x11
        /*006e*/ 	.short	(.L_59 - .L_58)
	.align		4
.L_58:
        /*0070*/ 	.word	index@(_ZN3cub18CUB_300001_SM_10006detail11EmptyKernelIvEEvv)
        /*0074*/ 	.word	0x00000000


	//----- nvinfo : EIATTR_REGCOUNT
	.align		4
.L_59:
        /*0078*/ 	.byte	0x04, 0x2f
        /*007a*/ 	.short	(.L_61 - .L_60)
	.align		4
.L_60:
        /*007c*/ 	.word	index@(_ZN3cub18CUB_300001_SM_10006detail6reduce28DeviceReduceSingleTileKernelINS2_10policy_hubIdjN4cuda3__47maximumIvEEE10Policy1000EPdSB_jS8_ddNS5_3std3__410__identityEEEvT0_T1_T2_T3_T4_T6_)
        /*0080*/ 	.word	0x0000002c


	//----- nvinfo : EIATTR_FRAME_SIZE
	.align		4
.L_61:
        /*0084*/ 	.byte	0x04, 0x11
        /*0086*/ 	.short	(.L_63 - .L_62)
	.align		4
.L_62:
        /*0088*/ 	.word	index@(_ZN3cub18CUB_300001_SM_10006detail6reduce28DeviceReduceSingleTileKernelINS2_10policy_hubIdjN4cuda3__47maximumIvEEE10Policy1000EPdSB_jS8_ddNS5_3std3__410__identityEEEvT0_T1_T2_T3_T4_T6_)
        /*008c*/ 	.word	0x00000000


	//----- nvinfo : EIATTR_REGCOUNT
	.align		4
.L_63:
        /*0090*/ 	.byte	0x04, 0x2f
        /*0092*/ 	.short	(.L_65 - .L_64)
	.align		4
.L_64:
        /*0094*/ 	.word	index@(_ZN3cub18CUB_300001_SM_10006detail6reduce18DeviceReduceKernelINS2_10policy_hubIdjN4cuda3__47maximumIvEEE10Policy1000EPdjS8_dNS5_3std3__410__identityEEEvT0_PT3_T1_NS0_13GridEvenShareISI_EET2_T4_)
        /*0098*/ 	.word	0x0000001c


	//----- nvinfo : EIATTR_FRAME_SIZE
	.align		4
.L_65:
        /*009c*/ 	.byte	0x04, 0x11
        /*009e*/ 	.short	(.L_67 - .L_66)
	.align		4
.L_66:
        /*00a0*/ 	.word	index@(_ZN3cub18CUB_300001_SM_10006detail6reduce18DeviceReduceKernelINS2_10policy_hubIdjN4cuda3__47maximumIvEEE10Policy1000EPdjS8_dNS5_3std3__410__identityEEEvT0_PT3_T1_NS0_13GridEvenShareISI_EET2_T4_)
        /*00a4*/ 	.word	0x00000000


	//----- nvinfo : EIATTR_REGCOUNT
	.align		4
.L_67:
        /*00a8*/ 	.byte	0x04, 0x2f
        /*00aa*/ 	.short	(.L_69 - .L_68)
	.align		4
.L_68:
        /*00ac*/ 	.word	index@(_ZN3cub18CUB_300001_SM_10006detail6reduce28DeviceReduceSingleTileKernelINS2_10policy_hubIdjN4cuda3__47maximumIvEEE10Policy1000EPdSB_iS8_ddNS5_3std3__410__identityEEEvT0_T1_T2_T3_T4_T6_)
        /*00b0*/ 	.word	0x00000030


	//----- nvinfo : EIATTR_FRAME_SIZE
	.align		4
.L_69:
        /*00b4*/ 	.byte	0x04, 0x11
        /*00b6*/ 	.short	(.L_71 - .L_70)
	.align		4
.L_70:
        /*00b8*/ 	.word	index@(_ZN3cub18CUB_300001_SM_10006detail6reduce28DeviceReduceSingleTileKernelINS2_10policy_hubIdjN4cuda3__47maximumIvEEE10Policy1000EPdSB_iS8_ddNS5_3std3__410__identityEEEvT0_T1_T2_T3_T4_T6_)
        /*00bc*/ 	.word	0x00000000


	//----- nvinfo : EIATTR_MIN_STACK_SIZE
	.align		4
.L_71:
        /*00c0*/ 	.byte	0x04, 0x12
        /*00c2*/ 	.short	(.L_73 - .L_72)
	.align		4
.L_72:
        /*00c4*/ 	.word	index@(_ZN3cub18CUB_300001_SM_10006detail6reduce28DeviceReduceSingleTileKernelINS2_10policy_hubIdjN4cuda3__47maximumIvEEE10Policy1000EPdSB_iS8_ddNS5_3std3__410__identityEEEvT0_T1_T2_T3_T4_T6_)
        /*00c8*/ 	.word	0x00000000


	//----- nvinfo : EIATTR_MIN_STACK_SIZE
	.align		4
.L_73:
        /*00cc*/ 	.byte	0x04, 0x12
        /*00ce*/ 	.short	(.L_75 - .L_74)
	.align		4
.L_74:
        /*00d0*/ 	.word	index@(_ZN3cub18CUB_300001_SM_10006detail6reduce18DeviceReduceKernelINS2_10policy_hubIdjN4cuda3__47maximumIvEEE10Policy1000EPdjS8_dNS5_3std3__410__identityEEEvT0_PT3_T1_NS0_13GridEvenShareISI_EET2_T4_)
        /*00d4*/ 	.word	0x00000000


	//----- nvinfo : EIATTR_MIN_STACK_SIZE
	.align		4
.L_75:
        /*00d8*/ 	.byte	0x04, 0x12
        /*00da*/ 	.short	(.L_77 - .L_76)
	.align		4
.L_76:
        /*00dc*/ 	.word	index@(_ZN3cub18CUB_300001_SM_10006detail6reduce28DeviceReduceSingleTileKernelINS2_10policy_hubIdjN4cuda3__47maximumIvEEE10Policy1000EPdSB_jS8_ddNS5_3std3__410__identityEEEvT0_T1_T2_T3_T4_T6_)
        /*00e0*/ 	.word	0x00000000


	//----- nvinfo : EIATTR_MIN_STACK_SIZE
	.align		4
.L_77:
        /*00e4*/ 	.byte	0x04, 0x12
        /*00e6*/ 	.short	(.L_79 - .L_78)
	.align		4
.L_78:
        /*00e8*/ 	.word	index@(_ZN3cub18CUB_300001_SM_10006detail11EmptyKernelIvEEvv)
        /*00ec*/ 	.word	0x00000000


	//----- nvinfo : EIATTR_MIN_STACK_SIZE
	.align		4
.L_79:
        /*00f0*/ 	.byte	0x04, 0x12
        /*00f2*/ 	.short	(.L_81 - .L_80)
	.align		4
.L_80:
        /*00f4*/ 	.word	index@(_Z21WeakcalculationMatrixPdPKdi)
        /*00f8*/ 	.word	0x00000000


	//----- nvinfo : EIATTR_MIN_STACK_SIZE
	.align		4
.L_81:
        /*00fc*/ 	.byte	0x04, 0x12
        /*00fe*/ 	.short	(.L_83 - .L_82)
	.align		4
.L_82:
        /*0100*/ 	.word	index@(_Z19getDifferenceMatrixPKdS0_Pd)
        /*0104*/ 	.word	0x00000000


	//----- nvinfo : EIATTR_MIN_STACK_SIZE
	.align		4
.L_83:
        /*0108*/ 	.byte	0x04, 0x12
        /*010a*/ 	.short	(.L_85 - .L_84)
	.align		4
.L_84:
        /*010c*/ 	.word	index@(_Z17calculationMatrixPdPKd)
        /*0110*/ 	.word	0x00000000


	//----- nvinfo : EIATTR_MIN_STACK_SIZE
	.align		4
.L_85:
        /*0114*/ 	.byte	0x04, 0x12
        /*0116*/ 	.short	(.L_87 - .L_86)
	.align		4
.L_86:
        /*0118*/ 	.word	index@(_Z9addKernelPiPKiS1_)
        /*011c*/ 	.word	0x00000000
.L_87:


//--------------------- .nv.compat                --------------------------
	.section	.nv.compat,"",@"SHT_CUDA_COMPAT_INFO"
	.align	4
        /*0000*/ 	.byte	0x02, 0x09, 0x00, 0x00, 0x02, 0x02, 0x01, 0x00, 0x02, 0x05, 0x05, 0x00, 0x03, 0x07, 0x01, 0x01
        /*0010*/ 	.byte	0x02, 0x03, 0x00, 0x00, 0x02, 0x06, 0x01, 0x00, 0x04, 0x0b, 0x08, 0x00, 0x01, 0x00, 0x00, 0x00
        /*0020*/ 	.byte	0x00, 0x00, 0x00, 0x00


//--------------------- .nv.info._ZN3cub18CUB_300001_SM_10006detail6reduce28DeviceReduceSingleTileKernelINS2_10policy_hubIdjN4cuda3__47maximumIvEEE10Policy1000EPdSB_iS8_ddNS5_3std3__410__identityEEEvT0_T1_T2_T3_T4_T6_ --------------------------
	.section	.nv.info._ZN3cub18CUB_300001_SM_10006detail6reduce28DeviceReduceSingleTileKernelINS2_10policy_hubIdjN4cuda3__47maximumIvEEE10Policy1000EPdSB_iS8_ddNS5_3std3__410__identityEEEvT0_T1_T2_T3_T4_T6_,"",@"SHT_CUDA_INFO"
	.sectionflags	@""
	.align	4


	//----- nvinfo : EIATTR_CUDA_API_VERSION
	.align		4
        /*0000*/ 	.byte	0x04, 0x37
        /*0002*/ 	.short	(.L_89 - .L_88)
.L_88:
        /*0004*/ 	.word	0x00000082


	//----- nvinfo : EIATTR_KPARAM_INFO
	.align		4
.L_89:
        /*0008*/ 	.byte	0x04, 0x17
        /*000a*/ 	.short	(.L_91 - .L_90)
.L_90:
        /*000c*/ 	.word	0x00000000
        /*0010*/ 	.short	0x0005
        /*0012*/ 	.short	0x0020
        /*0014*/ 	.byte	0x00, 0xf0, 0x05, 0x00


	//----- nvinfo : EIATTR_KPARAM_INFO
	.align		4
.L_91:
        /*0018*/ 	.byte	0x04, 0x17
        /*001a*/ 	.short	(.L_93 - .L_92)
.L_92:
        /*001c*/ 	.word	0x00000000
        /*0020*/ 	.short	0x0004
        /*0022*/ 	.short	0x0018
        /*0024*/ 	.byte	0x00, 0xf0, 0x21, 0x00


	//----- nvinfo : EIATTR_KPARAM_INFO
	.align		4
.L_93:
        /*0028*/ 	.byte	0x04, 0x17
        /*002a*/ 	.short	(.L_95 - .L_94)
.L_94:
        /*002c*/ 	.word	0x00000000
        /*0030*/ 	.short	0x0003
        /*0032*/ 	.short	0x0014
        /*0034*/ 	.byte	0x00, 0xf0, 0x05, 0x00


	//----- nvinfo : EIATTR_KPARAM_INFO
	.align		4
.L_95:
        /*0038*/ 	.byte	0x04, 0x17
        /*003a*/ 	.short	(.L_97 - .L_96)
.L_96:
        /*003c*/ 	.word	0x00000000
        /*0040*/ 	.short	0x0002
        /*0042*/ 	.short	0x0010
        /*0044*/ 	.byte	0x00, 0xf0, 0x11, 0x00


	//----- nvinfo : EIATTR_KPARAM_INFO
	.align		4
.L_97:
        /*0048*/ 	.byte	0x04, 0x17
        /*004a*/ 	.short	(.L_99 - .L_98)
.L_98:
        /*004c*/ 	.word	0x00000000
        /*0050*/ 	.short	0x0001
        /*0052*/ 	.short	0x0008
        /*0054*/ 	.byte	0x00, 0xf5, 0x21, 0x00


	//----- nvinfo : EIATTR_KPARAM_INFO
	.align		4
.L_99:
        /*0058*/ 	.byte	0x04, 0x17
        /*005a*/ 	.short	(.L_101 - .L_100)
.L_100:
        /*005c*/ 	.word	0x00000000
        /*0060*/ 	.short	0x0000
        /*0062*/ 	.short	0x0000
        /*0064*/ 	.byte	0x00, 0xf5, 0x21, 0x00


	//----- nvinfo : EIATTR_SPARSE_MMA_MASK
	.align		4
.L_101:
        /*0068*/ 	.byte	0x03, 0x50
        /*006a*/ 	.short	0x0000


	//----- nvinfo : EIATTR_MAXREG_COUNT
	.align		4
        /*006c*/ 	.byte	0x03, 0x1b
        /*006e*/ 	.short	0x00ff


	//----- nvinfo : EIATTR_NUM_BARRIERS
	.align		4
        /*0070*/ 	.byte	0x02, 0x4c
        /*0072*/ 	.byte	0x01
	.zero		1


	//----- nvinfo : EIATTR_MERCURY_ISA_VERSION
	.align		4
        /*0074*/ 	.byte	0x03, 0x5f
        /*0076*/ 	.short	0x0101


	//----- nvinfo : EIATTR_COOP_GROUP_MASK_REGIDS
	.align		4
        /*0078*/ 	.byte	0x04, 0x29
        /*007a*/ 	.short	(.L_103 - .L_102)


	//   ....[0]....
.L_102:
        /*007c*/ 	.word	0xffffffff


	//   ....[1]....
        /*0080*/ 	.word	0xffffffff


	//   ....[2]....
        /*0084*/ 	.word	0xffffffff


	//   ....[3]....
        /*0088*/ 	.word	0xffffffff


	//   ....[4]....
        /*008c*/ 	.word	0xffffffff


	//   ....[5]....
        /*0090*/ 	.word	0xffffffff


	//   ....[6]....
        /*0094*/ 	.word	0xffffffff


	//   ....[7]....
        /*0098*/ 	.word	0xffffffff


	//   ....[8]....
        /*009c*/ 	.word	0xffffffff


	//   ....[9]....
        /*00a0*/ 	.word	0xffffffff


	//   ....[10]....
        /*00a4*/ 	.word	0xffffffff


	//   ....[11]....
        /*00a8*/ 	.word	0xffffffff


	//   ....[12]....
        /*00ac*/ 	.word	0xffffffff


	//   ....[13]....
        /*00b0*/ 	.word	0xffffffff


	//   ....[14]....
        /*00b4*/ 	.word	0xffffffff


	//   ....[15]....
        /*00b8*/ 	.word	0xffffffff


	//   ....[16]....
        /*00bc*/ 	.word	0xffffffff


	//   ....[17]....
        /*00c0*/ 	.word	0xffffffff


	//   ....[18]....
        /*00c4*/ 	.word	0xffffffff


	//   ....[19]....
        /*00c8*/ 	.word	0xffffffff


	//   ....[20]....
        /*00cc*/ 	.word	0xffffffff


	//   ....[21]....
        /*00d0*/ 	.word	0xffffffff


	//   ....[22]....
        /*00d4*/ 	.word	0xffffffff


	//   ....[23]....
        /*00d8*/ 	.word	0xffffffff


	//   ....[24]....
        /*00dc*/ 	.word	0xffffffff


	//   ....[25]....
        /*00e0*/ 	.word	0xffffffff


	//   ....[26]....
        /*00e4*/ 	.word	0xffffffff


	//   ....[27]....
        /*00e8*/ 	.word	0xffffffff


	//   ....[28]....
        /*00ec*/ 	.word	0xffffffff


	//   ....[29]....
        /*00f0*/ 	.word	0xffffffff


	//   ....[30]....
        /*00f4*/ 	.word	0xffffffff


	//   ....[31]....
        /*00f8*/ 	.word	0xffffffff


	//   ....[32]....
        /*00fc*/ 	.word	0xffffffff


	//   ....[33]....
        /*0100*/ 	.word	0xffffffff


	//   ....[34]....
        /*0104*/ 	.word	0xffffffff


	//   ....[35]....
        /*0108*/ 	.word	0xffffffff


	//   ....[36]....
        /*010c*/ 	.word	0xffffffff


	//   ....[37]....
        /*0110*/ 	.word	0xffffffff


	//   ....[38]....
        /*0114*/ 	.word	0xffffffff


	//   ....[39]....
        /*0118*/ 	.word	0xffffffff


	//   ....[40]....
        /*011c*/ 	.word	0xffffffff


	//   ....[41]....
        /*0120*/ 	.word	0xffffffff


	//   ....[42]....
        /*0124*/ 	.word	0xffffffff


	//   ....[43]....
        /*0128*/ 	.word	0xffffffff


	//   ....[44]....
        /*012c*/ 	.word	0xffffffff


	//   ....[45]....
        /*0130*/ 	.word	0xffffffff


	//   ....[46]....
        /*0134*/ 	.word	0xffffffff


	//   ....[47]....
        /*0138*/ 	.word	0xffffffff


	//   ....[48]....
        /*013c*/ 	.word	0xffffffff


	//   ....[49]....
        /*0140*/ 	.word	0xffffffff


	//   ....[50]....
        /*0144*/ 	.word	0xffffffff


	//   ....[51]....
        /*0148*/ 	.word	0xffffffff


	//   ....[52]....
        /*014c*/ 	.word	0xffffffff


	//   ....[53]....
        /*0150*/ 	.word	0xffffffff


	//   ....[54]....
        /*0154*/ 	.word	0xffffffff


	//   ....[55]....
        /*0158*/ 	.word	0xffffffff


	//   ....[56]....
        /*015c*/ 	.word	0xffffffff


	//   ....[57]....
        /*0160*/ 	.word	0xffffffff


	//   ....[58]....
        /*0164*/ 	.word	0xffffffff


	//   ....[59]....
        /*0168*/ 	.word	0xffffffff


	//----- nvinfo : EIATTR_COOP_GROUP_INSTR_OFFSETS
	.align		4
.L_103:
        /*016c*/ 	.byte	0x04, 0x28
        /*016e*/ 	.short	(.L_105 - .L_104)


	//   ....[0]....
.L_104:
        /*0170*/ 	.word	0x00000d30


	//   ....[1]....
        /*0174*/ 	.word	0x00000d40


	//   ....[2]....
        /*0178*/ 	.word	0x00000dd0


	//   ....[3]....
        /*017c*/ 	.word	0x00000e10


	//   ....[4]....
        /*0180*/ 	.word	0x00000e80


	//   ....[5]....
        /*0184*/ 	.word	0x00000ea0


	//   ....[6]....
        /*0188*/ 	.word	0x00000ef0


	//   ....[7]....
        /*018c*/ 	.word	0x00000f10


	//   ....[8]....
        /*0190*/ 	.word	0x00000f60


	//   ....[9]....
        /*0194*/ 	.word	0x00000f80


	//   ....[10]....
        /*0198*/ 	.word	0x00001280


	//   ....[11]....
        /*019c*/ 	.word	0x00001290


	//   ....[12]....
        /*01a0*/ 	.word	0x00001320


	//   ....[13]....
        /*01a4*/ 	.word	0x00001350


	//   ....[14]....
        /*01a8*/ 	.word	0x000013b0


	//   ....[15]....
        /*01ac*/ 	.word	0x000013e0


	//   ....[16]....
        /*01b0*/ 	.word	0x00001440


	//   ....[17]....
        /*01b4*/ 	.word	0x00001480


	//   ....[18]....
        /*01b8*/ 	.word	0x000014f0


	//   ....[19]....
        /*01bc*/ 	.word	0x00001530


	//   ....[20]....
        /*01c0*/ 	.word	0x00002960


	//   ....[21]....
        /*01c4*/ 	.word	0x00002970


	//   ....[22]....
        /*01c8*/ 	.word	0x00002a00


	//   ....[23]....
        /*01cc*/ 	.word	0x00002a30


	//   ....[24]....
        /*01d0*/ 	.word	0x00002aa0


	//   ....[25]....
        /*01d4*/ 	.word	0x00002ac0


	//   ....[26]....
        /*01d8*/ 	.word	0x00002b20


	//   ....[27]....
        /*01dc*/ 	.word	0x00002b30


	//   ....[28]....
        /*01e0*/ 	.word	0x00002b80


	//   ....[29]....
        /*01e4*/ 	.word	0x00002b90


	//   ....[30]....
        /*01e8*/ 	.word	0x00003a20


	//   ....[31]....
        /*01ec*/ 	.word	0x00003a30


	//   ....[32]....
        /*01f0*/ 	.word	0x00003ac0


	//   ....[33]....
        /*01f4*/ 	.word	0x00003b00


	//   ....[34]....
        /*01f8*/ 	.word	0x00003b80


	//   ....[35]....
        /*01fc*/ 	.word	0x00003bc0


	//   ....[36]....
        /*0200*/ 	.word	0x00003c20


	//   ....[37]....
        /*0204*/ 	.word	0x00003c50


	//   ....[38]....
        /*0208*/ 	.word	0x00003ca0


	//   ....[39]....
        /*020c*/ 	.word	0x00003cd0


	//   ....[40]....
        /*0210*/ 	.word	0x00003fb0


	//   ....[41]....
        /*0214*/ 	.word	0x00003fc0


	//   ....[42]....
        /*0218*/ 	.word	0x00004050


	//   ....[43]....
        /*021c*/ 	.word	0x00004080


	//   ....[44]....
        /*0220*/ 	.word	0x000040d0


	//   ....[45]....
        /*0224*/ 	.word	0x00004100


	//   ....[46]....
        /*0228*/ 	.word	0x00004170


	//   ....[47]....
        /*022c*/ 	.word	0x000041b0


	//   ....[48]....
        /*0230*/ 	.word	0x00004220


	//   ....[49]....
        /*0234*/ 	.word	0x00004250


	//   ....[50]....
        /*0238*/ 	.word	0x00005700


	//   ....[51]....
        /*023c*/ 	.word	0x00005710


	//   ....[52]....
        /*0240*/ 	.word	0x000057a0


	//   ....[53]....
        /*0244*/ 	.word	0x000057e0


	//   ....[54]....
        /*0248*/ 	.word	0x00005860


	//   ....[55]....
        /*024c*/ 	.word	0x000058a0


	//   ....[56]....
        /*0250*/ 	.word	0x00005900


	//   ....[57]....
        /*0254*/ 	.word	0x00005930


	//   ....[58]....
        /*0258*/ 	.word	0x00005980


	//   ....[59]....
        /*025c*/ 	.word	0x000059b0


	//----- nvinfo : EIATTR_VRC_CTA_INIT_COUNT
	.align		4
.L_105:
        /*0260*/ 	.byte	0x02, 0x4a
	.zero		1
	.zero		1


	//----- nvinfo : EIATTR_EXIT_INSTR_OFFSETS
	.align		4
        /*0264*/ 	.byte	0x04, 0x1c
        /*0266*/ 	.short	(.L_107 - .L_106)


	//   ....[0]....
.L_106:
        /*0268*/ 	.word	0x00000080


	//   ....[1]....
        /*026c*/ 	.word	0x000000c0


	//   ....[2]....
        /*0270*/ 	.word	0x00005c20


	//   ....[3]....
        /*0274*/ 	.word	0x00005ca0


	//----- nvinfo : EIATTR_MAX_THREADS
	.align		4
.L_107:
        /*0278*/ 	.byte	0x04, 0x05
        /*027a*/ 	.short	(.L_109 - .L_108)
.L_108:
        /*027c*/ 	.word	0x00000100
        /*0280*/ 	.word	0x00000001
        /*0284*/ 	.word	0x00000001


	//----- nvinfo : EIATTR_CRS_STACK_SIZE
	.align		4
.L_109:
        /*0288*/ 	.byte	0x04, 0x1e
        /*028a*/ 	.short	(.L_111 - .L_110)
.L_110:
        /*028c*/ 	.word	0x00000000


	//----- nvinfo : EIATTR_CBANK_PARAM_SIZE
	.align		4
.L_111:
        /*0290*/ 	.byte	0x03, 0x19
        /*0292*/ 	.short	0x0021


	//----- nvinfo : EIATTR_PARAM_CBANK
	.align		4
        /*0294*/ 	.byte	0x04, 0x0a
        /*0296*/ 	.short	(.L_113 - .L_112)
	.align		4
.L_112:
        /*0298*/ 	.word	index@(.nv.constant0._ZN3cub18CUB_300001_SM_10006detail6reduce28DeviceReduceSingleTileKernelINS2_10policy_hubIdjN4cuda3__47maximumIvEEE10Policy1000EPdSB_iS8_ddNS5_3std3__410__identityEEEvT0_T1_T2_T3_T4_T6_)
        /*029c*/ 	.short	0x0380
        /*029e*/ 	.short	0x0021


	//----- nvinfo : EIATTR_SW_WAR
	.align		4
.L_113:
        /*02a0*/ 	.byte	0x04, 0x36
        /*02a2*/ 	.short	(.L_115 - .L_114)
.L_114:
        /*02a4*/ 	.word	0x00000008
.L_115:


//--------------------- .nv.info._ZN3cub18CUB_300001_SM_10006detail6reduce18DeviceReduceKernelINS2_10policy_hubIdjN4cuda3__47maximumIvEEE10Policy1000EPdjS8_dNS5_3std3__410__identityEEEvT0_PT3_T1_NS0_13GridEvenShareISI_EET2_T4_ --------------------------
	.section	.nv.info._ZN3cub18CUB_300001_SM_10006detail6reduce18DeviceReduceKernelINS2_10policy_hubIdjN4cuda3__47maximumIvEEE10Policy1000EPdjS8_dNS5_3std3__410__identityEEEvT0_PT3_T1_NS0_13GridEvenShareISI_EET2_T4_,"",@"SHT_CUDA_INFO"
	.sectionflags	@""
	.align	4


	//----- nvinfo : EIATTR_CUDA_API_VERSION
	.align		4
        /*0000*/ 	.byte	0x04, 0x37
        /*0002*/ 	.short	(.L_117 - .L_116)
.L_116:
        /*0004*/ 	.word	0x00000082


	//----- nvinfo : EIATTR_KPARAM_INFO
	.align		4
.L_117:
        /*0008*/ 	.byte	0x04, 0x17
        /*000a*/ 	.short	(.L_119 - .L_118)
.L_118:
        /*000c*/ 	.word	0x00000000
        /*0010*/ 	.short	0x0005
        /*0012*/ 	.short	0x003d
        /*0014*/ 	.byte	0x00, 0xf0, 0x05, 0x00


	//----- nvinfo : EIATTR_KPARAM_INFO
	.align		4
.L_119:
        /*0018*/ 	.byte	0x04, 0x17
        /*001a*/ 	.short	(.L_121 - .L_120)
.L_120:
        /*001c*/ 	.word	0x00000000
        /*0020*/ 	.short	0x0004
        /*0022*/ 	.short	0x003c
        /*0024*/ 	.byte	0x00, 0xf0, 0x05, 0x00


	//----- nvinfo : EIATTR_KPARAM_INFO
	.align		4
.L_121:
        /*0028*/ 	.byte	0x04, 0x17
        /*002a*/ 	.short	(.L_123 - .L_122)
.L_122:
        /*002c*/ 	.word	0x00000000
        /*0030*/ 	.short	0x0003
        /*0032*/ 	.short	0x0014
        /*0034*/ 	.byte	0x00, 0xf0, 0xa1, 0x00


	//----- nvinfo : EIATTR_KPARAM_INFO
	.align		4
.L_123:
        /*0038*/ 	.byte	0x04, 0x17
        /*003a*/ 	.short	(.L_125 - .L_124)
.L_124:
        /*003c*/ 	.word	0x00000000
        /*0040*/ 	.short	0x0002
        /*0042*/ 	.short	0x0010
        /*0044*/ 	.byte	0x00, 0xf0, 0x11, 0x00


	//----- nvinfo : EIATTR_KPARAM_INFO
	.align		4
.L_125:
        /*0048*/ 	.byte	0x04, 0x17
        /*004a*/ 	.short	(.L_127 - .L_126)
.L_126:
        /*004c*/ 	.word	0x00000000
        /*0050*/ 	.short	0x0001
        /*0052*/ 	.short	0x0008
        /*0054*/ 	.byte	0x00, 0xf5, 0x21, 0x00


	//----- nvinfo : EIATTR_KPARAM_INFO
	.align		4
.L_127:
        /*0058*/ 	.byte	0x04, 0x17
        /*005a*/ 	.short	(.L_129 - .L_128)
.L_128:
        /*005c*/ 	.word	0x00000000
        /*0060*/ 	.short	0x0000
        /*0062*/ 	.short	0x0000
        /*0064*/ 	.byte	0x00, 0xf5, 0x21, 0x00


	//----- nvinfo : EIATTR_SPARSE_MMA_MASK
	.align		4
.L_129:
        /*0068*/ 	.byte	0x03, 0x50
        /*006a*/ 	.short	0x0000


	//----- nvinfo : EIATTR_MAXREG_COUNT
	.align		4
        /*006c*/ 	.byte	0x03, 0x1b
        /*006e*/ 	.short	0x00ff


	//----- nvinfo : EIATTR_NUM_BARRIERS
	.align		4
        /*0070*/ 	.byte	0x02, 0x4c
        /*0072*/ 	.byte	0x01
	.zero		1


	//----- nvinfo : EIATTR_MERCURY_ISA_VERSION
	.align		4
        /*0074*/ 	.byte	0x03, 0x5f
        /*0076*/ 	.short	0x0101


	//----- nvinfo : EIATTR_COOP_GROUP_MASK_REGIDS
	.align		4
        /*0078*/ 	.byte	0x04, 0x29
        /*007a*/ 	.short	(.L_131 - .L_130)


	//   ....[0]....
.L_130:
        /*007c*/ 	.word	0xffffffff


	//   ....[1]....
        /*0080*/ 	.word	0xffffffff


	//   ....[2]....
        /*0084*/ 	.word	0xffffffff


	//   ....[3]....
        /*0088*/ 	.word	0xffffffff


	//   ....[4]....
        /*008c*/ 	.word	0xffffffff


	//   ....[5]....
        /*0090*/ 	.word	0xffffffff


	//   ....[6]....
        /*0094*/ 	.word	0xffffffff


	//   ....[7]....
        /*0098*/ 	.word	0xffffffff


	//   ....[8]....
        /*009c*/ 	.word	0xffffffff


	//   ....[9]....
        /*00a0*/ 	.word	0xffffffff


	//   ....[10]....
        /*00a4*/ 	.word	0xffffffff


	//   ....[11]....
        /*00a8*/ 	.word	0xffffffff


	//   ....[12]....
        /*00ac*/ 	.word	0xffffffff


	//   ....[13]....
        /*00b0*/ 	.word	0xffffffff


	//   ....[14]....
        /*00b4*/ 	.word	0xffffffff


	//   ....[15]....
        /*00b8*/ 	.word	0xffffffff


	//   ....[16]....
        /*00bc*/ 	.word	0xffffffff


	//   ....[17]....
        /*00c0*/ 	.word	0xffffffff


	//   ....[18]....
        /*00c4*/ 	.word	0xffffffff


	//   ....[19]....
        /*00c8*/ 	.word	0xffffffff


	//   ....[20]....
        /*00cc*/ 	.word	0xffffffff


	//   ....[21]....
        /*00d0*/ 	.word	0xffffffff


	//   ....[22]....
        /*00d4*/ 	.word	0xffffffff


	//   ....[23]....
        /*00d8*/ 	.word	0xffffffff


	//   ....[24]....
        /*00dc*/ 	.word	0xffffffff


	//   ....[25]....
        /*00e0*/ 	.word	0xffffffff


	//   ....[26]....
        /*00e4*/ 	.word	0xffffffff


	//   ....[27]....
        /*00e8*/ 	.word	0xffffffff


	//   ....[28]....
        /*00ec*/ 	.word	0xffffffff


	//   ....[29]....
        /*00f0*/ 	.word	0xffffffff


	//   ....[30]....
        /*00f4*/ 	.word	0xffffffff


	//   ....[31]....
        /*00f8*/ 	.word	0xffffffff


	//   ....[32]....
        /*00fc*/ 	.word	0xffffffff


	//   ....[33]....
        /*0100*/ 	.word	0xffffffff


	//   ....[34]....
        /*0104*/ 	.word	0xffffffff


	//   ....[35]....
        /*0108*/ 	.word	0xffffffff


	//   ....[36]....
        /*010c*/ 	.word	0xffffffff


	//   ....[37]....
        /*0110*/ 	.word	0xffffffff


	//   ....[38]....
        /*0114*/ 	.word	0xffffffff


	//   ....[39]....
        /*0118*/ 	.word	0xffffffff


	//   ....[40]....
        /*011c*/ 	.word	0xffffffff


	//   ....[41]....
        /*0120*/ 	.word	0xffffffff


	//   ....[42]....
        /*0124*/ 	.word	0xffffffff


	//   ....[43]....
        /*0128*/ 	.word	0xffffffff


	//   ....[44]....
        /*012c*/ 	.word	0xffffffff


	//   ....[45]....
        /*0130*/ 	.word	0xffffffff


	//   ....[46]....
        /*0134*/ 	.word	0xffffffff


	//   ....[47]....
        /*0138*/ 	.word	0xffffffff


	//   ....[48]....
        /*013c*/ 	.word	0xffffffff


	//   ....[49]....
        /*0140*/ 	.word	0xffffffff


	//   ....[50]....
        /*0144*/ 	.word	0xffffffff


	//   ....[51]....
        /*0148*/ 	.word	0xffffffff


	//   ....[52]....
        /*014c*/ 	.word	0xffffffff


	//   ....[53]....
        /*0150*/ 	.word	0xffffffff


	//   ....[54]....
        /*0154*/ 	.word	0xffffffff


	//   ....[55]....
        /*0158*/ 	.word	0xffffffff


	//   ....[56]....
        /*015c*/ 	.word	0xffffffff


	//   ....[57]....
        /*0160*/ 	.word	0xffffffff


	//   ....[58]....
        /*0164*/ 	.word	0xffffffff


	//   ....[59]....
        /*0168*/ 	.word	0xffffffff


	//----- nvinfo : EIATTR_COOP_GROUP_INSTR_OFFSETS
	.align		4
.L_131:
        /*016c*/ 	.byte	0x04, 0x28
        /*016e*/ 	.short	(.L_133 - .L_132)


	//   ....[0]....
.L_132:
        /*0170*/ 	.word	0x000005c0


	//   ....[1]....
        /*0174*/ 	.word	0x000005d0


	//   ....[2]....
        /*0178*/ 	.word	0x00000660


	//   ....[3]....
        /*017c*/ 	.word	0x00000670


	//   ....[4]....
        /*0180*/ 	.word	0x000006d0


	//   ....[5]....
        /*0184*/ 	.word	0x00000700


	//   ....[6]....
        /*0188*/ 	.word	0x00000780


	//   ....[7]....
        /*018c*/ 	.word	0x00000790


	//   ....[8]....
        /*0190*/ 	.word	0x000007e0


	//   ....[9]....
        /*0194*/ 	.word	0x000007f0


	//   ....[10]....
        /*0198*/ 	.word	0x00000ad0


	//   ....[11]....
        /*019c*/ 	.word	0x00000ae0


	//   ....[12]....
        /*01a0*/ 	.word	0x00000b70


	//   ....[13]....
        /*01a4*/ 	.word	0x00000b90


	//   ....[14]....
        /*01a8*/ 	.word	0x00000bf0


	//   ....[15]....
        /*01ac*/ 	.word	0x00000c10


	//   ....[16]....
        /*01b0*/ 	.word	0x00000c70


	//   ....[17]....
        /*01b4*/ 	.word	0x00000ca0


	//   ....[18]....
        /*01b8*/ 	.word	0x00000d20


	//   ....[19]....
        /*01bc*/ 	.word	0x00000d40


	//   ....[20]....
        /*01c0*/ 	.word	0x00001b60


	//   ....[21]....
        /*01c4*/ 	.word	0x00001b70


	//   ....[22]....
        /*01c8*/ 	.word	0x00001c00


	//   ....[23]....
        /*01cc*/ 	.word	0x00001c30


	//   ....[24]....
        /*01d0*/ 	.word	0x00001ca0


	//   ....[25]....
        /*01d4*/ 	.word	0x00001cc0


	//   ....[26]....
        /*01d8*/ 	.word	0x00001d20


	//   ....[27]....
        /*01dc*/ 	.word	0x00001d30


	//   ....[28]....
        /*01e0*/ 	.word	0x00001d80


	//   ....[29]....
        /*01e4*/ 	.word	0x00001d90


	//   ....[30]....
        /*01e8*/ 	.word	0x00002530


	//   ....[31]....
        /*01ec*/ 	.word	0x00002540


	//   ....[32]....
        /*01f0*/ 	.word	0x000025d0


	//   ....[33]....
        /*01f4*/ 	.word	0x000025e0


	//   ....[34]....
        /*01f8*/ 	.word	0x00002640


	//   ....[35]....
        /*01fc*/ 	.word	0x00002670


	//   ....[36]....
        /*0200*/ 	.word	0x000026f0


	//   ....[37]....
        /*0204*/ 	.word	0x00002700


	//   ....[38]....
        /*0208*/ 	.word	0x00002750


	//   ....[39]....
        /*020c*/ 	.word	0x00002760


	//   ....[40]....
        /*0210*/ 	.word	0x00002a60


	//   ....[41]....
        /*0214*/ 	.word	0x00002a70


	//   ....[42]....
        /*0218*/ 	.word	0x00002b00


	//   ....[43]....
        /*021c*/ 	.word	0x00002b20


	//   ....[44]....
        /*0220*/ 	.word	0x00002b80


	//   ....[45]....
        /*0224*/ 	.word	0x00002ba0


	//   ....[46]....
        /*0228*/ 	.word	0x00002c00


	//   ....[47]....
        /*022c*/ 	.word	0x00002c40


	//   ....[48]....
        /*0230*/ 	.word	0x00002cc0


	//   ....[49]....
        /*0234*/ 	.word	0x00002ce0


	//   ....[50]....
        /*0238*/ 	.word	0x00003b40


	//   ....[51]....
        /*023c*/ 	.word	0x00003b50


	//   ....[52]....
        /*0240*/ 	.word	0x00003be0


	//   ....[53]....
        /*0244*/ 	.word	0x00003bf0


	//   ....[54]....
        /*0248*/ 	.word	0x00003c50


	//   ....[55]....
        /*024c*/ 	.word	0x00003c80


	//   ....[56]....
        /*0250*/ 	.word	0x00003d00


	//   ....[57]....
        /*0254*/ 	.word	0x00003d10


	//   ....[58]....
        /*0258*/ 	.word	0x00003d60


	//   ....[59]....
        /*025c*/ 	.word	0x00003d70


	//----- nvinfo : EIATTR_VRC_CTA_INIT_COUNT
	.align		4
.L_133:
        /*0260*/ 	.byte	0x02, 0x4a
	.zero		1
	.zero		1


	//----- nvinfo : EIATTR_EXIT_INSTR_OFFSETS
	.align		4
        /*0264*/ 	.byte	0x04, 0x1c
        /*0266*/ 	.short	(.L_135 - .L_134)


	//   ....[0]....
.L_134:
        /*0268*/ 	.word	0x00003fe0


	//   ....[1]....
        /*026c*/ 	.word	0x00004040


	//----- nvinfo : EIATTR_MAX_THREADS
	.align		4
.L_135:
        /*0270*/ 	.byte	0x04, 0x05
        /*0272*/ 	.short	(.L_137 - .L_136)
.L_136:
        /*0274*/ 	.word	0x00000100
        /*0278*/ 	.word	0x00000001
        /*027c*/ 	.word	0x00000001


	//----- nvinfo : EIATTR_CRS_STACK_SIZE
	.align		4
.L_137:
        /*0280*/ 	.byte	0x04, 0x1e
        /*0282*/ 	.short	(.L_139 - .L_138)
.L_138:
        /*0284*/ 	.word	0x00000000


	//----- nvinfo : EIATTR_CBANK_PARAM_SIZE
	.align		4
.L_139:
        /*0288*/ 	.byte	0x03, 0x19
        /*028a*/ 	.short	0x003e


	//----- nvinfo : EIATTR_PARAM_CBANK
	.align		4
        /*028c*/ 	.byte	0x04, 0x0a
        /*028e*/ 	.short	(.L_141 - .L_140)
	.align		4
.L_140:
        /*0290*/ 	.word	index@(.nv.constant0._ZN3cub18CUB_300001_SM_10006detail6reduce18DeviceReduceKernelINS2_10policy_hubIdjN4cuda3__47maximumIvEEE10Policy1000EPdjS8_dNS5_3std3__410__identityEEEvT0_PT3_T1_NS0_13GridEvenShareISI_EET2_T4_)
        /*0294*/ 	.short	0x0380
        /*0296*/ 	.short	0x003e


	//----- nvinfo : EIATTR_SW_WAR
	.align		4
.L_141:
        /*0298*/ 	.byte	0x04, 0x36
        /*029a*/ 	.short	(.L_143 - .L_142)
.L_142:
        /*029c*/ 	.word	0x00000008
.L_143:


//--------------------- .nv.info._ZN3cub18CUB_300001_SM_10006detail6reduce28DeviceReduceSingleTileKernelINS2_10policy_hubIdjN4cuda3__47maximumIvEEE10Policy1000EPdSB_jS8_ddNS5_3std3__410__identityEEEvT0_T1_T2_T3_T4_T6_ --------------------------
	.section	.nv.info._ZN3cub18CUB_300001_SM_10006detail6reduce28DeviceReduceSingleTileKernelINS2_10policy_hubIdjN4cuda3__47maximumIvEEE10Policy1000EPdSB_jS8_ddNS5_3std3__410__identityEEEvT0_T1_T2_T3_T4_T6_,"",@"SHT_CUDA_INFO"
	.sectionflags	@""
	.align	4


	//----- nvinfo : EIATTR_CUDA_API_VERSION
	.align		4
        /*0000*/ 	.byte	0x04, 0x37
        /*0002*/ 	.short	(.L_145 - .L_144)
.L_144:
        /*0004*/ 	.word	0x00000082


	//----- nvinfo : EIATTR_KPARAM_INFO
	.align		4
.L_145:
        /*0008*/ 	.byte	0x04, 0x17
        /*000a*/ 	.short	(.L_147 - .L_146)
.L_146:
        /*000c*/ 	.word	0x00000000
        /*0010*/ 	.short	0x0005
        /*0012*/ 	.short	0x0020
        /*0014*/ 	.byte	0x00, 0xf0, 0x05, 0x00


	//----- nvinfo : EIATTR_KPARAM_INFO
	.align		4
.L_147:
        /*0018*/ 	.byte	0x04, 0x17
        /*001a*/ 	.short	(.L_149 - .L_148)
.L_148:
        /*001c*/ 	.word	0x00000000
        /*0020*/ 	.short	0x0004
        /*0022*/ 	.short	0x0018
        /*0024*/ 	.byte	0x00, 0xf0, 0x21, 0x00


	//----- nvinfo : EIATTR_KPARAM_INFO
	.align		4
.L_149:
        /*0028*/ 	.byte	0x04, 0x17
        /*002a*/ 	.short	(.L_151 - .L_150)
.L_150:
        /*002c*/ 	.word	0x00000000
        /*0030*/ 	.short	0x0003
        /*0032*/ 	.short	0x0014
        /*0034*/ 	.byte	0x00, 0xf0, 0x05, 0x00


	//----- nvinfo : EIATTR_KPARAM_INFO
	.align		4
.L_151:
        /*0038*/ 	.byte	0x04, 0x17
        /*003a*/ 	.short	(.L_153 - .L_152)
.L_152:
        /*003c*/ 	.word	0x00000000
        /*0040*/ 	.short	0x0002
        /*0042*/ 	.short	0x0010
        /*0044*/ 	.byte	0x00, 0xf0, 0x11, 0x00


	//----- nvinfo : EIATTR_KPARAM_INFO
	.align		4
.L_153:
        /*0048*/ 	.byte	0x04, 0x17
        /*004a*/ 	.short	(.L_155 - .L_154)
.L_154:
        /*004c*/ 	.word	0x00000000
        /*0050*/ 	.short	0x0001
        /*0052*/ 	.short	0x0008
        /*0054*/ 	.byte	0x00, 0xf5, 0x21, 0x00


	//----- nvinfo : EIATTR_KPARAM_INFO
	.align		4
.L_155:
        /*0058*/ 	.byte	0x04, 0x17
        /*005a*/ 	.short	(.L_157 - .L_156)
.L_156:
        /*005c*/ 	.word	0x00000000
        /*0060*/ 	.short	0x0000
        /*0062*/ 	.short	0x0000
        /*0064*/ 	.byte	0x00, 0xf5, 0x21, 0x00


	//----- nvinfo : EIATTR_SPARSE_MMA_MASK
	.align		4
.L_157:
        /*0068*/ 	.byte	0x03, 0x50
        /*006a*/ 	.short	0x0000


	//----- nvinfo : EIATTR_MAXREG_COUNT
	.align		4
        /*006c*/ 	.byte	0x03, 0x1b
        /*006e*/ 	.short	0x00ff


	//----- nvinfo : EIATTR_NUM_BARRIERS
	.align		4
        /*0070*/ 	.byte	0x02, 0x4c
        /*0072*/ 	.byte	0x01
	.zero		1


	//----- nvinfo : EIATTR_MERCURY_ISA_VERSION
	.align		4
        /*0074*/ 	.byte	0x03, 0x5f
        /*0076*/ 	.short	0x0101


	//----- nvinfo : EIATTR_COOP_GROUP_MASK_REGIDS
	.align		4
        /*0078*/ 	.byte	0x04, 0x29
        /*007a*/ 	.short	(.L_159 - .L_158)


	//   ....[0]....
.L_158:
        /*007c*/ 	.word	0xffffffff


	//   ....[1]....
        /*0080*/ 	.word	0xffffffff


	//   ....[2]....
        /*0084*/ 	.word	0xffffffff


	//   ....[3]....
        /*0088*/ 	.word	0xffffffff


	//   ....[4]....
        /*008c*/ 	.word	0xffffffff


	//   ....[5]....
        /*0090*/ 	.word	0xffffffff


	//   ....[6]....
        /*0094*/ 	.word	0xffffffff


	//   ....[7]....
        /*0098*/ 	.word	0xffffffff


	//   ....[8]....
        /*009c*/ 	.word	0xffffffff


	//   ....[9]....
        /*00a0*/ 	.word	0xffffffff


	//   ....[10]....
        /*00a4*/ 	.word	0xffffffff


	//   ....[11]....
        /*00a8*/ 	.word	0xffffffff


	//   ....[12]....
        /*00ac*/ 	.word	0xffffffff


	//   ....[13]....
        /*00b0*/ 	.word	0xffffffff


	//   ....[14]....
        /*00b4*/ 	.word	0xffffffff


	//   ....[15]....
        /*00b8*/ 	.word	0xffffffff


	//   ....[16]....
        /*00bc*/ 	.word	0xffffffff


	//   ....[17]....
        /*00c0*/ 	.word	0xffffffff


	//   ....[18]....
        /*00c4*/ 	.word	0xffffffff


	//   ....[19]....
        /*00c8*/ 	.word	0xffffffff


	//   ....[20]....
        /*00cc*/ 	.word	0xffffffff


	//   ....[21]....
        /*00d0*/ 	.word	0xffffffff


	//   ....[22]....
        /*00d4*/ 	.word	0xffffffff


	//   ....[23]....
        /*00d8*/ 	.word	0xffffffff


	//   ....[24]....
        /*00dc*/ 	.word	0xffffffff


	//   ....[25]....
        /*00e0*/ 	.word	0xffffffff


	//   ....[26]....
        /*00e4*/ 	.word	0xffffffff


	//   ....[27]....
        /*00e8*/ 	.word	0xffffffff


	//   ....[28]....
        /*00ec*/ 	.word	0xffffffff


	//   ....[29]....
        /*00f0*/ 	.word	0xffffffff


	//   ....[30]....
        /*00f4*/ 	.word	0xffffffff


	//   ....[31]....
        /*00f8*/ 	.word	0xffffffff


	//   ....[32]....
        /*00fc*/ 	.word	0xffffffff


	//   ....[33]....
        /*0100*/ 	.word	0xffffffff


	//   ....[34]....
        /*0104*/ 	.word	0xffffffff


	//   ....[35]....
        /*0108*/ 	.word	0xffffffff


	//   ....[36]....
        /*010c*/ 	.word	0xffffffff


	//   ....[37]....
        /*0110*/ 	.word	0xffffffff


	//   ....[38]....
        /*0114*/ 	.word	0xffffffff


	//   ....[39]....
        /*0118*/ 	.word	0xffffffff


	//   ....[40]....
        /*011c*/ 	.word	0xffffffff


	//   ....[41]....
        /*0120*/ 	.word	0xffffffff


	//   ....[42]....
        /*0124*/ 	.word	0xffffffff


	//   ....[43]....
        /*0128*/ 	.word	0xffffffff


	//   ....[44]....
        /*012c*/ 	.word	0xffffffff


	//   ....[45]....
        /*0130*/ 	.word	0xffffffff


	//   ....[46]....
        /*0134*/ 	.word	0xffffffff


	//   ....[47]....
        /*0138*/ 	.word	0xffffffff


	//   ....[48]....
        /*013c*/ 	.word	0xffffffff


	//   ....[49]....
        /*0140*/ 	.word	0xffffffff


	//   ....[50]....
        /*0144*/ 	.word	0xffffffff


	//   ....[51]....
        /*0148*/ 	.word	0xffffffff


	//   ....[52]....
        /*014c*/ 	.word	0xffffffff


	//   ....[53]....
        /*0150*/ 	.word	0xffffffff


	//   ....[54]....
        /*0154*/ 	.word	0xffffffff


	//   ....[55]....
        /*0158*/ 	.word	0xffffffff


	//   ....[56]....
        /*015c*/ 	.word	0xffffffff


	//   ....[57]....
        /*0160*/ 	.word	0xffffffff


	//   ....[58]....
        /*0164*/ 	.word	0xffffffff


	//   ....[59]....
        /*0168*/ 	.word	0xffffffff


	//----- nvinfo : EIATTR_COOP_GROUP_INSTR_OFFSETS
	.align		4
.L_159:
        /*016c*/ 	.byte	0x04, 0x28
        /*016e*/ 	.short	(.L_161 - .L_160)


	//   ....[0]....
.L_160:
        /*0170*/ 	.word	0x00000cb0


	//   ....[1]....
        /*0174*/ 	.word	0x00000cc0


	//   ....[2]....
        /*0178*/ 	.word	0x00000d50


	//   ....[3]....
        /*017c*/ 	.word	0x00000d90


	//   ....[4]....
        /*0180*/ 	.word	0x00000e10


	//   ....[5]....
        /*0184*/ 	.word	0x00000e40


	//   ....[6]....
        /*0188*/ 	.word	0x00000e90


	//   ....[7]....
        /*018c*/ 	.word	0x00000ec0


	//   ....[8]....
        /*0190*/ 	.word	0x00000f10


	//   ....[9]....
        /*0194*/ 	.word	0x00000f40


	//   ....[10]....
        /*0198*/ 	.word	0x00001240


	//   ....[11]....
        /*019c*/ 	.word	0x00001250


	//   ....[12]....
        /*01a0*/ 	.word	0x000012e0


	//   ....[13]....
        /*01a4*/ 	.word	0x00001310


	//   ....[14]....
        /*01a8*/ 	.word	0x00001370


	//   ....[15]....
        /*01ac*/ 	.word	0x000013a0


	//   ....[16]....
        /*01b0*/ 	.word	0x00001400


	//   ....[17]....
        /*01b4*/ 	.word	0x00001440


	//   ....[18]....
        /*01b8*/ 	.word	0x000014b0


	//   ....[19]....
        /*01bc*/ 	.word	0x000014f0


	//   ....[20]....
        /*01c0*/ 	.word	0x00002180


	//   ....[21]....
        /*01c4*/ 	.word	0x00002190


	//   ....[22]....
        /*01c8*/ 	.word	0x00002220


	//   ....[23]....
        /*01cc*/ 	.word	0x00002250


	//   ....[24]....
        /*01d0*/ 	.word	0x000022c0


	//   ....[25]....
        /*01d4*/ 	.word	0x000022e0


	//   ....[26]....
        /*01d8*/ 	.word	0x00002340


	//   ....[27]....
        /*01dc*/ 	.word	0x00002350


	//   ....[28]....
        /*01e0*/ 	.word	0x000023a0


	//   ....[29]....
        /*01e4*/ 	.word	0x000023b0


	//   ....[30]....
        /*01e8*/ 	.word	0x000031c0


	//   ....[31]....
        /*01ec*/ 	.word	0x000031d0


	//   ....[32]....
        /*01f0*/ 	.word	0x00003260


	//   ....[33]....
        /*01f4*/ 	.word	0x000032a0


	//   ....[34]....
        /*01f8*/ 	.word	0x00003320


	//   ....[35]....
        /*01fc*/ 	.word	0x00003360


	//   ....[36]....
        /*0200*/ 	.word	0x000033c0


	//   ....[37]....
        /*0204*/ 	.word	0x000033f0


	//   ....[38]....
        /*0208*/ 	.word	0x00003440


	//   ....[39]....
        /*020c*/ 	.word	0x00003470


	//   ....[40]....
        /*0210*/ 	.word	0x00003750


	//   ....[41]....
        /*0214*/ 	.word	0x00003760


	//   ....[42]....
        /*0218*/ 	.word	0x000037f0


	//   ....[43]....
        /*021c*/ 	.word	0x00003820


	//   ....[44]....
        /*0220*/ 	.word	0x00003870


	//   ....[45]....
        /*0224*/ 	.word	0x000038a0


	//   ....[46]....
        /*0228*/ 	.word	0x00003910


	//   ....[47]....
        /*022c*/ 	.word	0x00003950


	//   ....[48]....
        /*0230*/ 	.word	0x000039c0


	//   ....[49]....
        /*0234*/ 	.word	0x000039f0


	//   ....[50]....
        /*0238*/ 	.word	0x00004730


	//   ....[51]....
        /*023c*/ 	.word	0x00004740


	//   ....[52]....
        /*0240*/ 	.word	0x000047d0


	//   ....[53]....
        /*0244*/ 	.word	0x00004800


	//   ....[54]....
        /*0248*/ 	.word	0x00004870


	//   ....[55]....
        /*024c*/ 	.word	0x00004890


	//   ....[56]....
        /*0250*/ 	.word	0x000048f0


	//   ....[57]....
        /*0254*/ 	.word	0x00004900


	//   ....[58]....
        /*0258*/ 	.word	0x00004950


	//   ....[59]....
        /*025c*/ 	.word	0x00004960


	//----- nvinfo : EIATTR_VRC_CTA_INIT_COUNT
	.align		4
.L_161:
        /*0260*/ 	.byte	0x02, 0x4a
	.zero		1
	.zero		1


	//----- nvinfo : EIATTR_EXIT_INSTR_OFFSETS
	.align		4
        /*0264*/ 	.byte	0x04, 0x1c
        /*0266*/ 	.short	(.L_163 - .L_162)


	//   ....[0]....
.L_162:
        /*0268*/ 	.word	0x00000080


	//   ....[1]....
        /*026c*/ 	.word	0x000000c0


	//   ....[2]....
        /*0270*/ 	.word	0x00004bd0


	//   ....[3]....
        /*0274*/ 	.word	0x00004c50


	//----- nvinfo : EIATTR_MAX_THREADS
	.align		4
.L_163:
        /*0278*/ 	.byte	0x04, 0x05
        /*027a*/ 	.short	(.L_165 - .L_164)
.L_164:
        /*027c*/ 	.word	0x00000100
        /*0280*/ 	.word	0x00000001
        /*0284*/ 	.word	0x00000001


	//----- nvinfo : EIATTR_CRS_STACK_SIZE
	.align		4
.L_165:
        /*0288*/ 	.byte	0x04, 0x1e
        /*028a*/ 	.short	(.L_167 - .L_166)
.L_166:
        /*028c*/ 	.word	0x00000000


	//----- nvinfo : EIATTR_CBANK_PARAM_SIZE
	.align		4
.L_167:
        /*0290*/ 	.byte	0x03, 0x19
        /*0292*/ 	.short	0x0021


	//----- nvinfo : EIATTR_PARAM_CBANK
	.align		4
        /*0294*/ 	.byte	0x04, 0x0a
        /*0296*/ 	.short	(.L_169 - .L_168)
	.align		4
.L_168:
        /*0298*/ 	.word	index@(.nv.constant0._ZN3cub18CUB_300001_SM_10006detail6reduce28DeviceReduceSingleTileKernelINS2_10policy_hubIdjN4cuda3__47maximumIvEEE10Policy1000EPdSB_jS8_ddNS5_3std3__410__identityEEEvT0_T1_T2_T3_T4_T6_)
        /*029c*/ 	.short	0x0380
        /*029e*/ 	.short	0x0021


	//----- nvinfo : EIATTR_SW_WAR
	.align		4
.L_169:
        /*02a0*/ 	.byte	0x04, 0x36
        /*02a2*/ 	.short	(.L_171 - .L_170)
.L_170:
        /*02a4*/ 	.word	0x00000008
.L_171:


//--------------------- .nv.info._ZN3cub18CUB_300001_SM_10006detail11EmptyKernelIvEEvv --------------------------
	.section	.nv.info._ZN3cub18CUB_300001_SM_10006detail11EmptyKernelIvEEvv,"",@"SHT_CUDA_INFO"
	.sectionflags	@""
	.align	4


	//----- nvinfo : EIATTR_CUDA_API_VERSION
	.align		4
        /*0000*/ 	.byte	0x04, 0x37
        /*0002*/ 	.short	(.L_173 - .L_172)
.L_172:
        /*0004*/ 	.word	0x00000082


	//----- nvinfo : EIATTR_SPARSE_MMA_MASK
	.align		4
.L_173:
        /*0008*/ 	.byte	0x03, 0x50
        /*000a*/ 	.short	0x0000


	//----- nvinfo : EIATTR_MAXREG_COUNT
	.align		4
        /*000c*/ 	.byte	0x03, 0x1b
        /*000e*/ 	.short	0x00ff


	//----- nvinfo : EIATTR_MERCURY_ISA_VERSION
	.align		4
        /*0010*/ 	.byte	0x03, 0x5f
        /*0012*/ 	.short	0x0101


	//----- nvinfo : EIATTR_VRC_CTA_INIT_COUNT
	.align		4
        /*0014*/ 	.byte	0x02, 0x4a
	.zero		1
	.zero		1


	//----- nvinfo : EIATTR_EXIT_INSTR_OFFSETS
	.align		4
        /*0018*/ 	.byte	0x04, 0x1c
        /*001a*/ 	.short	(.L_175 - .L_174)


	//   ....[0]....
.L_174:
        /*001c*/ 	.word	0x00000010


	//----- nvinfo : EIATTR_SW_WAR
	.align		4
.L_175:
        /*0020*/ 	.byte	0x04, 0x36
        /*0022*/ 	.short	(.L_177 - .L_176)
.L_176:
        /*0024*/ 	.word	0x00000008
.L_177:


//--------------------- .nv.info._Z21WeakcalculationMatrixPdPKdi --------------------------
	.section	.nv.info._Z21WeakcalculationMatrixPdPKdi,"",@"SHT_CUDA_INFO"
	.sectionflags	@""
	.align	4


	//----- nvinfo : EIATTR_CUDA_API_VERSION
	.align		4
        /*0000*/ 	.byte	0x04, 0x37
        /*0002*/ 	.short	(.L_179 - .L_178)
.L_178:
        /*0004*/ 	.word	0x00000082


	//----- nvinfo : EIATTR_KPARAM_INFO
	.align		4
.L_179:
        /*0008*/ 	.byte	0x04, 0x17
        /*000a*/ 	.short	(.L_181 - .L_180)
.L_180:
        /*000c*/ 	.word	0x00000000
        /*0010*/ 	.short	0x0002
        /*0012*/ 	.short	0x0010
        /*0014*/ 	.byte	0x00, 0xf0, 0x11, 0x00


	//----- nvinfo : EIATTR_KPARAM_INFO
	.align		4
.L_181:
        /*0018*/ 	.byte	0x04, 0x17
        /*001a*/ 	.short	(.L_183 - .L_182)
.L_182:
        /*001c*/ 	.word	0x00000000
        /*0020*/ 	.short	0x0001
        /*0022*/ 	.short	0x0008
        /*0024*/ 	.byte	0x00, 0xf5, 0x21, 0x00


	//----- nvinfo : EIATTR_KPARAM_INFO
	.align		4
.L_183:
        /*0028*/ 	.byte	0x04, 0x17
        /*002a*/ 	.short	(.L_185 - .L_184)
.L_184:
        /*002c*/ 	.word	0x00000000
        /*0030*/ 	.short	0x0000
        /*0032*/ 	.short	0x0000
        /*0034*/ 	.byte	0x00, 0xf5, 0x21, 0x00


	//----- nvinfo : EIATTR_SPARSE_MMA_MASK
	.align		4
.L_185:
        /*0038*/ 	.byte	0x03, 0x50
        /*003a*/ 	.short	0x0000


	//----- nvinfo : EIATTR_MAXREG_COUNT
	.align		4
        /*003c*/ 	.byte	0x03, 0x1b
        /*003e*/ 	.short	0x00ff


	//----- nvinfo : EIATTR_MERCURY_ISA_VERSION
	.align		4
        /*0040*/ 	.byte	0x03, 0x5f
        /*0042*/ 	.short	0x0101


	//----- nvinfo : EIATTR_VRC_CTA_INIT_COUNT
	.align		4
        /*0044*/ 	.byte	0x02, 0x4a
	.zero		1
	.zero		1


	//----- nvinfo : EIATTR_EXIT_INSTR_OFFSETS
	.align		4
        /*0048*/ 	.byte	0x04, 0x1c
        /*004a*/ 	.short	(.L_187 - .L_186)


	//   ....[0]....
.L_186:
        /*004c*/ 	.word	0x00000090


	//   ....[1]....
        /*0050*/ 	.word	0x000001f0


	//----- nvinfo : EIATTR_CBANK_PARAM_SIZE
	.align		4
.L_187:
        /*0054*/ 	.byte	0x03, 0x19
        /*0056*/ 	.short	0x0014


	//----- nvinfo : EIATTR_PARAM_CBANK
	.align		4
        /*0058*/ 	.byte	0x04, 0x0a
        /*005a*/ 	.short	(.L_189 - .L_188)
	.align		4
.L_188:
        /*005c*/ 	.word	index@(.nv.constant0._Z21WeakcalculationMatrixPdPKdi)
        /*0060*/ 	.short	0x0380
        /*0062*/ 	.short	0x0014


	//----- nvinfo : EIATTR_SW_WAR
	.align		4
.L_189:
        /*0064*/ 	.byte	0x04, 0x36
        /*0066*/ 	.short	(.L_191 - .L_190)
.L_190:
        /*0068*/ 	.word	0x00000008
.L_191:


//--------------------- .nv.info._Z19getDifferenceMatrixPKdS0_Pd --------------------------
	.section	.nv.info._Z19getDifferenceMatrixPKdS0_Pd,"",@"SHT_CUDA_INFO"
	.sectionflags	@""
	.align	4


	//----- nvinfo : EIATTR_CUDA_API_VERSION
	.align		4
        /*0000*/ 	.byte	0x04, 0x37
        /*0002*/ 	.short	(.L_193 - .L_192)
.L_192:
        /*0004*/ 	.word	0x00000082


	//----- nvinfo : EIATTR_KPARAM_INFO
	.align		4
.L_193:
        /*0008*/ 	.byte	0x04, 0x17
        /*000a*/ 	.short	(.L_195 - .L_194)
.L_194:
        /*000c*/ 	.word	0x00000000
        /*0010*/ 	.short	0x0002
        /*0012*/ 	.short	0x0010
        /*0014*/ 	.byte	0x00, 0xf5, 0x21, 0x00


	//----- nvinfo : EIATTR_KPARAM_INFO
	.align		4
.L_195:
        /*0018*/ 	.byte	0x04, 0x17
        /*001a*/ 	.short	(.L_197 - .L_196)
.L_196:
        /*001c*/ 	.word	0x00000000
        /*0020*/ 	.short	0x0001
        /*0022*/ 	.short	0x0008
        /*0024*/ 	.byte	0x00, 0xf5, 0x21, 0x00


	//----- nvinfo : EIATTR_KPARAM_INFO
	.align		4
.L_197:
        /*0028*/ 	.byte	0x04, 0x17
        /*002a*/ 	.short	(.L_199 - .L_198)
.L_198:
        /*002c*/ 	.word	0x00000000
        /*0030*/ 	.short	0x0000
        /*0032*/ 	.short	0x0000
        /*0034*/ 	.byte	0x00, 0xf5, 0x21, 0x00


	//----- nvinfo : EIATTR_SPARSE_MMA_MASK
	.align		4
.L_199:
        /*0038*/ 	.byte	0x03, 0x50
        /*003a*/ 	.short	0x0000


	//----- nvinfo : EIATTR_MAXREG_COUNT
	.align		4
        /*003c*/ 	.byte	0x03, 0x1b
        /*003e*/ 	.short	0x00ff


	//----- nvinfo : EIATTR_MERCURY_ISA_VERSION
	.align		4
        /*0040*/ 	.byte	0x03, 0x5f
        /*0042*/ 	.short	0x0101


	//----- nvinfo : EIATTR_VRC_CTA_INIT_COUNT
	.align		4
        /*0044*/ 	.byte	0x02, 0x4a
	.zero		1
	.zero		1


	//----- nvinfo : EIATTR_EXIT_INSTR_OFFSETS
	.align		4
        /*0048*/ 	.byte	0x04, 0x1c
        /*004a*/ 	.short	(.L_201 - .L_200)


	//   ....[0]....
.L_200:
        /*004c*/ 	.word	0x000002f0


	//   ....[1]....
        /*0050*/ 	.word	0x000003d0


	//----- nvinfo : EIATTR_CBANK_PARAM_SIZE
	.align		4
.L_201:
        /*0054*/ 	.byte	0x03, 0x19
        /*0056*/ 	.short	0x0018


	//----- nvinfo : EIATTR_PARAM_CBANK
	.align		4
        /*0058*/ 	.byte	0x04, 0x0a
        /*005a*/ 	.short	(.L_203 - .L_202)
	.align		4
.L_202:
        /*005c*/ 	.word	index@(.nv.constant0._Z19getDifferenceMatrixPKdS0_Pd)
        /*0060*/ 	.short	0x0380
        /*0062*/ 	.short	0x0018


	//----- nvinfo : EIATTR_SW_WAR
	.align		4
.L_203:
        /*0064*/ 	.byte	0x04, 0x36
        /*0066*/ 	.short	(.L_205 - .L_204)
.L_204:
        /*0068*/ 	.word	0x00000008
.L_205:


//--------------------- .nv.info._Z17calculationMatrixPdPKd --------------------------
	.section	.nv.info._Z17calculationMatrixPdPKd,"",@"SHT_CUDA_INFO"
	.sectionflags	@""
	.align	4


	//----- nvinfo : EIATTR_CUDA_API_VERSION
	.align		4
        /*0000*/ 	.byte	0x04, 0x37
        /*0002*/ 	.short	(.L_207 - .L_206)
.L_206:
        /*0004*/ 	.word	0x00000082


	//----- nvinfo : EIATTR_KPARAM_INFO
	.align		4
.L_207:
        /*0008*/ 	.byte	0x04, 0x17
        /*000a*/ 	.short	(.L_209 - .L_208)
.L_208:
        /*000c*/ 	.word	0x00000000
        /*0010*/ 	.short	0x0001
        /*0012*/ 	.short	0x0008
        /*0014*/ 	.byte	0x00, 0xf5, 0x21, 0x00


	//----- nvinfo : EIATTR_KPARAM_INFO
	.align		4
.L_209:
        /*0018*/ 	.byte	0x04, 0x17
        /*001a*/ 	.short	(.L_211 - .L_210)
.L_210:
        /*001c*/ 	.word	0x00000000
        /*0020*/ 	.short	0x0000
        /*0022*/ 	.short	0x0000
        /*0024*/ 	.byte	0x00, 0xf5, 0x21, 0x00


	//----- nvinfo : EIATTR_SPARSE_MMA_MASK
	.align		4
.L_211:
        /*0028*/ 	.byte	0x03, 0x50
        /*002a*/ 	.short	0x0000


	//----- nvinfo : EIATTR_MAXREG_COUNT
	.align		4
        /*002c*/ 	.byte	0x03, 0x1b
        /*002e*/ 	.short	0x00ff


	//----- nvinfo : EIATTR_MERCURY_ISA_VERSION
	.align		4
        /*0030*/ 	.byte	0x03, 0x5f
        /*0032*/ 	.short	0x0101


	//----- nvinfo : EIATTR_VRC_CTA_INIT_COUNT
	.align		4
        /*0034*/ 	.byte	0x02, 0x4a
	.zero		1
	.zero		1


	//----- nvinfo : EIATTR_EXIT_INSTR_OFFSETS
	.align		4
        /*0038*/ 	.byte	0x04, 0x1c
        /*003a*/ 	.short	(.L_213 - .L_212)


	//   ....[0]....
.L_212:
        /*003c*/ 	.word	0x000002f0


	//   ....[1]....
        /*0040*/ 	.word	0x00000450


	//----- nvinfo : EIATTR_CBANK_PARAM_SIZE
	.align		4
.L_213:
        /*0044*/ 	.byte	0x03, 0x19
        /*0046*/ 	.short	0x0010


	//----- nvinfo : EIATTR_PARAM_CBANK
	.align		4
        /*0048*/ 	.byte	0x04, 0x0a
        /*004a*/ 	.short	(.L_215 - .L_214)
	.align		4
.L_214:
        /*004c*/ 	.word	index@(.nv.constant0._Z17calculationMatrixPdPKd)
        /*0050*/ 	.short	0x0380
        /*0052*/ 	.short	0x0010


	//----- nvinfo : EIATTR_SW_WAR
	.align		4
.L_215:
        /*0054*/ 	.byte	0x04, 0x36
        /*0056*/ 	.short	(.L_217 - .L_216)
.L_216:
        /*0058*/ 	.word	0x00000008
.L_217:


//--------------------- .nv.info._Z9addKernelPiPKiS1_ --------------------------
	.section	.nv.info._Z9addKernelPiPKiS1_,"",@"SHT_CUDA_INFO"
	.sectionflags	@""
	.align	4


	//----- nvinfo : EIATTR_CUDA_API_VERSION
	.align		4
        /*0000*/ 	.byte	0x04, 0x37
        /*0002*/ 	.short	(.L_219 - .L_218)
.L_218:
        /*0004*/ 	.word	0x00000082


	//----- nvinfo : EIATTR_KPARAM_INFO
	.align		4
.L_219:
        /*0008*/ 	.byte	0x04, 0x17
        /*000a*/ 	.short	(.L_221 - .L_220)
.L_220:
        /*000c*/ 	.word	0x00000000
        /*0010*/ 	.short	0x0002
        /*0012*/ 	.short	0x0010
        /*0014*/ 	.byte	0x00, 0xf5, 0x21, 0x00


	//----- nvinfo : EIATTR_KPARAM_INFO
	.align		4
.L_221:
        /*0018*/ 	.byte	0x04, 0x17
        /*001a*/ 	.short	(.L_223 - .L_222)
.L_222:
        /*001c*/ 	.word	0x00000000
        /*0020*/ 	.short	0x0001
        /*0022*/ 	.short	0x0008
        /*0024*/ 	.byte	0x00, 0xf5, 0x21, 0x00


	//----- nvinfo : EIATTR_KPARAM_INFO
	.align		4
.L_223:
        /*0028*/ 	.byte	0x04, 0x17
        /*002a*/ 	.short	(.L_225 - .L_224)
.L_224:
        /*002c*/ 	.word	0x00000000
        /*0030*/ 	.short	0x0000
        /*0032*/ 	.short	0x0000
        /*0034*/ 	.byte	0x00, 0xf5, 0x21, 0x00


	//----- nvinfo : EIATTR_SPARSE_MMA_MASK
	.align		4
.L_225:
        /*0038*/ 	.byte	0x03, 0x50
        /*003a*/ 	.short	0x0000


	//----- nvinfo : EIATTR_MAXREG_COUNT
	.align		4
        /*003c*/ 	.byte	0x03, 0x1b
        /*003e*/ 	.short	0x00ff


	//----- nvinfo : EIATTR_MERCURY_ISA_VERSION
	.align		4
        /*0040*/ 	.byte	0x03, 0x5f
        /*0042*/ 	.short	0x0101


	//----- nvinfo : EIATTR_VRC_CTA_INIT_COUNT
	.align		4
        /*0044*/ 	.byte	0x02, 0x4a
	.zero		1
	.zero		1


	//----- nvinfo : EIATTR_EXIT_INSTR_OFFSETS
	.align		4
        /*0048*/ 	.byte	0x04, 0x1c
        /*004a*/ 	.short	(.L_227 - .L_226)


	//   ....[0]....
.L_226:
        /*004c*/ 	.word	0x000000d0


	//----- nvinfo : EIATTR_CBANK_PARAM_SIZE
	.align		4
.L_227:
        /*0050*/ 	.byte	0x03, 0x19
        /*0052*/ 	.short	0x0018


	//----- nvinfo : EIATTR_PARAM_CBANK
	.align		4
        /*0054*/ 	.byte	0x04, 0x0a
        /*0056*/ 	.short	(.L_229 - .L_228)
	.align		4
.L_228:
        /*0058*/ 	.word	index@(.nv.constant0._Z9addKernelPiPKiS1_)
        /*005c*/ 	.short	0x0380
        /*005e*/ 	.short	0x0018


	//----- nvinfo : EIATTR_SW_WAR
	.align		4
.L_229:
        /*0060*/ 	.byte	0x04, 0x36
        /*0062*/ 	.short	(.L_231 - .L_230)
.L_230:
        /*0064*/ 	.word	0x00000008
.L_231:


//--------------------- .nv.callgraph             --------------------------
	.section	.nv.callgraph,"",@"SHT_CUDA_CALLGRAPH"
	.align	4
	.sectionentsize	8
	.align		4
        /*0000*/ 	.word	0x00000000
	.align		4
        /*0004*/ 	.word	0xffffffff
	.align		4
        /*0008*/ 	.word	0x00000000
	.align		4
        /*000c*/ 	.word	0xfffffffe
	.align		4
        /*0010*/ 	.word	0x00000000
	.align		4
        /*0014*/ 	.word	0xfffffffd
	.align		4
        /*0018*/ 	.word	0x00000000
	.align		4
        /*001c*/ 	.word	0xfffffffc


//--------------------- .nv.constant4             --------------------------
	.section	.nv.constant4,"a",@progbits
	.align	8
	.align		8
.nv.constant4:
        /*0000*/ 	.dword	_ZN34_INTERNAL_6b66d0c0_4_k_cu_f853efa94cuda3std3__45__cpo5beginE
	.align		8
        /*0008*/ 	.dword	_ZN34_INTERNAL_6b66d0c0_4_k_cu_f853efa94cuda3std3__45__cpo3endE
	.align		8
        /*0010*/ 	.dword	_ZN34_INTERNAL_6b66d0c0_4_k_cu_f853efa94cuda3std3__45__cpo6cbeginE
	.align		8
        /*0018*/ 	.dword	_ZN34_INTERNAL_6b66d0c0_4_k_cu_f853efa94cuda3std3__45__cpo4cendE
	.align		8
        /*0020*/ 	.dword	_ZN34_INTERNAL_6b66d0c0_4_k_cu_f853efa94cuda3std3__45__cpo6rbeginE
	.align		8
        /*0028*/ 	.dword	_ZN34_INTERNAL_6b66d0c0_4_k_cu_f853efa94cuda3std3__45__cpo4rendE
	.align		8
        /*0030*/ 	.dword	_ZN34_INTERNAL_6b66d0c0_4_k_cu_f853efa94cuda3std3__45__cpo7crbeginE
	.align		8
        /*0038*/ 	.dword	_ZN34_INTERNAL_6b66d0c0_4_k_cu_f853efa94cuda3std3__45__cpo5crendE
	.align		8
        /*0040*/ 	.dword	_ZN34_INTERNAL_6b66d0c0_4_k_cu_f853efa94cuda3std3__436_GLOBAL__N__6b66d0c0_4_k_cu_f853efa96ignoreE
	.align		8
        /*0048*/ 	.dword	_ZN34_INTERNAL_6b66d0c0_4_k_cu_f853efa94cuda3std3__419piecewise_constructE
	.align		8
        /*0050*/ 	.dword	_ZN34_INTERNAL_6b66d0c0_4_k_cu_f853efa94cuda3std3__48in_placeE
	.align		8
        /*0058*/ 	.dword	_ZN34_INTERNAL_6b66d0c0_4_k_cu_f853efa94cuda3std3__420unreachable_sentinelE
	.align		8
        /*0060*/ 	.dword	_ZN34_INTERNAL_6b66d0c0_4_k_cu_f853efa94cuda3std3__47nulloptE
	.align		8
        /*0068*/ 	.dword	_ZN34_INTERNAL_6b66d0c0_4_k_cu_f853efa94cuda3std3__48unexpectE
	.align		8
        /*0070*/ 	.dword	_ZN34_INTERNAL_6b66d0c0_4_k_cu_f853efa94cuda3std6ranges3__45__cpo4swapE
	.align		8
        /*0078*/ 	.dword	_ZN34_INTERNAL_6b66d0c0_4_k_cu_f853efa94cuda3std6ranges3__45__cpo9iter_moveE
	.align		8
        /*0080*/ 	.dword	_ZN34_INTERNAL_6b66d0c0_4_k_cu_f853efa94cuda3std6ranges3__45__cpo5beginE
	.align		8
        /*0088*/ 	.dword	_ZN34_INTERNAL_6b66d0c0_4_k_cu_f853efa94cuda3std6ranges3__45__cpo3endE
	.align		8
        /*0090*/ 	.dword	_ZN34_INTERNAL_6b66d0c0_4_k_cu_f853efa94cuda3std6ranges3__45__cpo6cbeginE
	.align		8
        /*0098*/ 	.dword	_ZN34_INTERNAL_6b66d0c0_4_k_cu_f853efa94cuda3std6ranges3__45__cpo4cendE
	.align		8
        /*00a0*/ 	.dword	_ZN34_INTERNAL_6b66d0c0_4_k_cu_f853efa94cuda3std6ranges3__45__cpo7advanceE
	.align		8
        /*00a8*/ 	.dword	_ZN34_INTERNAL_6b66d0c0_4_k_cu_f853efa94cuda3std6ranges3__45__cpo9iter_swapE
	.align		8
        /*00b0*/ 	.dword	_ZN34_INTERNAL_6b66d0c0_4_k_cu_f853efa94cuda3std6ranges3__45__cpo4nextE
	.align		8
        /*00b8*/ 	.dword	_ZN34_INTERNAL_6b66d0c0_4_k_cu_f853efa94cuda3std6ranges3__45__cpo4prevE
	.align		8
        /*00c0*/ 	.dword	_ZN34_INTERNAL_6b66d0c0_4_k_cu_f853efa94cuda3std6ranges3__45__cpo4dataE
	.align		8
        /*00c8*/ 	.dword	_ZN34_INTERNAL_6b66d0c0_4_k_cu_f853efa94cuda3std6ranges3__45__cpo5cdataE
	.align		8
        /*00d0*/ 	.dword	_ZN34_INTERNAL_6b66d0c0_4_k_cu_f853efa94cuda3std6ranges3__45__cpo4sizeE
	.align		8
        /*00d8*/ 	.dword	_ZN34_INTERNAL_6b66d0c0_4_k_cu_f853efa94cuda3std6ranges3__45__cpo5ssizeE
	.align		8
        /*00e0*/ 	.dword	_ZN34_INTERNAL_6b66d0c0_4_k_cu_f853efa94cuda3std6ranges3__45__cpo8distanceE
	.align		8
        /*00e8*/ 	.dword	_ZN34_INTERNAL_6b66d0c0_4_k_cu_f853efa96thrust24THRUST_300001_SM_1000_NS6system6detail10sequential3seqE
	.align		8
        /*00f0*/ 	.dword	_ZN34_INTERNAL_6b66d0c0_4_k_cu_f853efa96thrust24THRUST_300001_SM_1000_NS12placeholders2_1E
	.align		8
        /*00f8*/ 	.dword	_ZN34_INTERNAL_6b66d0c0_4_k_cu_f853efa96thrust24THRUST_300001_SM_1000_NS12placeholders2_2E
	.align		8
        /*0100*/ 	.dword	_ZN34_INTERNAL_6b66d0c0_4_k_cu_f853efa96thrust24THRUST_300001_SM_1000_NS12placeholders2_3E
	.align		8
        /*0108*/ 	.dword	_ZN34_INTERNAL_6b66d0c0_4_k_cu_f853efa96thrust24THRUST_300001_SM_1000_NS12placeholders2_4E
	.align		8
        /*0110*/ 	.dword	_ZN34_INTERNAL_6b66d0c0_4_k_cu_f853efa96thrust24THRUST_300001_SM_1000_NS12placeholders2_5E
	.align		8
        /*0118*/ 	.dword	_ZN34_INTERNAL_6b66d0c0_4_k_cu_f853efa96thrust24THRUST_300001_SM_1000_NS12placeholders2_6E
	.align		8
        /*0120*/ 	.dword	_ZN34_INTERNAL_6b66d0c0_4_k_cu_f853efa96thrust24THRUST_300001_SM_1000_NS12placeholders2_7E
	.align		8
        /*0128*/ 	.dword	_ZN34_INTERNAL_6b66d0c0_4_k_cu_f853efa96thrust24THRUST_300001_SM_1000_NS12placeholders2_8E
	.align		8
        /*0130*/ 	.dword	_ZN34_INTERNAL_6b66d0c0_4_k_cu_f853efa96thrust24THRUST_300001_SM_1000_NS12placeholders2_9E
	.align		8
        /*0138*/ 	.dword	_ZN34_INTERNAL_6b66d0c0_4_k_cu_f853efa96thrust24THRUST_300001_SM_1000_NS12placeholders3_10E


//--------------------- .text._ZN3cub18CUB_300001_SM_10006detail6reduce28DeviceReduceSingleTileKernelINS2_10policy_hubIdjN4cuda3__47maximumIvEEE10Policy1000EPdSB_iS8_ddNS5_3std3__410__identityEEEvT0_T1_T2_T3_T4_T6_ --------------------------
	.section	.text._ZN3cub18CUB_300001_SM_10006detail6reduce28DeviceReduceSingleTileKernelINS2_10policy_hubIdjN4cuda3__47maximumIvEEE10Policy1000EPdSB_iS8_ddNS5_3std3__410__identityEEEvT0_T1_T2_T3_T4_T6_,"ax",@progbits
	.align	128
        .global         _ZN3cub18CUB_300001_SM_10006detail6reduce28DeviceReduceSingleTileKernelINS2_10policy_hubIdjN4cuda3__47maximumIvEEE10Policy1000EPdSB_iS8_ddNS5_3std3__410__identityEEEvT0_T1_T2_T3_T4_T6_
        .type           _ZN3cub18CUB_300001_SM_10006detail6reduce28DeviceReduceSingleTileKernelINS2_10policy_hubIdjN4cuda3__47maximumIvEEE10Policy1000EPdSB_iS8_ddNS5_3std3__410__identityEEEvT0_T1_T2_T3_T4_T6_,@function
        .size           _ZN3cub18CUB_300001_SM_10006detail6reduce28DeviceReduceSingleTileKernelINS2_10policy_hubIdjN4cuda3__47maximumIvEEE10Policy1000EPdSB_iS8_ddNS5_3std3__410__identityEEEvT0_T1_T2_T3_T4_T6_,(.L_x_151 - _ZN3cub18CUB_300001_SM_10006detail6reduce28DeviceReduceSingleTileKernelINS2_10policy_hubIdjN4cuda3__47maximumIvEEE10Policy1000EPdSB_iS8_ddNS5_3std3__410__identityEEEvT0_T1_T2_T3_T4_T6_)
        .other          _ZN3cub18CUB_300001_SM_10006detail6reduce28DeviceReduceSingleTileKernelINS2_10policy_hubIdjN4cuda3__47maximumIvEEE10Policy1000EPdSB_iS8_ddNS5_3std3__410__identityEEEvT0_T1_T2_T3_T4_T6_,@"STO_CUDA_ENTRY STV_DEFAULT"
_ZN3cub18CUB_300001_SM_10006detail6reduce28DeviceReduceSingleTileKernelINS2_10policy_hubIdjN4cuda3__47maximumIvEEE10Policy1000EPdSB_iS8_ddNS5_3std3__410__identityEEEvT0_T1_T2_T3_T4_T6_:
.text._ZN3cub18CUB_300001_SM_10006detail6reduce28DeviceReduceSingleTileKernelINS2_10policy_hubIdjN4cuda3__47maximumIvEEE10Policy1000EPdSB_iS8_ddNS5_3std3__410__identityEEEvT0_T1_T2_T3_T4_T6_:
[----:B------:R-:W-:Y:S01]  /*0000*/  LDC R1, c[0x0][0x37c] ;  /* 0x0000df00ff017b82 */ /* 0x000fe20000000800 */
[----:B------:R-:W0:Y:S01]  /*0010*/  LDCU UR4, c[0x0][0x390] ;  /* 0x00007200ff0477ac */ /* 0x000e220008000800 */
[----:B------:R-:W1:Y:S01]  /*0020*/  LDCU.64 UR6, c[0x0][0x358] ;  /* 0x00006b00ff0677ac */ /* 0x000e620008000a00 */
[----:B0-----:R-:W-:-:S05]  /*0030*/  IMAD.U32 R4, RZ, RZ, UR4 ;  /* 0x00000004ff047e24 */ /* 0x001fca000f8e00ff */
[----:B------:R-:W-:-:S13]  /*0040*/  ISETP.NE.AND P0, PT, R4, RZ, PT ;  /* 0x000000ff0400720c */ /* 0x000fda0003f05270 */
[----:B-1----:R-:W-:Y:S05]  /*0050*/  @P0 BRA `(.L_x_0) ;  /* 0x00000000001c0947 */ /* 0x002fea0003800000 */
[----:B------:R-:W0:Y:S02]  /*0060*/  S2R R0, SR_TID.X ;  /* 0x0000000000007919 */ /* 0x000e240000002100 */
[----:B0-----:R-:W-:-:S13]  /*0070*/  ISETP.NE.AND P0, PT, R0, RZ, PT ;  /* 0x000000ff0000720c */ /* 0x001fda0003f05270 */
[----:B------:R-:W-:Y:S05]  /*0080*/  @P0 EXIT ;  /* 0x000000000000094d */ /* 0x000fea0003800000 */
[----:B------:R-:W0:Y:S08]  /*0090*/  LDC.64 R2, c[0x0][0x388] ;  /* 0x0000e200ff027b82 */ /* 0x000e300000000a00 */
[----:B------:R-:W0:Y:S02]  /*00a0*/  LDC.64 R4, c[0x0][0x398] ;  /* 0x0000e600ff047b82 */ /* 0x000e240000000a00 */
[----:B0-----:R-:W-:Y:S01]  /*00b0*/  STG.E.64 desc[UR6][R2.64], R4 ;  /* 0x0000000402007986 */ /* 0x001fe2000c101b06 */
[----:B------:R-:W-:Y:S05]  /*00c0*/  EXIT ;  /* 0x000000000000794d */ /* 0x000fea0003800000 */
.L_x_0:
[----:B------:R-:W0:Y:S01]  /*00d0*/  LDCU UR4, c[0x0][0x380] ;  /* 0x00007000ff0477ac */ /* 0x000e220008000800 */
[----:B------:R-:W-:Y:S01]  /*00e0*/  BSSY.RECONVERGENT B0, `(.L_x_1) ;  /* 0x00005b3000007945 */ /* 0x000fe20003800200 */
[----:B0-----:R-:W-:-:S09]  /*00f0*/  ULOP3.LUT UP0, URZ, UR4, 0x1f, URZ, 0xc0, !UPT ;  /* 0x0000001f04ff7892 */ /* 0x001fd2000f80c0ff */
[----:B------:R-:W-:Y:S05]  /*0100*/  BRA.U UP0, `(.L_x_2) ;  /* 0x0000002d003c7547 */ /* 0x000fea000b800000 */
[----:B------:R-:W-:-:S13]  /*0110*/  ISETP.GT.AND P0, PT, R4, 0x7ff, PT ;  /* 0x000007ff0400780c */ /* 0x000fda0003f04270 */
[----:B------:R-:W-:Y:S05]  /*0120*/  @P0 BRA `(.L_x_3) ;  /* 0x0000001400e80947 */ /* 0x000fea0003800000 */
[----:B------:R-:W0:Y:S01]  /*0130*/  S2R R3, SR_TID.X ;  /* 0x0000000000037919 */ /* 0x000e220000002100 */
[----:B------:R-:W-:Y:S01]  /*0140*/  BSSY.RECONVERGENT B1, `(.L_x_4) ;  /* 0x0000009000017945 */ /* 0x000fe20003800200 */
[----:B------:R-:W-:Y:S02]  /*0150*/  CS2R R6, SRZ ;  /* 0x0000000000067805 */ /* 0x000fe4000001ff00 */
[----:B0-----:R-:W-:Y:S01]  /*0160*/  ISETP.GE.AND P0, PT, R3, R4, PT ;  /* 0x000000040300720c */ /* 0x001fe20003f06270 */
[----:B------:R-:W-:-:S12]  /*0170*/  IMAD.MOV.U32 R5, RZ, RZ, R3 ;  /* 0x000000ffff057224 */ /* 0x000fd800078e0003 */
[----:B------:R-:W-:Y:S05]  /*0180*/  @P0 BRA `(.L_x_5) ;  /* 0x0000000000100947 */ /* 0x000fea0003800000 */
[----:B------:R-:W0:Y:S02]  /*0190*/  LDC.64 R6, c[0x0][0x380] ;  /* 0x0000e000ff067b82 */ /* 0x000e240000000a00 */
[----:B0-----:R-:W-:-:S06]  /*01a0*/  IMAD.WIDE.U32 R6, R3, 0x8, R6 ;  /* 0x0000000803067825 */ /* 0x001fcc00078e0006 */
[----:B------:R-:W5:Y:S01]  /*01b0*/  LDG.E.64.CONSTANT R6, desc[UR6][R6.64] ;  /* 0x0000000606067981 */ /* 0x000f62000c1e9b00 */
[----:B------:R-:W-:-:S07]  /*01c0*/  VIADD R5, R3, 0x100 ;  /* 0x0000010003057836 */ /* 0x000fce0000000000 */
.L_x_5:
[----:B------:R-:W-:Y:S05]  /*01d0*/  BSYNC.RECONVERGENT B1 ;  /* 0x0000000000017941 */ /* 0x000fea0003800200 */
.L_x_4:
[----:B------:R-:W-:Y:S01]  /*01e0*/  ISETP.GE.AND P0, PT, R5, R4, PT ;  /* 0x000000040500720c */ /* 0x000fe20003f06270 */
[----:B------:R-:W-:-:S12]  /*01f0*/  BSSY.RECONVERGENT B1, `(.L_x_6) ;  /* 0x00000b0000017945 */ /* 0x000fd80003800200 */
[----:B------:R-:W-:Y:S05]  /*0200*/  @P0 BRA `(.L_x_7) ;  /* 0x0000000800b80947 */ /* 0x000fea0003800000 */
[----:B------:R-:W-:Y:S01]  /*0210*/  LOP3.LUT R9, RZ, R5, RZ, 0x33, !PT ;  /* 0x00000005ff097212 */ /* 0x000fe200078e33ff */
[----:B------:R-:W-:Y:S04]  /*0220*/  BSSY.RECONVERGENT B2, `(.L_x_8) ;  /* 0x0000019000027945 */ /* 0x000fe80003800200 */
[----:B------:R-:W-:-:S05]  /*0230*/  IMAD.IADD R0, R9, 0x1, R4 ;  /* 0x0000000109007824 */ /* 0x000fca00078e0204 */
[C---:B------:R-:W-:Y:S02]  /*0240*/  LOP3.LUT R2, R0.reuse, 0x300, RZ, 0xc0, !PT ;  /* 0x0000030000027812 */ /* 0x040fe400078ec0ff */
[----:B------:R-:W-:Y:S02]  /*0250*/  ISETP.GE.U32.AND P0, PT, R0, 0x300, PT ;  /* 0x000003000000780c */ /* 0x000fe40003f06070 */
[----:B------:R-:W-:-:S13]  /*0260*/  ISETP.NE.AND P1, PT, R2, 0x300, PT ;  /* 0x000003000200780c */ /* 0x000fda0003f25270 */
[----:B------:R-:W-:Y:S05]  /*0270*/  @!P1 BRA `(.L_x_9) ;  /* 0x00000000004c9947 */ /* 0x000fea0003800000 */
[----:B------:R-:W0:Y:S01]  /*0280*/  LDC.64 R8, c[0x0][0x380] ;  /* 0x0000e000ff087b82 */ /* 0x000e220000000a00 */
[----:B------:R-:W-:-:S04]  /*0290*/  LEA.HI R0, R0, 0x1, RZ, 0x18 ;  /* 0x0000000100007811 */ /* 0x000fc800078fc0ff */
[----:B------:R-:W-:-:S05]  /*02a0*/  LOP3.LUT R0, R0, 0x3, RZ, 0xc0, !PT ;  /* 0x0000000300007812 */ /* 0x000fca00078ec0ff */
[----:B------:R-:W-:Y:S02]  /*02b0*/  IMAD.MOV R0, RZ, RZ, -R0 ;  /* 0x000000ffff007224 */ /* 0x000fe400078e0a00 */
[----:B0-----:R-:W-:-:S04]  /*02c0*/  IMAD.WIDE.U32 R8, R5, 0x8, R8 ;  /* 0x0000000805087825 */ /* 0x001fc800078e0008 */
[----:B------:R-:W-:Y:S02]  /*02d0*/  IMAD.MOV.U32 R2, RZ, RZ, R8 ;  /* 0x000000ffff027224 */ /* 0x000fe400078e0008 */
[----:B------:R-:W-:-:S07]  /*02e0*/  IMAD.MOV.U32 R11, RZ, RZ, R9 ;  /* 0x000000ffff0b7224 */ /* 0x000fce00078e0009 */
.L_x_10:
[----:B------:R-:W-:Y:S02]  /*02f0*/  IMAD.MOV.U32 R8, RZ, RZ, R2 ;  /* 0x000000ffff087224 */ /* 0x000fe400078e0002 */
[----:B------:R-:W-:-:S06]  /*0300*/  IMAD.MOV.U32 R9, RZ, RZ, R11 ;  /* 0x000000ffff097224 */ /* 0x000fcc00078e000b */
[----:B------:R-:W2:Y:S01]  /*0310*/  LDG.E.64.CONSTANT R8, desc[UR6][R8.64] ;  /* 0x0000000608087981 */ /* 0x000ea2000c1e9b00 */
[----:B------:R-:W-:Y:S01]  /*0320*/  VIADD R0, R0, 0x1 ;  /* 0x0000000100007836 */ /* 0x000fe20000000000 */
[----:B------:R-:W-:Y:S01]  /*0330*/  IADD3 R2, P3, PT, R2, 0x800, RZ ;  /* 0x0000080002027810 */ /* 0x000fe20007f7e0ff */
[----:B------:R-:W-:-:S03]  /*0340*/  VIADD R5, R5, 0x100 ;  /* 0x0000010005057836 */ /* 0x000fc60000000000 */
[----:B------:R-:W-:Y:S01]  /*0350*/  ISETP.NE.AND P2, PT, R0, RZ, PT ;  /* 0x000000ff0000720c */ /* 0x000fe20003f45270 */
[----:B------:R-:W-:Y:S01]  /*0360*/  IMAD.X R11, RZ, RZ, R11, P3 ;  /* 0x000000ffff0b7224 */ /* 0x000fe200018e060b */
[----:B--2--5:R-:W-:-:S06]  /*0370*/  DSETP.GEU.AND P1, PT, R6, R8, PT ;  /* 0x000000080600722a */ /* 0x024fcc0003f2e000 */
[----:B------:R-:W-:Y:S02]  /*0380*/  FSEL R6, R8, R6, !P1 ;  /* 0x0000000608067208 */ /* 0x000fe40004800000 */
[----:B------:R-:W-:-:S03]  /*0390*/  FSEL R7, R9, R7, !P1 ;  /* 0x0000000709077208 */ /* 0x000fc60004800000 */
[----:B------:R-:W-:Y:S05]  /*03a0*/  @P2 BRA `(.L_x_10) ;  /* 0xfffffffc00d02947 */ /* 0x000fea000383ffff */
.L_x_9:
[----:B------:R-:W-:Y:S05]  /*03b0*/  BSYNC.RECONVERGENT B2 ;  /* 0x0000000000027941 */ /* 0x000fea0003800200 */
.L_x_8:
[----:B------:R-:W-:Y:S05]  /*03c0*/  @!P0 BRA `(.L_x_7) ;  /* 0x0000000800488947 */ /* 0x000fea0003800000 */
[----:B------:R-:W-:Y:S01]  /*03d0*/  IMAD.IADD R0, R4, 0x1, -R5 ;  /* 0x0000000104007824 */ /* 0x000fe200078e0a05 */
[----:B------:R-:W-:Y:S01]  /*03e0*/  BSSY.RECONVERGENT B2, `(.L_x_11) ;  /* 0x0000051000027945 */ /* 0x000fe20003800200 */
[----:B------:R-:W-:-:S03]  /*03f0*/  PLOP3.LUT P0, PT, PT, PT, PT, 0x80, 0x8 ;  /* 0x000000000008781c */ /* 0x000fc60003f0f070 */
[----:B------:R-:W-:-:S13]  /*0400*/  ISETP.GT.AND P1, PT, R0, 0xc00, PT ;  /* 0x00000c000000780c */ /* 0x000fda0003f24270 */
[----:B------:R-:W-:Y:S05]  /*0410*/  @!P1 BRA `(.L_x_12) ;  /* 0x0000000400349947 */ /* 0x000fea0003800000 */
[----:B------:R-:W0:Y:S01]  /*0420*/  LDC.64 R8, c[0x0][0x380] ;  /* 0x0000e000ff087b82 */ /* 0x000e220000000a00 */
[----:B------:R-:W-:Y:S01]  /*0430*/  PLOP3.LUT P0, PT, PT, PT, PT, 0x8, 0x80 ;  /* 0x000000000080781c */ /* 0x000fe20003f0e170 */
[----:B------:R-:W-:-:S12]  /*0440*/  VIADD R0, R4, 0xfffff400 ;  /* 0xfffff40004007836 */ /* 0x000fd80000000000 */
.L_x_13:
[----:B0-----:R-:W-:-:S05]  /*0450*/  IMAD.WIDE R30, R5, 0x8, R8 ;  /* 0x00000008051e7825 */ /* 0x001fca00078e0208 */
[----:B------:R-:W2:Y:S04]  /*0460*/  LDG.E.64.CONSTANT R10, desc[UR6][R30.64] ;  /* 0x000000061e0a7981 */ /* 0x000ea8000c1e9b00 */
[----:B------:R-:W3:Y:S04]  /*0470*/  LDG.E.64.CONSTANT R12, desc[UR6][R30.64+0x800] ;  /* 0x000800061e0c7981 */ /* 0x000ee8000c1e9b00 */
[----:B------:R-:W4:Y:S01]  /*0480*/  LDG.E.64.CONSTANT R14, desc[UR6][R30.64+0x1000] ;  /* 0x001000061e0e7981 */ /* 0x000f22000c1e9b00 */
[----:B------:R-:W-:-:S03]  /*0490*/  VIADD R39, R5, 0x400 ;  /* 0x0000040005277836 */ /* 0x000fc60000000000 */
[----:B------:R-:W4:Y:S01]  /*04a0*/  LDG.E.64.CONSTANT R16, desc[UR6][R30.64+0x1800] ;  /* 0x001800061e107981 */ /* 0x000f22000c1e9b00 */
[----:B------:R-:W-:-:S05]  /*04b0*/  IMAD.WIDE R38, R39, 0x8, R8 ;  /* 0x0000000827267825 */ /* 0x000fca00078e0208 */
[----:B------:R-:W4:Y:S04]  /*04c0*/  LDG.E.64.CONSTANT R18, desc[UR6][R38.64] ;  /* 0x0000000626127981 */ /* 0x000f28000c1e9b00 */
[----:B------:R-:W4:Y:S04]  /*04d0*/  LDG.E.64.CONSTANT R20, desc[UR6][R38.64+0x800] ;  /* 0x0008000626147981 */ /* 0x000f28000c1e9b00 */
        /* <DEDUP_REMOVED lines=12> */
[----:B------:R-:W4:Y:S04]  /*05a0*/  LDG.E.64.CONSTANT R38, desc[UR6][R44.64+0x1000] ;  /* 0x001000062c267981 */ /* 0x000f28000c1e9b00 */
[----:B------:R-:W4:Y:S01]  /*05b0*/  LDG.E.64.CONSTANT R40, desc[UR6][R44.64+0x1800] ;  /* 0x001800062c287981 */ /* 0x000f22000c1e9b00 */
[----:B------:R-:W-:-:S05]  /*05c0*/  VIADD R5, R5, 0x1000 ;  /* 0x0000100005057836 */ /* 0x000fca0000000000 */
[----:B------:R-:W-:Y:S01]  /*05d0*/  ISETP.GE.AND P2, PT, R5, R0, PT ;  /* 0x000000000500720c */ /* 0x000fe20003f46270 */
[----:B--2--5:R-:W-:-:S06]  /*05e0*/  DSETP.GEU.AND P1, PT, R6, R10, PT ;  /* 0x0000000a0600722a */ /* 0x024fcc0003f2e000 */
[----:B------:R-:W-:Y:S02]  /*05f0*/  FSEL R6, R10, R6, !P1 ;  /* 0x000000060a067208 */ /* 0x000fe40004800000 */
[----:B------:R-:W-:-:S06]  /*0600*/  FSEL R7, R11, R7, !P1 ;  /* 0x000000070b077208 */ /* 0x000fcc0004800000 */
[----:B---3--:R-:W-:-:S06]  /*0610*/  DSETP.GEU.AND P1, PT, R6, R12, PT ;  /* 0x0000000c0600722a */ /* 0x008fcc0003f2e000 */
[----:B------:R-:W-:Y:S02]  /*0620*/  FSEL R6, R12, R6, !P1 ;  /* 0x000000060c067208 */ /* 0x000fe40004800000 */
[----:B------:R-:W-:-:S06]  /*0630*/  FSEL R7, R13, R7, !P1 ;  /* 0x000000070d077208 */ /* 0x000fcc0004800000 */
[----:B----4-:R-:W-:-:S06]  /*0640*/  DSETP.GEU.AND P1, PT, R6, R14, PT ;  /* 0x0000000e0600722a */ /* 0x010fcc0003f2e000 */
[----:B------:R-:W-:Y:S02]  /*0650*/  FSEL R6, R14, R6, !P1 ;  /* 0x000000060e067208 */ /* 0x000fe40004800000 */
[----:B------:R-:W-:-:S06]  /*0660*/  FSEL R7, R15, R7, !P1 ;  /* 0x000000070f077208 */ /* 0x000fcc0004800000 */
[----:B------:R-:W-:-:S06]  /*0670*/  DSETP.GEU.AND P1, PT, R6, R16, PT ;  /* 0x000000100600722a */ /* 0x000fcc0003f2e000 */
        /* <DEDUP_REMOVED lines=37> */
[----:B------:R-:W-:Y:S01]  /*08d0*/  FSEL R7, R41, R7, !P1 ;  /* 0x0000000729077208 */ /* 0x000fe20004800000 */
[----:B------:R-:W-:Y:S06]  /*08e0*/  @!P2 BRA `(.L_x_13) ;  /* 0xfffffff800d8a947 */ /* 0x000fec000383ffff */
.L_x_12:
[----:B------:R-:W-:Y:S05]  /*08f0*/  BSYNC.RECONVERGENT B2 ;  /* 0x0000000000027941 */ /* 0x000fea0003800200 */
.L_x_11:
[----:B------:R-:W-:Y:S01]  /*0900*/  IMAD.IADD R0, R4, 0x1, -R5 ;  /* 0x0000000104007824 */ /* 0x000fe200078e0a05 */
[----:B------:R-:W-:Y:S04]  /*0910*/  BSSY.RECONVERGENT B2, `(.L_x_14) ;  /* 0x0000029000027945 */ /* 0x000fe80003800200 */
[----:B------:R-:W-:-:S13]  /*0920*/  ISETP.GT.AND P1, PT, R0, 0x400, PT ;  /* 0x000004000000780c */ /* 0x000fda0003f24270 */
[----:B------:R-:W-:Y:S05]  /*0930*/  @!P1 BRA `(.L_x_15) ;  /* 0x0000000000989947 */ /* 0x000fea0003800000 */
[----:B------:R-:W0:Y:S02]  /*0940*/  LDC.64 R18, c[0x0][0x380] ;  /* 0x0000e000ff127b82 */ /* 0x000e240000000a00 */
        /* <DEDUP_REMOVED lines=11> */
[----:B------:R-:W-:Y:S01]  /*0a00*/  VIADD R5, R5, 0x800 ;  /* 0x0000080005057836 */ /* 0x000fe20000000000 */
        /* <DEDUP_REMOVED lines=20> */
[----:B------:R-:W-:Y:S02]  /*0b50*/  FSEL R7, R25, R7, !P0 ;  /* 0x0000000719077208 */ /* 0x000fe40004000000 */
[----:B------:R-:W-:-:S04]  /*0b60*/  PLOP3.LUT P0, PT, PT, PT, PT, 0x8, 0x80 ;  /* 0x000000000080781c */ /* 0x000fc80003f0e170 */
[----:B------:R-:W-:-:S06]  /*0b70*/  DSETP.GEU.AND P1, PT, R6, R26, PT ;  /* 0x0000001a0600722a */ /* 0x000fcc0003f2e000 */
[----:B------:R-:W-:Y:S02]  /*0b80*/  FSEL R6, R26, R6, !P1 ;  /* 0x000000061a067208 */ /* 0x000fe40004800000 */
[----:B------:R-:W-:-:S07]  /*0b90*/  FSEL R7, R27, R7, !P1 ;  /* 0x000000071b077208 */ /* 0x000fce0004800000 */
.L_x_15:
[----:B------:R-:W-:Y:S05]  /*0ba0*/  BSYNC.RECONVERGENT B2 ;  /* 0x0000000000027941 */ /* 0x000fea0003800200 */
.L_x_14:
[----:B------:R-:W-:-:S13]  /*0bb0*/  ISETP.LT.OR P0, PT, R5, R4, P0 ;  /* 0x000000040500720c */ /* 0x000fda0000701670 */
[----:B------:R-:W-:Y:S05]  /*0bc0*/  @!P0 BRA `(.L_x_7) ;  /* 0x0000000000488947 */ /* 0x000fea0003800000 */
[----:B------:R-:W0:Y:S02]  /*0bd0*/  LDC.64 R8, c[0x0][0x380] ;  /* 0x0000e000ff087b82 */ /* 0x000e240000000a00 */
[----:B0-----:R-:W-:-:S05]  /*0be0*/  IMAD.WIDE R8, R5, 0x8, R8 ;  /* 0x0000000805087825 */ /* 0x001fca00078e0208 */
[----:B------:R-:W2:Y:S04]  /*0bf0*/  LDG.E.64.CONSTANT R10, desc[UR6][R8.64] ;  /* 0x00000006080a7981 */ /* 0x000ea8000c1e9b00 */
[----:B------:R-:W3:Y:S04]  /*0c00*/  LDG.E.64.CONSTANT R12, desc[UR6][R8.64+0x800] ;  /* 0x00080006080c7981 */ /* 0x000ee8000c1e9b00 */
[----:B------:R-:W4:Y:S04]  /*0c10*/  LDG.E.64.CONSTANT R14, desc[UR6][R8.64+0x1000] ;  /* 0x00100006080e7981 */ /* 0x000f28000c1e9b00 */
[----:B------:R-:W4:Y:S01]  /*0c20*/  LDG.E.64.CONSTANT R16, desc[UR6][R8.64+0x1800] ;  /* 0x0018000608107981 */ /* 0x000f22000c1e9b00 */
        /* <DEDUP_REMOVED lines=11> */
[----:B------:R-:W-:-:S07]  /*0ce0*/  FSEL R7, R17, R7, !P0 ;  /* 0x0000000711077208 */ /* 0x000fce0004000000 */
.L_x_7:
[----:B------:R-:W-:Y:S05]  /*0cf0*/  BSYNC.RECONVERGENT B1 ;  /* 0x0000000000017941 */ /* 0x000fea0003800200 */
.L_x_6:
[----:B------:R-:W-:-:S13]  /*0d00*/  ISETP.GE.AND P0, PT, R4, 0x100, PT ;  /* 0x000001000400780c */ /* 0x000fda0003f06270 */
[----:B------:R-:W-:Y:S05]  /*0d10*/  @!P0 BRA `(.L_x_16) ;  /* 0x00000004003c8947 */ /* 0x000fea0003800000 */
[----:B------:R-:W0:Y:S01]  /*0d20*/  S2R R8, SR_LANEID ;  /* 0x0000000000087919 */ /* 0x000e220000000000 */
[----:B-----5:R-:W-:Y:S04]  /*0d30*/  SHFL.DOWN PT, R4, R6, 0x1, 0x1f ;  /* 0x08201f0006047f89 */ /* 0x020fe800000e0000 */
[----:B------:R-:W1:Y:S02]  /*0d40*/  SHFL.DOWN PT, R5, R7, 0x1, 0x1f ;  /* 0x08201f0007057f89 */ /* 0x000e6400000e0000 */
[----:B-1----:R-:W-:Y:S01]  /*0d50*/  DSETP.GEU.AND P1, PT, R6, R4, PT ;  /* 0x000000040600722a */ /* 0x002fe20003f2e000 */
[C---:B0-----:R-:W-:Y:S02]  /*0d60*/  ISETP.GT.AND P0, PT, R8.reuse, 0x1e, PT ;  /* 0x0000001e0800780c */ /* 0x041fe40003f04270 */
[----:B------:R-:W-:-:S03]  /*0d70*/  ISETP.NE.AND P2, PT, R8, RZ, PT ;  /* 0x000000ff0800720c */ /* 0x000fc60003f45270 */
[----:B------:R-:W-:Y:S02]  /*0d80*/  FSEL R9, R4, R6, !P1 ;  /* 0x0000000604097208 */ /* 0x000fe40004800000 */
[----:B------:R-:W-:Y:S02]  /*0d90*/  FSEL R5, R5, R7, !P1 ;  /* 0x0000000705057208 */ /* 0x000fe40004800000 */
[----:B------:R-:W-:Y:S02]  /*0da0*/  FSEL R6, R6, R9, P0 ;  /* 0x0000000906067208 */ /* 0x000fe40000000000 */
[----:B------:R-:W-:Y:S02]  /*0db0*/  FSEL R11, R7, R5, P0 ;  /* 0x00000005070b7208 */ /* 0x000fe40000000000 */
[----:B------:R-:W-:Y:S01]  /*0dc0*/  ISETP.GT.AND P0, PT, R8, 0x1d, PT ;  /* 0x0000001d0800780c */ /* 0x000fe20003f04270 */
[----:B------:R-:W-:Y:S01]  /*0dd0*/  SHFL.DOWN PT, R4, R6, 0x2, 0x1f ;  /* 0x08401f0006047f89 */ /* 0x000fe200000e0000 */
[----:B------:R-:W-:Y:S01]  /*0de0*/  @!P2 MOV R2, 0x400 ;  /* 0x000004000002a802 */ /* 0x000fe20000000f00 */
[----:B------:R-:W-:Y:S01]  /*0df0*/  IMAD.MOV.U32 R7, RZ, RZ, R11 ;  /* 0x000000ffff077224 */ /* 0x000fe200078e000b */
[----:B------:R-:W-:Y:S01]  /*0e00*/  @!P2 SHF.R.U32.HI R0, RZ, 0x2, R3 ;  /* 0x00000002ff00a819 */ /* 0x000fe20000011603 */
[----:B------:R-:W0:Y:S03]  /*0e10*/  SHFL.DOWN PT, R5, R11, 0x2, 0x1f ;  /* 0x08401f000b057f89 */ /* 0x000e2600000e0000 */
[----:B------:R-:W-:Y:S01]  /*0e20*/  @!P2 LOP3.LUT R0, R0, 0xf8, RZ, 0xc0, !PT ;  /* 0x000000f80000a812 */ /* 0x000fe200078ec0ff */
[----:B------:R-:W1:Y:S01]  /*0e30*/  @!P2 S2R R9, SR_CgaCtaId ;  /* 0x000000000009a919 */ /* 0x000e620000008800 */
[----:B0-----:R-:W-:-:S06]  /*0e40*/  DSETP.GEU.AND P1, PT, R6, R4, PT ;  /* 0x000000040600722a */ /* 0x001fcc0003f2e000 */
[----:B------:R-:W-:Y:S02]  /*0e50*/  @!P0 FSEL R6, R4, R6, !P1 ;  /* 0x0000000604068208 */ /* 0x000fe40004800000 */
[----:B------:R-:W-:Y:S02]  /*0e60*/  @!P0 FSEL R11, R5, R11, !P1 ;  /* 0x0000000b050b8208 */ /* 0x000fe40004800000 */
[----:B------:R-:W-:Y:S01]  /*0e70*/  ISETP.GT.AND P0, PT, R8, 0x1b, PT ;  /* 0x0000001b0800780c */ /* 0x000fe20003f04270 */
[----:B------:R-:W-:Y:S02]  /*0e80*/  SHFL.DOWN PT, R4, R6, 0x4, 0x1f ;  /* 0x08801f0006047f89 */ /* 0x000fe400000e0000 */
[----:B------:R-:W-:Y:S02]  /*0e90*/  IMAD.MOV.U32 R7, RZ, RZ, R11 ;  /* 0x000000ffff077224 */ /* 0x000fe400078e000b */
[----:B------:R-:W0:Y:S04]  /*0ea0*/  SHFL.DOWN PT, R5, R11, 0x4, 0x1f ;  /* 0x08801f000b057f89 */ /* 0x000e2800000e0000 */
        /* <DEDUP_REMOVED lines=14> */
[----:B0-----:R-:W-:Y:S01]  /*0f90*/  DSETP.GEU.AND P0, PT, R6, R4, PT ;  /* 0x000000040600722a */ /* 0x001fe20003f0e000 */
[----:B-1----:R-:W-:-:S05]  /*0fa0*/  @!P2 LEA R7, R9, R2, 0x18 ;  /* 0x000000020907a211 */ /* 0x002fca00078ec0ff */
[----:B------:R-:W-:Y:S01]  /*0fb0*/  FSEL R4, R4, R6, !P0 ;  /* 0x0000000604047208 */ /* 0x000fe20004000000 */
[----:B------:R-:W-:Y:S01]  /*0fc0*/  @!P2 IMAD.IADD R9, R0, 0x1, R7 ;  /* 0x000000010009a824 */ /* 0x000fe200078e0207 */
[----:B------:R-:W-:Y:S02]  /*0fd0*/  FSEL R5, R5, R11, !P0 ;  /* 0x0000000b05057208 */ /* 0x000fe40004000000 */
[----:B------:R-:W-:Y:S02]  /*0fe0*/  ISETP.NE.AND P0, PT, R3, RZ, PT ;  /* 0x000000ff0300720c */ /* 0x000fe40003f05270 */
[----:B------:R-:W-:Y:S01]  /*0ff0*/  FSEL R6, R6, R4, P1 ;  /* 0x0000000406067208 */ /* 0x000fe20000800000 */
[----:B------:R3:W-:Y:S01]  /*1000*/  @!P2 STS.64 [R9+0x8], R4 ;  /* 0x000008040900a388 */ /* 0x0007e20000000a00 */
[----:B------:R-:W-:Y:S01]  /*1010*/  FSEL R7, R11, R5, P1 ;  /* 0x000000050b077208 */ /* 0x000fe20000800000 */
[----:B------:R-:W-:Y:S08]  /*1020*/  BAR.SYNC.DEFER_BLOCKING 0x0 ;  /* 0x0000000000007b1d */ /* 0x000ff00000010000 */
[----:B------:R-:W-:Y:S05]  /*1030*/  @P0 BRA `(.L_x_17) ;  /* 0x0000004800f40947 */ /* 0x000fea0003800000 */
[----:B------:R-:W0:Y:S01]  /*1040*/  S2UR UR5, SR_CgaCtaId ;  /* 0x00000000000579c3 */ /* 0x000e220000008800 */
[----:B------:R-:W-:Y:S02]  /*1050*/  UMOV UR4, 0x400 ;  /* 0x0000040000047882 */ /* 0x000fe40000000000 */
[----:B0-----:R-:W-:-:S09]  /*1060*/  ULEA UR4, UR5, UR4, 0x18 ;  /* 0x0000000405047291 */ /* 0x001fd2000f8ec0ff */
[----:B---3--:R-:W0:Y:S04]  /*1070*/  LDS.128 R8, [UR4+0x10] ;  /* 0x00001004ff087984 */ /* 0x008e280008000c00 */
[----:B------:R-:W1:Y:S01]  /*1080*/  LDS.128 R12, [UR4+0x20] ;  /* 0x00002004ff0c7984 */ /* 0x000e620008000c00 */
[----:B0-----:R-:W-:-:S06]  /*1090*/  DSETP.GEU.AND P1, PT, R6, R8, PT ;  /* 0x000000080600722a */ /* 0x001fcc0003f2e000 */
[----:B------:R-:W-:Y:S02]  /*10a0*/  FSEL R2, R8, R6, !P1 ;  /* 0x0000000608027208 */ /* 0x000fe40004800000 */
[----:B------:R-:W-:Y:S02]  /*10b0*/  FSEL R3, R9, R7, !P1 ;  /* 0x0000000709037208 */ /* 0x000fe40004800000 */
[----:B------:R-:W0:Y:S04]  /*10c0*/  LDS.128 R4, [UR4+0x30] ;  /* 0x00003004ff047984 */ /* 0x000e280008000c00 */
[----:B------:R-:W-:-:S06]  /*10d0*/  DSETP.GEU.AND P1, PT, R2, R10, PT ;  /* 0x0000000a0200722a */ /* 0x000fcc0003f2e000 */
[----:B------:R-:W-:Y:S02]  /*10e0*/  FSEL R2, R10, R2, !P1 ;  /* 0x000000020a027208 */ /* 0x000fe40004800000 */
[----:B------:R-:W-:-:S06]  /*10f0*/  FSEL R3, R11, R3, !P1 ;  /* 0x000000030b037208 */ /* 0x000fcc0004800000 */
[----:B-1----:R-:W-:-:S06]  /*1100*/  DSETP.GEU.AND P1, PT, R2, R12, PT ;  /* 0x0000000c0200722a */ /* 0x002fcc0003f2e000 */
[----:B------:R-:W-:Y:S02]  /*1110*/  FSEL R8, R12, R2, !P1 ;  /* 0x000000020c087208 */ /* 0x000fe40004800000 */
[----:B------:R-:W-:Y:S02]  /*1120*/  FSEL R9, R13, R3, !P1 ;  /* 0x000000030d097208 */ /* 0x000fe40004800000 */
[----:B------:R-:W1:Y:S04]  /*1130*/  LDS.64 R2, [UR4+0x40] ;  /* 0x00004004ff027984 */ /* 0x000e680008000a00 */
[----:B------:R-:W-:-:S06]  /*1140*/  DSETP.GEU.AND P1, PT, R8, R14, PT ;  /* 0x0000000e0800722a */ /* 0x000fcc0003f2e000 */
[----:B------:R-:W-:Y:S02]  /*1150*/  FSEL R8, R14, R8, !P1 ;  /* 0x000000080e087208 */ /* 0x000fe40004800000 */
[----:B------:R-:W-:-:S06]  /*1160*/  FSEL R9, R15, R9, !P1 ;  /* 0x000000090f097208 */ /* 0x000fcc0004800000 */
[----:B0-----:R-:W-:-:S06]  /*1170*/  DSETP.GEU.AND P1, PT, R8, R4, PT ;  /* 0x000000040800722a */ /* 0x001fcc0003f2e000 */
[----:B------:R-:W-:Y:S02]  /*1180*/  FSEL R4, R4, R8, !P1 ;  /* 0x0000000804047208 */ /* 0x000fe40004800000 */
[----:B------:R-:W-:-:S06]  /*1190*/  FSEL R5, R5, R9, !P1 ;  /* 0x0000000905057208 */ /* 0x000fcc0004800000 */
[----:B------:R-:W-:-:S06]  /*11a0*/  DSETP.GEU.AND P1, PT, R4, R6, PT ;  /* 0x000000060400722a */ /* 0x000fcc0003f2e000 */
[----:B------:R-:W-:Y:S02]  /*11b0*/  FSEL R4, R6, R4, !P1 ;  /* 0x0000000406047208 */ /* 0x000fe40004800000 */
[----:B------:R-:W-:-:S06]  /*11c0*/  FSEL R5, R7, R5, !P1 ;  /* 0x0000000507057208 */ /* 0x000fcc0004800000 */
[----:B-1----:R-:W-:-:S06]  /*11d0*/  DSETP.GEU.AND P1, PT, R4, R2, PT ;  /* 0x000000020400722a */ /* 0x002fcc0003f2e000 */
[----:B------:R-:W-:Y:S02]  /*11e0*/  FSEL R6, R2, R4, !P1 ;  /* 0x0000000402067208 */ /* 0x000fe40004800000 */
[----:B------:R-:W-:Y:S01]  /*11f0*/  FSEL R7, R3, R5, !P1 ;  /* 0x0000000503077208 */ /* 0x000fe20004800000 */
[----:B------:R-:W-:Y:S06]  /*1200*/  BRA `(.L_x_17) ;  /* 0x0000004800807947 */ /* 0x000fec0003800000 */
.L_x_16:
[----:B------:R-:W-:Y:S01]  /*1210*/  LOP3.LUT R0, R3, 0x3e0, RZ, 0xc0, !PT ;  /* 0x000003e003007812 */ /* 0x000fe200078ec0ff */
[----:B------:R-:W0:Y:S03]  /*1220*/  S2R R10, SR_LANEID ;  /* 0x00000000000a7919 */ /* 0x000e260000000000 */
[----:B------:R-:W-:Y:S01]  /*1230*/  LOP3.LUT R9, RZ, R0, RZ, 0x33, !PT ;  /* 0x00000000ff097212 */ /* 0x000fe200078e33ff */
[----:B------:R-:W-:-:S04]  /*1240*/  VIADD R5, R0, 0x20 ;  /* 0x0000002000057836 */ /* 0x000fc80000000000 */
[----:B------:R-:W-:Y:S01]  /*1250*/  IMAD.IADD R9, R9, 0x1, R4 ;  /* 0x0000000109097824 */ /* 0x000fe200078e0204 */
[----:B------:R-:W-:-:S04]  /*1260*/  ISETP.GT.AND P0, PT, R5, R4, PT ;  /* 0x000000040500720c */ /* 0x000fc80003f04270 */
[----:B------:R-:W-:-:S05]  /*1270*/  SEL R5, R9, 0x1f, P0 ;  /* 0x0000001f09057807 */ /* 0x000fca0000000000 */
[----:B-----5:R-:W-:Y:S04]  /*1280*/  SHFL.DOWN PT, R8, R6, 0x1, R5 ;  /* 0x0820000006087989 */ /* 0x020fe800000e0005 */
[----:B------:R-:W1:Y:S01]  /*1290*/  SHFL.DOWN PT, R9, R7, 0x1, R5 ;  /* 0x0820000007097989 */ /* 0x000e6200000e0005 */
[C---:B0-----:R-:W-:Y:S01]  /*12a0*/  ISETP.GE.AND P0, PT, R10.reuse, R5, PT ;  /* 0x000000050a00720c */ /* 0x041fe20003f06270 */
[----:B------:R-:W-:Y:S01]  /*12b0*/  VIADD R0, R10, 0x2 ;  /* 0x000000020a007836 */ /* 0x000fe20000000000 */
[----:B-1----:R-:W-:-:S06]  /*12c0*/  DSETP.GEU.AND P1, PT, R6, R8, PT ;  /* 0x000000080600722a */ /* 0x002fcc0003f2e000 */
[-C--:B------:R-:W-:Y:S02]  /*12d0*/  FSEL R11, R8, R6.reuse, !P1 ;  /* 0x00000006080b7208 */ /* 0x080fe40004800000 */
[-C--:B------:R-:W-:Y:S02]  /*12e0*/  FSEL R9, R9, R7.reuse, !P1 ;  /* 0x0000000709097208 */ /* 0x080fe40004800000 */
[----:B------:R-:W-:Y:S02]  /*12f0*/  FSEL R2, R11, R6, !P0 ;  /* 0x000000060b027208 */ /* 0x000fe40004000000 */
[----:B------:R-:W-:Y:S02]  /*1300*/  FSEL R11, R9, R7, !P0 ;  /* 0x00000007090b7208 */ /* 0x000fe40004000000 */
[----:B------:R-:W-:Y:S01]  /*1310*/  ISETP.GT.AND P0, PT, R0, R5, PT ;  /* 0x000000050000720c */ /* 0x000fe20003f04270 */
[----:B------:R-:W-:Y:S01]  /*1320*/  SHFL.DOWN PT, R8, R2, 0x2, R5 ;  /* 0x0840000002087989 */ /* 0x000fe200000e0005 */
[----:B------:R-:W-:-:S02]  /*1330*/  IMAD.MOV.U32 R6, RZ, RZ, R2 ;  /* 0x000000ffff067224 */ /* 0x000fc400078e0002 */
[----:B------:R-:W-:Y:S01]  /*1340*/  IMAD.MOV.U32 R7, RZ, RZ, R11 ;  /* 0x000000ffff077224 */ /* 0x000fe200078e000b */
[----:B------:R-:W0:Y:S01]  /*1350*/  SHFL.DOWN PT, R9, R11, 0x2, R5 ;  /* 0x084000000b097989 */ /* 0x000e2200000e0005 */
[----:B------:R-:W-:-:S04]  /*1360*/  VIADD R0, R10, 0x4 ;  /* 0x000000040a007836 */ /* 0x000fc80000000000 */
[----:B0-----:R-:W-:-:S06]  /*1370*/  DSETP.GEU.AND P1, PT, R6, R8, PT ;  /* 0x000000080600722a */ /* 0x001fcc0003f2e000 */
[----:B------:R-:W-:Y:S02]  /*1380*/  @!P0 FSEL R2, R8, R2, !P1 ;  /* 0x0000000208028208 */ /* 0x000fe40004800000 */
[----:B------:R-:W-:Y:S02]  /*1390*/  @!P0 FSEL R11, R9, R11, !P1 ;  /* 0x0000000b090b8208 */ /* 0x000fe40004800000 */
[----:B------:R-:W-:Y:S01]  /*13a0*/  ISETP.GT.AND P0, PT, R0, R5, PT ;  /* 0x000000050000720c */ /* 0x000fe20003f04270 */
[----:B------:R-:W-:Y:S01]  /*13b0*/  SHFL.DOWN PT, R6, R2, 0x4, R5 ;  /* 0x0880000002067989 */ /* 0x000fe200000e0005 */
[----:B------:R-:W-:Y:S02]  /*13c0*/  IMAD.MOV.U32 R8, RZ, RZ, R2 ;  /* 0x000000ffff087224 */ /* 0x000fe400078e0002 */
        /* <DEDUP_REMOVED lines=8> */
[----:B------:R-:W-:Y:S01]  /*1450*/  IMAD.MOV.U32 R8, RZ, RZ, R2 ;  /* 0x000000ffff087224 */ /* 0x000fe200078e0002 */
[C---:B------:R-:W-:Y:S01]  /*1460*/  ISETP.NE.AND P0, PT, R10.reuse, RZ, PT ;  /* 0x000000ff0a00720c */ /* 0x040fe20003f05270 */
[----:B------:R-:W-:Y:S01]  /*1470*/  IMAD.MOV.U32 R9, RZ, RZ, R11 ;  /* 0x000000ffff097224 */ /* 0x000fe200078e000b */
[----:B------:R-:W0:Y:S01]  /*1480*/  SHFL.DOWN PT, R7, R11, 0x8, R5 ;  /* 0x090000000b077989 */ /* 0x000e2200000e0005 */
[----:B------:R-:W-:-:S10]  /*1490*/  VIADD R0, R10, 0x10 ;  /* 0x000000100a007836 */ /* 0x000fd40000000000 */
[----:B------:R-:W1:Y:S01]  /*14a0*/  @!P0 S2R R13, SR_CgaCtaId ;  /* 0x00000000000d8919 */ /* 0x000e620000008800 */
[----:B0-----:R-:W-:-:S06]  /*14b0*/  DSETP.GEU.AND P2, PT, R8, R6, PT ;  /* 0x000000060800722a */ /* 0x001fcc0003f4e000 */
[----:B------:R-:W-:Y:S02]  /*14c0*/  @!P1 FSEL R2, R6, R2, !P2 ;  /* 0x0000000206029208 */ /* 0x000fe40005000000 */
[----:B------:R-:W-:Y:S02]  /*14d0*/  @!P1 FSEL R11, R7, R11, !P2 ;  /* 0x0000000b070b9208 */ /* 0x000fe40005000000 */
[----:B------:R-:W-:Y:S01]  /*14e0*/  ISETP.GT.AND P1, PT, R0, R5, PT ;  /* 0x000000050000720c */ /* 0x000fe20003f24270 */
[----:B------:R-:W-:Y:S01]  /*14f0*/  SHFL.DOWN PT, R6, R2, 0x10, R5 ;  /* 0x0a00000002067989 */ /* 0x000fe200000e0005 */
[----:B------:R-:W-:Y:S01]  /*1500*/  IMAD.MOV.U32 R8, RZ, RZ, R2 ;  /* 0x000000ffff087224 */ /* 0x000fe200078e0002 */
[----:B------:R-:W-:Y:S01]  /*1510*/  @!P0 SHF.R.U32.HI R0, RZ, 0x2, R3 ;  /* 0x00000002ff008819 */ /* 0x000fe20000011603 */
[----:B------:R-:W-:Y:S01]  /*1520*/  IMAD.MOV.U32 R9, RZ, RZ, R11 ;  /* 0x000000ffff097224 */ /* 0x000fe200078e000b */
[----:B------:R-:W0:Y:S02]  /*1530*/  SHFL.DOWN PT, R7, R11, 0x10, R5 ;  /* 0x0a0000000b077989 */ /* 0x000e2400000e0005 */
[----:B------:R-:W-:-:S03]  /*1540*/  @!P0 LOP3.LUT R0, R0, 0xf8, RZ, 0xc0, !PT ;  /* 0x000000f800008812 */ /* 0x000fc600078ec0ff */
[----:B0-----:R-:W-:Y:S01]  /*1550*/  DSETP.GEU.AND P2, PT, R8, R6, PT ;  /* 0x000000060800722a */ /* 0x001fe20003f4e000 */
[----:B------:R-:W-:-:S04]  /*1560*/  @!P0 MOV R8, 0x400 ;  /* 0x0000040000088802 */ /* 0x000fc80000000f00 */
[----:B-1----:R-:W-:Y:S02]  /*1570*/  @!P0 LEA R13, R13, R8, 0x18 ;  /* 0x000000080d0d8211 */ /* 0x002fe400078ec0ff */
[----:B------:R-:W-:Y:S02]  /*1580*/  @!P1 FSEL R2, R6, R2, !P2 ;  /* 0x0000000206029208 */ /* 0x000fe40005000000 */
[----:B------:R-:W-:Y:S01]  /*1590*/  @!P1 FSEL R11, R7, R11, !P2 ;  /* 0x0000000b070b9208 */ /* 0x000fe20005000000 */
[----:B------:R-:W-:Y:S02]  /*15a0*/  @!P0 IMAD.IADD R13, R0, 0x1, R13 ;  /* 0x00000001000d8824 */ /* 0x000fe400078e020d */
[----:B------:R-:W-:Y:S02]  /*15b0*/  IMAD.MOV.U32 R6, RZ, RZ, R2 ;  /* 0x000000ffff067224 */ /* 0x000fe400078e0002 */
[----:B------:R-:W-:-:S05]  /*15c0*/  IMAD.MOV.U32 R7, RZ, RZ, R11 ;  /* 0x000000ffff077224 */ /* 0x000fca00078e000b */
[----:B------:R3:W-:Y:S01]  /*15d0*/  @!P0 STS.64 [R13+0x8], R6 ;  /* 0x000008060d008388 */ /* 0x0007e20000000a00 */
[----:B------:R-:W-:Y:S01]  /*15e0*/  BAR.SYNC.DEFER_BLOCKING 0x0 ;  /* 0x0000000000007b1d */ /* 0x000fe20000010000 */
[----:B------:R-:W-:-:S13]  /*15f0*/  ISETP.NE.AND P0, PT, R3, RZ, PT ;  /* 0x000000ff0300720c */ /* 0x000fda0003f05270 */
[----:B---3--:R-:W-:Y:S05]  /*1600*/  @P0 BRA `(.L_x_17) ;  /* 0x0000004400800947 */ /* 0x008fea0003800000 */
[----:B------:R-:W0:Y:S01]  /*1610*/  S2UR UR5, SR_CgaCtaId ;  /* 0x00000000000579c3 */ /* 0x000e220000008800 */
[----:B------:R-:W-:Y:S01]  /*1620*/  UMOV UR4, 0x400 ;  /* 0x0000040000047882 */ /* 0x000fe20000000000 */
[----:B------:R-:W-:Y:S01]  /*1630*/  ISETP.GT.AND P2, PT, R4, 0x20, PT ;  /* 0x000000200400780c */ /* 0x000fe20003f44270 */
[----:B0-----:R-:W-:-:S09]  /*1640*/  ULEA UR4, UR5, UR4, 0x18 ;  /* 0x0000000405047291 */ /* 0x001fd2000f8ec0ff */
[----:B------:R-:W0:Y:S04]  /*1650*/  LDS.128 R16, [UR4+0x10] ;  /* 0x00001004ff107984 */ /* 0x000e280008000c00 */
[----:B------:R-:W1:Y:S04]  /*1660*/  LDS.128 R12, [UR4+0x20] ;  /* 0x00002004ff0c7984 */ /* 0x000e680008000c00 */
[----:B------:R-:W2:Y:S01]  /*1670*/  LDS.128 R8, [UR4+0x30] ;  /* 0x00003004ff087984 */ /* 0x000ea20008000c00 */
[----:B0-----:R-:W-:-:S06]  /*1680*/  DSETP.GEU.AND P1, PT, R6, R16, PT ;  /* 0x000000100600722a */ /* 0x001fcc0003f2e000 */
[-C--:B------:R-:W-:Y:S02]  /*1690*/  FSEL R3, R16, R6.reuse, !P1 ;  /* 0x0000000610037208 */ /* 0x080fe40004800000 */
[-C--:B------:R-:W-:Y:S02]  /*16a0*/  FSEL R17, R17, R7.reuse, !P1 ;  /* 0x0000000711117208 */ /* 0x080fe40004800000 */
[----:B------:R-:W-:Y:S02]  /*16b0*/  FSEL R6, R3, R6, P2 ;  /* 0x0000000603067208 */ /* 0x000fe40001000000 */
[----:B------:R-:W-:Y:S02]  /*16c0*/  FSEL R7, R17, R7, P2 ;  /* 0x0000000711077208 */ /* 0x000fe40001000000 */
[C---:B------:R-:W-:Y:S01]  /*16d0*/  ISETP.GT.AND P1, PT, R4.reuse, 0x40, PT ;  /* 0x000000400400780c */ /* 0x040fe20003f24270 */
[----:B------:R-:W-:Y:S01]  /*16e0*/  IMAD.MOV.U32 R2, RZ, RZ, R6 ;  /* 0x000000ffff027224 */ /* 0x000fe200078e0006 */
[----:B------:R-:W-:Y:S01]  /*16f0*/  ISETP.GT.AND P2, PT, R4, 0x60, PT ;  /* 0x000000600400780c */ /* 0x000fe20003f44270 */
[----:B------:R-:W-:-:S06]  /*1700*/  IMAD.MOV.U32 R3, RZ, RZ, R7 ;  /* 0x000000ffff037224 */ /* 0x000fcc00078e0007 */
[----:B------:R-:W-:-:S06]  /*1710*/  DSETP.GEU.AND P3, PT, R2, R18, PT ;  /* 0x000000120200722a */ /* 0x000fcc0003f6e000 */
[----:B------:R-:W-:Y:S02]  /*1720*/  @P1 FSEL R6, R18, R6, !P3 ;  /* 0x0000000612061208 */ /* 0x000fe40005800000 */
[----:B------:R-:W-:Y:S02]  /*1730*/  @P1 FSEL R7, R19, R7, !P3 ;  /* 0x0000000713071208 */ /* 0x000fe40005800000 */
[----:B------:R-:W-:Y:S01]  /*1740*/  ISETP.GT.AND P1, PT, R4, 0x80, PT ;  /* 0x000000800400780c */ /* 0x000fe20003f24270 */
[----:B------:R-:W-:Y:S02]  /*1750*/  IMAD.MOV.U32 R2, RZ, RZ, R6 ;  /* 0x000000ffff027224 */ /* 0x000fe400078e0006 */
[----:B------:R-:W-:-:S06]  /*1760*/  IMAD.MOV.U32 R3, RZ, RZ, R7 ;  /* 0x000000ffff037224 */ /* 0x000fcc00078e0007 */
[----:B-1----:R-:W-:Y:S01]  /*1770*/  DSETP.GEU.AND P3, PT, R2, R12, PT ;  /* 0x0000000c0200722a */ /* 0x002fe20003f6e000 */
[----:B------:R-:W0:Y:S05]  /*1780*/  LDS.64 R2, [UR4+0x40] ;  /* 0x00004004ff027984 */ /* 0x000e2a0008000a00 */
[----:B------:R-:W-:Y:S02]  /*1790*/  @P2 FSEL R6, R12, R6, !P3 ;  /* 0x000000060c062208 */ /* 0x000fe40005800000 */
[----:B------:R-:W-:Y:S02]  /*17a0*/  @P2 FSEL R7, R13, R7, !P3 ;  /* 0x000000070d072208 */ /* 0x000fe40005800000 */
[----:B------:R-:W-:-:S04]  /*17b0*/  ISETP.GT.AND P2, PT, R4, 0xa0, PT ;  /* 0x000000a00400780c */ /* 0x000fc80003f44270 */
[----:B------:R-:W-:-:S06]  /*17c0*/  DSETP.GEU.AND P3, PT, R6, R14, PT ;  /* 0x0000000e0600722a */ /* 0x000fcc0003f6e000 */
[----:B------:R-:W-:Y:S02]  /*17d0*/  @P1 FSEL R6, R14, R6, !P3 ;  /* 0x000000060e061208 */ /* 0x000fe40005800000 */
[----:B------:R-:W-:Y:S02]  /*17e0*/  @P1 FSEL R7, R15, R7, !P3 ;  /* 0x000000070f071208 */ /* 0x000fe40005800000 */
[----:B------:R-:W-:-:S04]  /*17f0*/  ISETP.GT.AND P1, PT, R4, 0xc0, PT ;  /* 0x000000c00400780c */ /* 0x000fc80003f24270 */
[----:B--2---:R-:W-:-:S06]  /*1800*/  DSETP.GEU.AND P3, PT, R6, R8, PT ;  /* 0x000000080600722a */ /* 0x004fcc0003f6e000 */
[----:B------:R-:W-:Y:S02]  /*1810*/  @P2 FSEL R6, R8, R6, !P3 ;  /* 0x0000000608062208 */ /* 0x000fe40005800000 */
[----:B------:R-:W-:Y:S02]  /*1820*/  @P2 FSEL R7, R9, R7, !P3 ;  /* 0x0000000709072208 */ /* 0x000fe40005800000 */
[----:B------:R-:W-:-:S04]  /*1830*/  ISETP.GT.AND P2, PT, R4, 0xe0, PT ;  /* 0x000000e00400780c */ /* 0x000fc80003f44270 */
[----:B------:R-:W-:-:S06]  /*1840*/  DSETP.GEU.AND P3, PT, R6, R10, PT ;  /* 0x0000000a0600722a */ /* 0x000fcc0003f6e000 */
[----:B------:R-:W-:Y:S02]  /*1850*/  @P1 FSEL R6, R10, R6, !P3 ;  /* 0x000000060a061208 */ /* 0x000fe40005800000 */
[----:B------:R-:W-:-:S03]  /*1860*/  @P1 FSEL R7, R11, R7, !P3 ;  /* 0x000000070b071208 */ /* 0x000fc60005800000 */
[----:B------:R-:W-:Y:S02]  /*1870*/  IMAD.MOV.U32 R4, RZ, RZ, R6 ;  /* 0x000000ffff047224 */ /* 0x000fe400078e0006 */
[----:B------:R-:W-:-:S06]  /*1880*/  IMAD.MOV.U32 R5, RZ, RZ, R7 ;  /* 0x000000ffff057224 */ /* 0x000fcc00078e0007 */
[----:B0-----:R-:W-:-:S06]  /*1890*/  DSETP.GEU.AND P1, PT, R4, R2, PT ;  /* 0x000000020400722a */ /* 0x001fcc0003f2e000 */
[----:B------:R-:W-:Y:S02]  /*18a0*/  @P2 FSEL R6, R2, R6, !P1 ;  /* 0x0000000602062208 */ /* 0x000fe40004800000 */
[----:B------:R-:W-:Y:S01]  /*18b0*/  @P2 FSEL R7, R3, R7, !P1 ;  /* 0x0000000703072208 */ /* 0x000fe20004800000 */
[----:B------:R-:W-:Y:S06]  /*18c0*/  BRA `(.L_x_17) ;  /* 0x0000004000d07947 */ /* 0x000fec0003800000 */
.L_x_3:
[----:B------:R-:W0:Y:S01]  /*18d0*/  S2R R0, SR_TID.X ;  /* 0x0000000000007919 */ /* 0x000e220000002100 */
[----:B------:R-:W1:Y:S02]  /*18e0*/  LDCU.64 UR4, c[0x0][0x380] ;  /* 0x00007000ff0477ac */ /* 0x000e640008000a00 */
[----:B-1----:R-:W-:Y:S02]  /*18f0*/  IMAD.U32 R2, RZ, RZ, UR4 ;  /* 0x00000004ff027e24 */ /* 0x002fe4000f8e00ff */
[----:B------:R-:W-:Y:S02]  /*1900*/  IMAD.U32 R3, RZ, RZ, UR5 ;  /* 0x00000005ff037e24 */ /* 0x000fe4000f8e00ff */
[----:B0-----:R-:W-:-:S04]  /*1910*/  IMAD.SHL.U32 R5, R0, 0x4, RZ ;  /* 0x0000000400057824 */ /* 0x001fc800078e00ff */
[----:B------:R-:W-:-:S05]  /*1920*/  IMAD.WIDE.U32 R6, R5, 0x8, R2 ;  /* 0x0000000805067825 */ /* 0x000fca00078e0002 */
[----:B------:R-:W2:Y:S04]  /*1930*/  LDG.E.128.CONSTANT R20, desc[UR6][R6.64] ;  /* 0x0000000606147981 */ /* 0x000ea8000c1e9d00 */
[----:B------:R-:W3:Y:S04]  /*1940*/  LDG.E.128.CONSTANT R12, desc[UR6][R6.64+0x10] ;  /* 0x00001006060c7981 */ /* 0x000ee8000c1e9d00 */
[----:B------:R-:W4:Y:S04]  /*1950*/  LDG.E.128.CONSTANT R8, desc[UR6][R6.64+0x2000] ;  /* 0x0020000606087981 */ /* 0x000f28000c1e9d00 */
[----:B------:R0:W5:Y:S01]  /*1960*/  LDG.E.128.CONSTANT R16, desc[UR6][R6.64+0x2010] ;  /* 0x0020100606107981 */ /* 0x000162000c1e9d00 */
[----:B------:R-:W-:Y:S01]  /*1970*/  ISETP.GE.U32.AND P1, PT, R4, 0x1000, PT ;  /* 0x000010000400780c */ /* 0x000fe20003f26070 */
[----:B------:R-:W-:Y:S01]  /*1980*/  UMOV UR4, 0x800 ;  /* 0x0000080000047882 */ /* 0x000fe20000000000 */
[----:B--2---:R-:W-:-:S06]  /*1990*/  DSETP.GEU.AND P0, PT, R20, R22, PT ;  /* 0x000000161400722a */ /* 0x004fcc0003f0e000 */
[----:B------:R-:W-:Y:S02]  /*19a0*/  FSEL R20, R22, R20, !P0 ;  /* 0x0000001416147208 */ /* 0x000fe40004000000 */
[----:B------:R-:W-:-:S06]  /*19b0*/  FSEL R21, R23, R21, !P0 ;  /* 0x0000001517157208 */ /* 0x000fcc0004000000 */
[----:B---3--:R-:W-:-:S06]  /*19c0*/  DSETP.GEU.AND P0, PT, R20, R12, PT ;  /* 0x0000000c1400722a */ /* 0x008fcc0003f0e000 */
[----:B------:R-:W-:Y:S02]  /*19d0*/  FSEL R12, R12, R20, !P0 ;  /* 0x000000140c0c7208 */ /* 0x000fe40004000000 */
[----:B------:R-:W-:-:S06]  /*19e0*/  FSEL R13, R13, R21, !P0 ;  /* 0x000000150d0d7208 */ /* 0x000fcc0004000000 */
[----:B------:R-:W-:-:S06]  /*19f0*/  DSETP.GEU.AND P0, PT, R12, R14, PT ;  /* 0x0000000e0c00722a */ /* 0x000fcc0003f0e000 */
[----:B------:R-:W-:Y:S02]  /*1a00*/  FSEL R12, R14, R12, !P0 ;  /* 0x0000000c0e0c7208 */ /* 0x000fe40004000000 */
[----:B------:R-:W-:-:S06]  /*1a10*/  FSEL R13, R15, R13, !P0 ;  /* 0x0000000d0f0d7208 */ /* 0x000fcc0004000000 */
[----:B----4-:R-:W-:-:S06]  /*1a20*/  DSETP.GEU.AND P0, PT, R12, R8, PT ;  /* 0x000000080c00722a */ /* 0x010fcc0003f0e000 */
[----:B0-----:R-:W-:Y:S02]  /*1a30*/  FSEL R6, R8, R12, !P0 ;  /* 0x0000000c08067208 */ /* 0x001fe40004000000 */
[----:B------:R-:W-:-:S06]  /*1a40*/  FSEL R7, R9, R13, !P0 ;  /* 0x0000000d09077208 */ /* 0x000fcc0004000000 */
[----:B------:R-:W-:-:S06]  /*1a50*/  DSETP.GEU.AND P0, PT, R6, R10, PT ;  /* 0x0000000a0600722a */ /* 0x000fcc0003f0e000 */
[----:B------:R-:W-:Y:S02]  /*1a60*/  FSEL R6, R10, R6, !P0 ;  /* 0x000000060a067208 */ /* 0x000fe40004000000 */
[----:B------:R-:W-:-:S06]  /*1a70*/  FSEL R7, R11, R7, !P0 ;  /* 0x000000070b077208 */ /* 0x000fcc0004000000 */
[----:B-----5:R-:W-:-:S06]  /*1a80*/  DSETP.GEU.AND P0, PT, R6, R16, PT ;  /* 0x000000100600722a */ /* 0x020fcc0003f0e000 */
[----:B------:R-:W-:Y:S02]  /*1a90*/  FSEL R6, R16, R6, !P0 ;  /* 0x0000000610067208 */ /* 0x000fe40004000000 */
[----:B------:R-:W-:-:S06]  /*1aa0*/  FSEL R7, R17, R7, !P0 ;  /* 0x0000000711077208 */ /* 0x000fcc0004000000 */
[----:B------:R-:W-:-:S06]  /*1ab0*/  DSETP.GEU.AND P0, PT, R6, R18, PT ;  /* 0x000000120600722a */ /* 0x000fcc0003f0e000 */
[----:B------:R-:W-:Y:S02]  /*1ac0*/  FSEL R6, R18, R6, !P0 ;  /* 0x0000000612067208 */ /* 0x000fe40004000000 */
[----:B------:R-:W-:Y:S01]  /*1ad0*/  FSEL R7, R19, R7, !P0 ;  /* 0x0000000713077208 */ /* 0x000fe20004000000 */
[----:B------:R-:W-:Y:S06]  /*1ae0*/  @!P1 BRA `(.L_x_18) ;  /* 0x0000000000a49947 */ /* 0x000fec0003800000 */
[----:B------:R-:W0:Y:S01]  /*1af0*/  LDC R24, c[0x0][0x390] ;  /* 0x0000e400ff187b82 */ /* 0x000e220000000800 */
[----:B------:R-:W-:Y:S01]  /*1b00*/  VIADD R25, R4, 0xfffff800 ;  /* 0xfffff80004197836 */ /* 0x000fe20000000000 */
[----:B------:R-:W-:-:S06]  /*1b10*/  UMOV UR4, 0x800 ;  /* 0x0000080000047882 */ /* 0x000fcc0000000000 */
[----:B------:R-:W1:Y:S02]  /*1b20*/  LDC.64 R2, c[0x0][0x380] ;  /* 0x0000e000ff027b82 */ /* 0x000e640000000a00 */
.L_x_20:
[----:B------:R-:W-:-:S04]  /*1b30*/  VIADD R27, R5, UR4 ;  /* 0x00000004051b7c36 */ /* 0x000fc80008000000 */
[----:B-1----:R-:W-:-:S05]  /*1b40*/  IMAD.WIDE.U32 R26, R27, 0x8, R2 ;  /* 0x000000081b1a7825 */ /* 0x002fca00078e0002 */
[----:B------:R-:W2:Y:S04]  /*1b50*/  LDG.E.128.CONSTANT R12, desc[UR6][R26.64] ;  /* 0x000000061a0c7981 */ /* 0x000ea8000c1e9d00 */
[----:B------:R-:W3:Y:S04]  /*1b60*/  LDG.E.128.CONSTANT R16, desc[UR6][R26.64+0x10] ;  /* 0x000010061a107981 */ /* 0x000ee8000c1e9d00 */
[----:B------:R-:W4:Y:S04]  /*1b70*/  LDG.E.128.CONSTANT R20, desc[UR6][R26.64+0x2000] ;  /* 0x002000061a147981 */ /* 0x000f28000c1e9d00 */
[----:B------:R-:W5:Y:S01]  /*1b80*/  LDG.E.128.CONSTANT R8, desc[UR6][R26.64+0x2010] ;  /* 0x002010061a087981 */ /* 0x000f62000c1e9d00 */
[----:B0-----:R-:W-:Y:S01]  /*1b90*/  IMAD.MOV.U32 R4, RZ, RZ, R24 ;  /* 0x000000ffff047224 */ /* 0x001fe200078e0018 */
[----:B--2---:R-:W-:-:S06]  /*1ba0*/  DSETP.GEU.AND P0, PT, R6, R12, PT ;  /* 0x0000000c0600722a */ /* 0x004fcc0003f0e000 */
[----:B------:R-:W-:Y:S02]  /*1bb0*/  FSEL R6, R12, R6, !P0 ;  /* 0x000000060c067208 */ /* 0x000fe40004000000 */
[----:B------:R-:W-:-:S06]  /*1bc0*/  FSEL R7, R13, R7, !P0 ;  /* 0x000000070d077208 */ /* 0x000fcc0004000000 */
[----:B------:R-:W-:-:S06]  /*1bd0*/  DSETP.GEU.AND P0, PT, R6, R14, PT ;  /* 0x0000000e0600722a */ /* 0x000fcc0003f0e000 */
        /* <DEDUP_REMOVED lines=14> */
[----:B-----5:R-:W-:-:S06]  /*1cc0*/  DSETP.GEU.AND P0, PT, R6, R8, PT ;  /* 0x000000080600722a */ /* 0x020fcc0003f0e000 */
[----:B------:R-:W-:Y:S01]  /*1cd0*/  FSEL R6, R8, R6, !P0 ;  /* 0x0000000608067208 */ /* 0x000fe20004000000 */
[----:B------:R-:W-:Y:S01]  /*1ce0*/  VIADD R8, R4, -UR4 ;  /* 0x8000000404087c36 */ /* 0x000fe20008000000 */
[----:B------:R-:W-:-:S04]  /*1cf0*/  FSEL R7, R9, R7, !P0 ;  /* 0x0000000709077208 */ /* 0x000fc80004000000 */
[----:B------:R-:W-:Y:S02]  /*1d00*/  ISETP.GE.AND P1, PT, R8, 0x800, PT ;  /* 0x000008000800780c */ /* 0x000fe40003f26270 */
[----:B------:R-:W-:-:S06]  /*1d10*/  DSETP.GEU.AND P0, PT, R6, R10, PT ;  /* 0x0000000a0600722a */ /* 0x000fcc0003f0e000 */
[----:B------:R-:W-:Y:S02]  /*1d20*/  FSEL R6, R10, R6, !P0 ;  /* 0x000000060a067208 */ /* 0x000fe40004000000 */
[----:B------:R-:W-:-:S03]  /*1d30*/  FSEL R7, R11, R7, !P0 ;  /* 0x000000070b077208 */ /* 0x000fc60004000000 */
[----:B------:R-:W-:Y:S05]  /*1d40*/  @!P1 BRA `(.L_x_19) ;  /* 0x0000000c00009947 */ /* 0x000fea0003800000 */
[----:B------:R-:W-:-:S06]  /*1d50*/  UIADD3 UR4, UPT, UPT, UR4, 0x800, URZ ;  /* 0x0000080004047890 */ /* 0x000fcc000fffe0ff */
[----:B------:R-:W-:-:S13]  /*1d60*/  ISETP.LT.AND P0, PT, R25, UR4, PT ;  /* 0x0000000419007c0c */ /* 0x000fda000bf01270 */
[----:B------:R-:W-:Y:S05]  /*1d70*/  @!P0 BRA `(.L_x_20) ;  /* 0xfffffffc006c8947 */ /* 0x000fea000383ffff */
.L_x_18:
[----:B------:R-:W-:-:S13]  /*1d80*/  ISETP.LE.AND P0, PT, R4, UR4, PT ;  /* 0x0000000404007c0c */ /* 0x000fda000bf03270 */
[----:B------:R-:W-:Y:S05]  /*1d90*/  @P0 BRA `(.L_x_19) ;  /* 0x0000000800ec0947 */ /* 0x000fea0003800000 */
[----:B------:R-:W-:Y:S01]  /*1da0*/  VIADD R41, R4, -UR4 ;  /* 0x8000000404297c36 */ /* 0x000fe20008000000 */
[----:B------:R-:W-:Y:S04]  /*1db0*/  BSSY.RECONVERGENT B1, `(.L_x_19) ;  /* 0x00000b9000017945 */ /* 0x000fe80003800200 */
[----:B------:R-:W-:-:S13]  /*1dc0*/  ISETP.GE.AND P0, PT, R0, R41, PT ;  /* 0x000000290000720c */ /* 0x000fda0003f06270 */
[----:B------:R-:W-:Y:S05]  /*1dd0*/  @P0 BRA `(.L_x_21) ;  /* 0x0000000800d80947 */ /* 0x000fea0003800000 */
[----:B------:R-:W-:Y:S01]  /*1de0*/  LOP3.LUT R5, RZ, R0, RZ, 0x33, !PT ;  /* 0x00000000ff057212 */ /* 0x000fe200078e33ff */
[----:B------:R-:W-:Y:S01]  /*1df0*/  BSSY.RECONVERGENT B2, `(.L_x_22) ;  /* 0x0000016000027945 */ /* 0x000fe20003800200 */
[----:B------:R-:W-:Y:S02]  /*1e00*/  IMAD.MOV.U32 R40, RZ, RZ, R0 ;  /* 0x000000ffff287224 */ /* 0x000fe400078e0000 */
[----:B------:R-:W-:-:S04]  /*1e10*/  IADD3 R4, PT, PT, R4, -UR4, R5 ;  /* 0x8000000404047c10 */ /* 0x000fc8000fffe005 */
[C---:B------:R-:W-:Y:S02]  /*1e20*/  LOP3.LUT R5, R4.reuse, 0x300, RZ, 0xc0, !PT ;  /* 0x0000030004057812 */ /* 0x040fe400078ec0ff */
[----:B------:R-:W-:Y:S02]  /*1e30*/  ISETP.GE.U32.AND P2, PT, R4, 0x300, PT ;  /* 0x000003000400780c */ /* 0x000fe40003f46070 */
[----:B------:R-:W-:-:S13]  /*1e40*/  ISETP.NE.AND P0, PT, R5, 0x300, PT ;  /* 0x000003000500780c */ /* 0x000fda0003f05270 */
[----:B------:R-:W-:Y:S05]  /*1e50*/  @!P0 BRA `(.L_x_23) ;  /* 0x00000000003c8947 */ /* 0x000fea0003800000 */
[----:B------:R-:W-:Y:S01]  /*1e60*/  LEA.HI R4, R4, 0x1, RZ, 0x18 ;  /* 0x0000000104047811 */ /* 0x000fe200078fc0ff */
[----:B------:R-:W-:Y:S02]  /*1e70*/  VIADD R9, R0, UR4 ;  /* 0x0000000400097c36 */ /* 0x000fe40008000000 */
[----:B------:R-:W-:Y:S01]  /*1e80*/  IMAD.MOV.U32 R40, RZ, RZ, R0 ;  /* 0x000000ffff287224 */ /* 0x000fe200078e0000 */
[----:B------:R-:W-:-:S05]  /*1e90*/  LOP3.LUT R4, R4, 0x3, RZ, 0xc0, !PT ;  /* 0x0000000304047812 */ /* 0x000fca00078ec0ff */
[----:B------:R-:W-:-:S07]  /*1ea0*/  IMAD.MOV R8, RZ, RZ, -R4 ;  /* 0x000000ffff087224 */ /* 0x000fce00078e0a04 */
.L_x_24:
[----:B------:R-:W-:-:S06]  /*1eb0*/  IMAD.WIDE.U32 R4, R9, 0x8, R2 ;  /* 0x0000000809047825 */ /* 0x000fcc00078e0002 */
[----:B------:R-:W2:Y:S01]  /*1ec0*/  LDG.E.64.CONSTANT R4, desc[UR6][R4.64] ;  /* 0x0000000604047981 */ /* 0x000ea2000c1e9b00 */
[----:B------:R-:W-:Y:S02]  /*1ed0*/  VIADD R8, R8, 0x1 ;  /* 0x0000000108087836 */ /* 0x000fe40000000000 */
[----:B------:R-:W-:Y:S02]  /*1ee0*/  VIADD R40, R40, 0x100 ;  /* 0x0000010028287836 */ /* 0x000fe40000000000 */
[----:B------:R-:W-:Y:S01]  /*1ef0*/  VIADD R9, R9, 0x100 ;  /* 0x0000010009097836 */ /* 0x000fe20000000000 */
[----:B------:R-:W-:Y:S01]  /*1f00*/  ISETP.NE.AND P1, PT, R8, RZ, PT ;  /* 0x000000ff0800720c */ /* 0x000fe20003f25270 */
[----:B--2---:R-:W-:-:S06]  /*1f10*/  DSETP.GEU.AND P0, PT, R6, R4, PT ;  /* 0x000000040600722a */ /* 0x004fcc0003f0e000 */
[----:B------:R-:W-:Y:S02]  /*1f20*/  FSEL R6, R4, R6, !P0 ;  /* 0x0000000604067208 */ /* 0x000fe40004000000 */
[----:B------:R-:W-:-:S04]  /*1f30*/  FSEL R7, R5, R7, !P0 ;  /* 0x0000000705077208 */ /* 0x000fc80004000000 */
[----:B------:R-:W-:Y:S05]  /*1f40*/  @P1 BRA `(.L_x_24) ;  /* 0xfffffffc00d81947 */ /* 0x000fea000383ffff */
.L_x_23:
[----:B------:R-:W-:Y:S05]  /*1f50*/  BSYNC.RECONVERGENT B2 ;  /* 0x0000000000027941 */ /* 0x000fea0003800200 */
.L_x_22:
[----:B------:R-:W-:Y:S05]  /*1f60*/  @!P2 BRA `(.L_x_21) ;  /* 0x000000080074a947 */ /* 0x000fea0003800000 */
[----:B------:R-:W0:Y:S01]  /*1f70*/  LDCU.64 UR8, c[0x0][0x380] ;  /* 0x00007000ff0877ac */ /* 0x000e220008000a00 */
[----:B------:R-:W-:Y:S01]  /*1f80*/  IMAD.IADD R9, R41, 0x1, -R40 ;  /* 0x0000000129097824 */ /* 0x000fe200078e0a28 */
[C---:B------:R-:W-:Y:S01]  /*1f90*/  IADD3 R5, P0, PT, R40.reuse, UR4, RZ ;  /* 0x0000000428057c10 */ /* 0x040fe2000ff1e0ff */
[----:B------:R-:W-:Y:S01]  /*1fa0*/  BSSY.RECONVERGENT B2, `(.L_x_25) ;  /* 0x0000059000027945 */ /* 0x000fe20003800200 */
[----:B------:R-:W-:Y:S02]  /*1fb0*/  VIADD R43, R40, UR4 ;  /* 0x00000004282b7c36 */ /* 0x000fe40008000000 */
[----:B------:R-:W-:Y:S01]  /*1fc0*/  ISETP.GT.AND P1, PT, R9, 0xc00, PT ;  /* 0x00000c000900780c */ /* 0x000fe20003f24270 */
[----:B------:R-:W-:Y:S01]  /*1fd0*/  IMAD.X R8, RZ, RZ, RZ, P0 ;  /* 0x000000ffff087224 */ /* 0x000fe200000e06ff */
[----:B0-----:R-:W-:-:S04]  /*1fe0*/  LEA R4, P0, R5, UR8, 0x3 ;  /* 0x0000000805047c11 */ /* 0x001fc8000f8018ff */
[----:B------:R-:W-:Y:S02]  /*1ff0*/  LEA.HI.X R5, R5, UR9, R8, 0x3, P0 ;  /* 0x0000000905057c11 */ /* 0x000fe400080f1c08 */
[----:B------:R-:W-:-:S05]  /*2000*/  IADD3 R4, P0, PT, R4, 0x1000, RZ ;  /* 0x0000100004047810 */ /* 0x000fca0007f1e0ff */
[----:B------:R-:W-:Y:S01]  /*2010*/  IMAD.X R5, RZ, RZ, R5, P0 ;  /* 0x000000ffff057224 */ /* 0x000fe200000e0605 */
[----:B------:R-:W-:Y:S01]  /*2020*/  PLOP3.LUT P0, PT, PT, PT, PT, 0x80, 0x8 ;  /* 0x000000000008781c */ /* 0x000fe20003f0f070 */
[----:B------:R-:W-:-:S12]  /*2030*/  @!P1 BRA `(.L_x_26) ;  /* 0x00000004003c9947 */ /* 0x000fd80003800000 */
[----:B------:R-:W-:Y:S01]  /*2040*/  PLOP3.LUT P0, PT, PT, PT, PT, 0x8, 0x80 ;  /* 0x000000000080781c */ /* 0x000fe20003f0e170 */
[----:B------:R-:W-:-:S12]  /*2050*/  VIADD R45, R41, 0xfffff400 ;  /* 0xfffff400292d7836 */ /* 0x000fd80000000000 */
.L_x_27:
[C---:B------:R-:W-:Y:S01]  /*2060*/  IMAD.WIDE.U32 R38, R43.reuse, 0x8, R2 ;  /* 0x000000082b267825 */ /* 0x040fe200078e0002 */
[----:B------:R-:W2:Y:S04]  /*2070*/  LDG.E.64.CONSTANT R8, desc[UR6][R4.64+-0x800] ;  /* 0xfff8000604087981 */ /* 0x000ea8000c1e9b00 */
[----:B------:R-:W3:Y:S04]  /*2080*/  LDG.E.64.CONSTANT R10, desc[UR6][R4.64] ;  /* 0x00000006040a7981 */ /* 0x000ee8000c1e9b00 */
[----:B------:R-:W4:Y:S01]  /*2090*/  LDG.E.64.CONSTANT R38, desc[UR6][R38.64] ;  /* 0x0000000626267981 */ /* 0x000f22000c1e9b00 */
[----:B------:R-:W-:-:S03]  /*20a0*/  VIADD R15, R43, 0x400 ;  /* 0x000004002b0f7836 */ /* 0x000fc60000000000 */
[----:B------:R-:W5:Y:S01]  /*20b0*/  LDG.E.64.CONSTANT R12, desc[UR6][R4.64+0x800] ;  /* 0x00080006040c7981 */ /* 0x000f62000c1e9b00 */
[----:B------:R-:W-:-:S03]  /*20c0*/  IMAD.WIDE.U32 R14, R15, 0x8, R2 ;  /* 0x000000080f0e7825 */ /* 0x000fc600078e0002 */
[----:B------:R-:W5:Y:S04]  /*20d0*/  LDG.E.64.CONSTANT R16, desc[UR6][R4.64+0x1800] ;  /* 0x0018000604107981 */ /* 0x000f68000c1e9b00 */
[----:B------:R-:W5:Y:S04]  /*20e0*/  LDG.E.64.CONSTANT R14, desc[UR6][R14.64] ;  /* 0x000000060e0e7981 */ /* 0x000f68000c1e9b00 */
[----:B------:R-:W5:Y:S01]  /*20f0*/  LDG.E.64.CONSTANT R18, desc[UR6][R4.64+0x2000] ;  /* 0x0020000604127981 */ /* 0x000f62000c1e9b00 */
        /* <DEDUP_REMOVED lines=11> */
[----:B------:R-:W5:Y:S04]  /*21b0*/  LDG.E.64.CONSTANT R34, desc[UR6][R4.64+0x6000] ;  /* 0x0060000604227981 */ /* 0x000f68000c1e9b00 */
[----:B------:R0:W5:Y:S01]  /*21c0*/  LDG.E.64.CONSTANT R36, desc[UR6][R4.64+0x6800] ;  /* 0x0068000604247981 */ /* 0x000162000c1e9b00 */
[----:B------:R-:W-:-:S05]  /*21d0*/  VIADD R40, R40, 0x1000 ;  /* 0x0000100028287836 */ /* 0x000fca0000000000 */
[----:B------:R-:W-:Y:S02]  /*21e0*/  ISETP.GE.AND P2, PT, R40, R45, PT ;  /* 0x0000002d2800720c */ /* 0x000fe40003f46270 */
[----:B0-----:R-:W-:Y:S01]  /*21f0*/  IADD3 R4, P3, PT, R4, 0x8000, RZ ;  /* 0x0000800004047810 */ /* 0x001fe20007f7e0ff */
[----:B------:R-:W-:-:S04]  /*2200*/  VIADD R43, R43, 0x1000 ;  /* 0x000010002b2b7836 */ /* 0x000fc80000000000 */
[----:B------:R-:W-:Y:S01]  /*2210*/  IMAD.X R5, RZ, RZ, R5, P3 ;  /* 0x000000ffff057224 */ /* 0x000fe200018e0605 */
[----:B----4-:R-:W-:-:S06]  /*2220*/  DSETP.GEU.AND P1, PT, R6, R38, PT ;  /* 0x000000260600722a */ /* 0x010fcc0003f2e000 */
[----:B------:R-:W-:Y:S02]  /*2230*/  FSEL R6, R38, R6, !P1 ;  /* 0x0000000626067208 */ /* 0x000fe40004800000 */
[----:B------:R-:W-:-:S06]  /*2240*/  FSEL R7, R39, R7, !P1 ;  /* 0x0000000727077208 */ /* 0x000fcc0004800000 */
[----:B--2---:R-:W-:-:S06]  /*2250*/  DSETP.GEU.AND P1, PT, R6, R8, PT ;  /* 0x000000080600722a */ /* 0x004fcc0003f2e000 */
[----:B------:R-:W-:Y:S02]  /*2260*/  FSEL R6, R8, R6, !P1 ;  /* 0x0000000608067208 */ /* 0x000fe40004800000 */
[----:B------:R-:W-:-:S06]  /*2270*/  FSEL R7, R9, R7, !P1 ;  /* 0x0000000709077208 */ /* 0x000fcc0004800000 */
[----:B---3--:R-:W-:-:S06]  /*2280*/  DSETP.GEU.AND P1, PT, R6, R10, PT ;  /* 0x0000000a0600722a */ /* 0x008fcc0003f2e000 */
[----:B------:R-:W-:Y:S02]  /*2290*/  FSEL R6, R10, R6, !P1 ;  /* 0x000000060a067208 */ /* 0x000fe40004800000 */
[----:B------:R-:W-:-:S06]  /*22a0*/  FSEL R7, R11, R7, !P1 ;  /* 0x000000070b077208 */ /* 0x000fcc0004800000 */
[----:B-----5:R-:W-:-:S06]  /*22b0*/  DSETP.GEU.AND P1, PT, R6, R12, PT ;  /* 0x0000000c0600722a */ /* 0x020fcc0003f2e000 */
        /* <DEDUP_REMOVED lines=39> */
.L_x_26:
[----:B------:R-:W-:Y:S05]  /*2530*/  BSYNC.RECONVERGENT B2 ;  /* 0x0000000000027941 */ /* 0x000fea0003800200 */
.L_x_25:
[----:B------:R-:W-:Y:S01]  /*2540*/  IMAD.IADD R8, R41, 0x1, -R40 ;  /* 0x0000000129087824 */ /* 0x000fe200078e0a28 */
[----:B------:R-:W-:Y:S04]  /*2550*/  BSSY.RECONVERGENT B2, `(.L_x_28) ;  /* 0x000002b000027945 */ /* 0x000fe80003800200 */
[----:B------:R-:W-:-:S13]  /*2560*/  ISETP.GT.AND P1, PT, R8, 0x400, PT ;  /* 0x000004000800780c */ /* 0x000fda0003f24270 */
[----:B------:R-:W-:Y:S05]  /*2570*/  @!P1 BRA `(.L_x_29) ;  /* 0x0000000000a09947 */ /* 0x000fea0003800000 */
        /* <DEDUP_REMOVED lines=9> */
[----:B------:R-:W5:Y:S04]  /*2610*/  LDG.E.64.CONSTANT R22, desc[UR6][R4.64+0x2000] ;  /* 0x0020000604167981 */ /* 0x000f68000c1e9b00 */
[----:B------:R0:W5:Y:S01]  /*2620*/  LDG.E.64.CONSTANT R8, desc[UR6][R4.64+0x2800] ;  /* 0x0028000604087981 */ /* 0x000162000c1e9b00 */
[----:B------:R-:W-:-:S02]  /*2630*/  VIADD R40, R40, 0x800 ;  /* 0x0000080028287836 */ /* 0x000fc40000000000 */
[----:B------:R-:W-:Y:S01]  /*2640*/  VIADD R43, R43, 0x800 ;  /* 0x000008002b2b7836 */ /* 0x000fe20000000000 */
[----:B0-----:R-:W-:-:S05]  /*2650*/  IADD3 R4, P2, PT, R4, 0x4000, RZ ;  /* 0x0000400004047810 */ /* 0x001fca0007f5e0ff */
        /* <DEDUP_REMOVED lines=22> */
[----:B------:R-:W-:Y:S01]  /*27c0*/  DSETP.GEU.AND P1, PT, R6, R8, PT ;  /* 0x000000080600722a */ /* 0x000fe20003f2e000 */
[----:B------:R-:W-:-:S05]  /*27d0*/  PLOP3.LUT P0, PT, PT, PT, PT, 0x8, 0x80 ;  /* 0x000000000080781c */ /* 0x000fca0003f0e170 */
[----:B------:R-:W-:Y:S02]  /*27e0*/  FSEL R6, R8, R6, !P1 ;  /* 0x0000000608067208 */ /* 0x000fe40004800000 */
[----:B------:R-:W-:-:S07]  /*27f0*/  FSEL R7, R9, R7, !P1 ;  /* 0x0000000709077208 */ /* 0x000fce0004800000 */
.L_x_29:
[----:B------:R-:W-:Y:S05]  /*2800*/  BSYNC.RECONVERGENT B2 ;  /* 0x0000000000027941 */ /* 0x000fea0003800200 */
.L_x_28:
[----:B------:R-:W-:-:S13]  /*2810*/  ISETP.LT.OR P0, PT, R40, R41, P0 ;  /* 0x000000292800720c */ /* 0x000fda0000701670 */
[----:B------:R-:W-:Y:S05]  /*2820*/  @!P0 BRA `(.L_x_21) ;  /* 0x0000000000448947 */ /* 0x000fea0003800000 */
[----:B------:R-:W-:Y:S01]  /*2830*/  IMAD.WIDE.U32 R2, R43, 0x8, R2 ;  /* 0x000000082b027825 */ /* 0x000fe200078e0002 */
[----:B------:R-:W2:Y:S04]  /*2840*/  LDG.E.64.CONSTANT R8, desc[UR6][R4.64+-0x800] ;  /* 0xfff8000604087981 */ /* 0x000ea8000c1e9b00 */
[----:B------:R-:W3:Y:S04]  /*2850*/  LDG.E.64.CONSTANT R10, desc[UR6][R4.64] ;  /* 0x00000006040a7981 */ /* 0x000ee8000c1e9b00 */
[----:B------:R-:W4:Y:S04]  /*2860*/  LDG.E.64.CONSTANT R2, desc[UR6][R2.64] ;  /* 0x0000000602027981 */ /* 0x000f28000c1e9b00 */
[----:B------:R-:W5:Y:S01]  /*2870*/  LDG.E.64.CONSTANT R12, desc[UR6][R4.64+0x800] ;  /* 0x00080006040c7981 */ /* 0x000f62000c1e9b00 */
        /* <DEDUP_REMOVED lines=11> */
[----:B------:R-:W-:-:S07]  /*2930*/  FSEL R7, R13, R3, !P0 ;  /* 0x000000030d077208 */ /* 0x000fce0004000000 */
.L_x_21:
[----:B------:R-:W-:Y:S05]  /*2940*/  BSYNC.RECONVERGENT B1 ;  /* 0x0000000000017941 */ /* 0x000fea0003800200 */
.L_x_19:
[----:B------:R-:W0:Y:S01]  /*2950*/  S2R R10, SR_LANEID ;  /* 0x00000000000a7919 */ /* 0x000e220000000000 */
[----:B------:R-:W-:Y:S04]  /*2960*/  SHFL.DOWN PT, R2, R6, 0x1, 0x1f ;  /* 0x08201f0006027f89 */ /* 0x000fe800000e0000 */
        /* <DEDUP_REMOVED lines=10> */
[----:B------:R-:W-:-:S02]  /*2a10*/  @!P2 MOV R7, 0x400 ;  /* 0x000004000007a802 */ /* 0x000fc40000000f00 */
        /* <DEDUP_REMOVED lines=8> */
[----:B------:R-:W-:Y:S01]  /*2aa0*/  SHFL.DOWN PT, R2, R4, 0x4, 0x1f ;  /* 0x08801f0004027f89 */ /* 0x000fe200000e0000 */
[----:B-1----:R-:W-:-:S03]  /*2ab0*/  @!P2 LEA R7, R8, R7, 0x18 ;  /* 0x000000070807a211 */ /* 0x002fc600078ec0ff */
[----:B------:R-:W0:Y:S02]  /*2ac0*/  SHFL.DOWN PT, R3, R5, 0x4, 0x1f ;  /* 0x08801f0005037f89 */ /* 0x000e2400000e0000 */
[----:B------:R-:W-:Y:S01]  /*2ad0*/  @!P2 IMAD.IADD R9, R6, 0x1, R7 ;  /* 0x000000010609a824 */ /* 0x000fe200078e0207 */
[----:B0-----:R-:W-:-:S06]  /*2ae0*/  DSETP.GEU.AND P0, PT, R4, R2, PT ;  /* 0x000000020400722a */ /* 0x001fcc0003f0e000 */
[----:B------:R-:W-:Y:S02]  /*2af0*/  @!P1 FSEL R4, R2, R4, !P0 ;  /* 0x0000000402049208 */ /* 0x000fe40004000000 */
[----:B------:R-:W-:Y:S02]  /*2b00*/  @!P1 FSEL R5, R3, R5, !P0 ;  /* 0x0000000503059208 */ /* 0x000fe40004000000 */
[----:B------:R-:W-:Y:S01]  /*2b10*/  ISETP.GT.AND P1, PT, R10, 0x17, PT ;  /* 0x000000170a00780c */ /* 0x000fe20003f24270 */
[----:B------:R-:W-:Y:S04]  /*2b20*/  SHFL.DOWN PT, R2, R4, 0x8, 0x1f ;  /* 0x09001f0004027f89 */ /* 0x000fe800000e0000 */
[----:B------:R-:W0:Y:S02]  /*2b30*/  SHFL.DOWN PT, R3, R5, 0x8, 0x1f ;  /* 0x09001f0005037f89 */ /* 0x000e2400000e0000 */
[----:B0-----:R-:W-:-:S06]  /*2b40*/  DSETP.GEU.AND P0, PT, R4, R2, PT ;  /* 0x000000020400722a */ /* 0x001fcc0003f0e000 */
[----:B------:R-:W-:Y:S02]  /*2b50*/  @!P1 FSEL R4, R2, R4, !P0 ;  /* 0x0000000402049208 */ /* 0x000fe40004000000 */
[----:B------:R-:W-:Y:S02]  /*2b60*/  @!P1 FSEL R5, R3, R5, !P0 ;  /* 0x0000000503059208 */ /* 0x000fe40004000000 */
[----:B------:R-:W-:Y:S01]  /*2b70*/  ISETP.GT.AND P1, PT, R10, 0xf, PT ;  /* 0x0000000f0a00780c */ /* 0x000fe20003f24270 */
[----:B------:R-:W-:Y:S04]  /*2b80*/  SHFL.DOWN PT, R2, R4, 0x10, 0x1f ;  /* 0x0a001f0004027f89 */ /* 0x000fe800000e0000 */
[----:B------:R-:W0:Y:S02]  /*2b90*/  SHFL.DOWN PT, R3, R5, 0x10, 0x1f ;  /* 0x0a001f0005037f89 */ /* 0x000e2400000e0000 */
[----:B0-----:R-:W-:-:S06]  /*2ba0*/  DSETP.GEU.AND P0, PT, R4, R2, PT ;  /* 0x000000020400722a */ /* 0x001fcc0003f0e000 */
[----:B------:R-:W-:Y:S02]  /*2bb0*/  FSEL R2, R2, R4, !P0 ;  /* 0x0000000402027208 */ /* 0x000fe40004000000 */
        /* <DEDUP_REMOVED lines=10> */
[----:B--2---:R-:W0:Y:S04]  /*2c60*/  LDS.128 R8, [UR4+0x10] ;  /* 0x00001004ff087984 */ /* 0x004e280008000c00 */
        /* <DEDUP_REMOVED lines=25> */
.L_x_2:
        /* <DEDUP_REMOVED lines=12> */
.L_x_32:
[----:B------:R-:W-:Y:S05]  /*2ec0*/  BSYNC.RECONVERGENT B1 ;  /* 0x0000000000017941 */ /* 0x000fea0003800200 */
.L_x_31:
        /* <DEDUP_REMOVED lines=17> */
.L_x_37:
        /* <DEDUP_REMOVED lines=12> */
.L_x_36:
[----:B------:R-:W-:Y:S05]  /*30a0*/  BSYNC.RECONVERGENT B2 ;  /* 0x0000000000027941 */ /* 0x000fea0003800200 */
.L_x_35:
        /* <DEDUP_REMOVED lines=9> */
.L_x_40:
        /* <DEDUP_REMOVED lines=74> */
.L_x_39:
[----:B------:R-:W-:Y:S05]  /*35e0*/  BSYNC.RECONVERGENT B2 ;  /* 0x0000000000027941 */ /* 0x000fea0003800200 */
.L_x_38:
        /* <DEDUP_REMOVED lines=42> */
.L_x_42:
[----:B------:R-:W-:Y:S05]  /*3890*/  BSYNC.RECONVERGENT B2 ;  /* 0x0000000000027941 */ /* 0x000fea0003800200 */
.L_x_41:
        /* <DEDUP_REMOVED lines=20> */
.L_x_34:
[----:B------:R-:W-:Y:S05]  /*39e0*/  BSYNC.RECONVERGENT B1 ;  /* 0x0000000000017941 */ /* 0x000fea0003800200 */
.L_x_33:
        /* <DEDUP_REMOVED lines=14> */
[----:B------:R-:W-:Y:S01]  /*3ad0*/  IMAD.MOV.U32 R2, RZ, RZ, R9 ;  /* 0x000000ffff027224 */ /* 0x000fe200078e0009 */
[----:B------:R-:W-:Y:S01]  /*3ae0*/  @!P2 MOV R4, 0x400 ;  /* 0x000004000004a802 */ /* 0x000fe20000000f00 */
[----:B------:R-:W-:Y:S01]  /*3af0*/  IMAD.MOV.U32 R3, RZ, RZ, R11 ;  /* 0x000000ffff037224 */ /* 0x000fe200078e000b */
[----:B------:R-:W0:Y:S01]  /*3b00*/  SHFL.DOWN PT, R7, R11, 0x2, 0x1f ;  /* 0x08401f000b077f89 */ /* 0x000e2200000e0000 */
[----:B------:R-:W-:Y:S01]  /*3b10*/  @!P2 SHF.R.U32.HI R0, RZ, 0x2, R5 ;  /* 0x00000002ff00a819 */ /* 0x000fe20000011605 */
[----:B------:R-:W1:Y:S03]  /*3b20*/  @!P2 S2R R13, SR_CgaCtaId ;  /* 0x00000000000da919 */ /* 0x000e660000008800 */
[----:B------:R-:W-:Y:S01]  /*3b30*/  @!P2 LOP3.LUT R0, R0, 0xf8, RZ, 0xc0, !PT ;  /* 0x000000f80000a812 */ /* 0x000fe200078ec0ff */
[----:B0-----:R-:W-:-:S06]  /*3b40*/  DSETP.GEU.AND P0, PT, R2, R6, PT ;  /* 0x000000060200722a */ /* 0x001fcc0003f0e000 */
[----:B------:R-:W-:Y:S02]  /*3b50*/  @!P1 FSEL R9, R6, R9, !P0 ;  /* 0x0000000906099208 */ /* 0x000fe40004000000 */
[----:B------:R-:W-:Y:S02]  /*3b60*/  @!P1 FSEL R11, R7, R11, !P0 ;  /* 0x0000000b070b9208 */ /* 0x000fe40004000000 */
[----:B------:R-:W-:Y:S01]  /*3b70*/  ISETP.GT.AND P1, PT, R8, 0x1b, PT ;  /* 0x0000001b0800780c */ /* 0x000fe20003f24270 */
[----:B------:R-:W-:Y:S01]  /*3b80*/  SHFL.DOWN PT, R2, R9, 0x4, 0x1f ;  /* 0x08801f0009027f89 */ /* 0x000fe200000e0000 */
[----:B------:R-:W-:Y:S01]  /*3b90*/  IMAD.MOV.U32 R6, RZ, RZ, R9 ;  /* 0x000000ffff067224 */ /* 0x000fe200078e0009 */
[----:B-1----:R-:W-:Y:S01]  /*3ba0*/  @!P2 LEA R13, R13, R4, 0x18 ;  /* 0x000000040d0da211 */ /* 0x002fe200078ec0ff */
[----:B------:R-:W-:Y:S01]  /*3bb0*/  IMAD.MOV.U32 R7, RZ, RZ, R11 ;  /* 0x000000ffff077224 */ /* 0x000fe200078e000b */
[----:B------:R-:W0:Y:S03]  /*3bc0*/  SHFL.DOWN PT, R3, R11, 0x4, 0x1f ;  /* 0x08801f000b037f89 */ /* 0x000e2600000e0000 */
[----:B------:R-:W-:-:S02]  /*3bd0*/  @!P2 IMAD.IADD R13, R0, 0x1, R13 ;  /* 0x00000001000da824 */ /* 0x000fc400078e020d */
[----:B0-----:R-:W-:-:S06]  /*3be0*/  DSETP.GEU.AND P0, PT, R6, R2, PT ;  /* 0x000000020600722a */ /* 0x001fcc0003f0e000 */
[----:B------:R-:W-:Y:S02]  /*3bf0*/  @!P1 FSEL R9, R2, R9, !P0 ;  /* 0x0000000902099208 */ /* 0x000fe40004000000 */
[----:B------:R-:W-:Y:S02]  /*3c00*/  @!P1 FSEL R11, R3, R11, !P0 ;  /* 0x0000000b030b9208 */ /* 0x000fe40004000000 */
[----:B------:R-:W-:Y:S01]  /*3c10*/  ISETP.GT.AND P1, PT, R8, 0x17, PT ;  /* 0x000000170800780c */ /* 0x000fe20003f24270 */
[----:B------:R-:W-:Y:S01]  /*3c20*/  SHFL.DOWN PT, R2, R9, 0x8, 0x1f ;  /* 0x09001f0009027f89 */ /* 0x000fe200000e0000 */
[----:B------:R-:W-:Y:S02]  /*3c30*/  IMAD.MOV.U32 R6, RZ, RZ, R9 ;  /* 0x000000ffff067224 */ /* 0x000fe400078e0009 */
[----:B------:R-:W-:Y:S01]  /*3c40*/  IMAD.MOV.U32 R7, RZ, RZ, R11 ;  /* 0x000000ffff077224 */ /* 0x000fe200078e000b */
[----:B------:R-:W0:Y:S05]  /*3c50*/  SHFL.DOWN PT, R3, R11, 0x8, 0x1f ;  /* 0x09001f000b037f89 */ /* 0x000e2a00000e0000 */
        /* <DEDUP_REMOVED lines=20> */
[----:B------:R-:W0:Y:S04]  /*3da0*/  LDS.128 R8, [UR4+0x10] ;  /* 0x00001004ff087984 */ /* 0x000e280008000c00 */
[----:B-1----:R-:W1:Y:S01]  /*3db0*/  LDS.128 R12, [UR4+0x20] ;  /* 0x00002004ff0c7984 */ /* 0x002e620008000c00 */
        /* <DEDUP_REMOVED lines=24> */
.L_x_43:
        /* <DEDUP_REMOVED lines=20> */
[----:B------:R-:W0:Y:S05]  /*4080*/  SHFL.DOWN PT, R7, R0, 0x2, R11 ;  /* 0x0840000000077989 */ /* 0x000e2a00000e000b */
[----:B0-----:R-:W-:-:S06]  /*4090*/  DSETP.GEU.AND P0, PT, R2, R6, PT ;  /* 0x000000060200722a */ /* 0x001fcc0003f0e000 */
[----:B------:R-:W-:Y:S01]  /*40a0*/  @!P1 FSEL R9, R6, R9, !P0 ;  /* 0x0000000906099208 */ /* 0x000fe20004000000 */
[----:B------:R-:W-:Y:S01]  /*40b0*/  VIADD R6, R8, 0x4 ;  /* 0x0000000408067836 */ /* 0x000fe20000000000 */
[----:B------:R-:W-:-:S03]  /*40c0*/  @!P1 FSEL R0, R7, R0, !P0 ;  /* 0x0000000007009208 */ /* 0x000fc60004000000 */
[----:B------:R-:W-:Y:S01]  /*40d0*/  SHFL.DOWN PT, R2, R9, 0x4, R11 ;  /* 0x0880000009027989 */ /* 0x000fe200000e000b */
[----:B------:R-:W-:Y:S01]  /*40e0*/  ISETP.GT.AND P1, PT, R6, R11, PT ;  /* 0x0000000b0600720c */ /* 0x000fe20003f24270 */
[----:B------:R-:W-:Y:S02]  /*40f0*/  IMAD.MOV.U32 R6, RZ, RZ, R9 ;  /* 0x000000ffff067224 */ /* 0x000fe400078e0009 */
[----:B------:R-:W0:Y:S01]  /*4100*/  SHFL.DOWN PT, R3, R0, 0x4, R11 ;  /* 0x0880000000037989 */ /* 0x000e2200000e000b */
[----:B------:R-:W-:-:S06]  /*4110*/  IMAD.MOV.U32 R7, RZ, RZ, R0 ;  /* 0x000000ffff077224 */ /* 0x000fcc00078e0000 */
[----:B0-----:R-:W-:Y:S01]  /*4120*/  DSETP.GEU.AND P0, PT, R6, R2, PT ;  /* 0x000000020600722a */ /* 0x001fe20003f0e000 */
[----:B------:R-:W-:-:S05]  /*4130*/  VIADD R6, R8, 0x8 ;  /* 0x0000000808067836 */ /* 0x000fca0000000000 */
        /* <DEDUP_REMOVED lines=15> */
[----:B------:R-:W-:Y:S02]  /*4230*/  IMAD.MOV.U32 R6, RZ, RZ, R9 ;  /* 0x000000ffff067224 */ /* 0x000fe400078e0009 */
[----:B------:R-:W-:Y:S01]  /*4240*/  IMAD.MOV.U32 R7, RZ, RZ, R0 ;  /* 0x000000ffff077224 */ /* 0x000fe200078e0000 */
[----:B------:R-:W0:Y:S05]  /*4250*/  SHFL.DOWN PT, R3, R0, 0x10, R11 ;  /* 0x0a00000000037989 */ /* 0x000e2a00000e000b */
[----:B0-----:R-:W-:Y:S01]  /*4260*/  DSETP.GEU.AND P1, PT, R6, R2, PT ;  /* 0x000000020600722a */ /* 0x001fe20003f2e000 */
[----:B------:R-:W-:-:S02]  /*4270*/  @!P0 MOV R7, 0x400 ;  /* 0x0000040000078802 */ /* 0x000fc40000000f00 */
[----:B------:R-:W-:Y:S02]  /*4280*/  @!P0 SHF.R.U32.HI R6, RZ, 0x2, R5 ;  /* 0x00000002ff068819 */ /* 0x000fe40000011605 */
[----:B-1----:R-:W-:Y:S02]  /*4290*/  @!P0 LEA R7, R10, R7, 0x18 ;  /* 0x000000070a078211 */ /* 0x002fe400078ec0ff */
[----:B------:R-:W-:Y:S02]  /*42a0*/  @!P0 LOP3.LUT R6, R6, 0xf8, RZ, 0xc0, !PT ;  /* 0x000000f806068812 */ /* 0x000fe400078ec0ff */
[----:B------:R-:W-:Y:S02]  /*42b0*/  @!P2 FSEL R9, R2, R9, !P1 ;  /* 0x000000090209a208 */ /* 0x000fe40004800000 */
[----:B------:R-:W-:Y:S01]  /*42c0*/  @!P2 FSEL R0, R3, R0, !P1 ;  /* 0x000000000300a208 */ /* 0x000fe20004800000 */
[----:B------:R-:W-:Y:S02]  /*42d0*/  @!P0 IMAD.IADD R3, R6, 0x1, R7 ;  /* 0x0000000106038824 */ /* 0x000fe400078e0207 */
[----:B------:R-:W-:-:S02]  /*42e0*/  IMAD.MOV.U32 R6, RZ, RZ, R9 ;  /* 0x000000ffff067224 */ /* 0x000fc400078e0009 */
[----:B------:R-:W-:-:S05]  /*42f0*/  IMAD.MOV.U32 R7, RZ, RZ, R0 ;  /* 0x000000ffff077224 */ /* 0x000fca00078e0000 */
[----:B------:R1:W-:Y:S01]  /*4300*/  @!P0 STS.64 [R3+0x8], R6 ;  /* 0x0000080603008388 */ /* 0x0003e20000000a00 */
[----:B------:R-:W-:Y:S01]  /*4310*/  BAR.SYNC.DEFER_BLOCKING 0x0 ;  /* 0x0000000000007b1d */ /* 0x000fe20000010000 */
[----:B------:R-:W-:-:S13]  /*4320*/  ISETP.NE.AND P0, PT, R5, RZ, PT ;  /* 0x000000ff0500720c */ /* 0x000fda0003f05270 */
[----:B-1----:R-:W-:Y:S05]  /*4330*/  @P0 BRA `(.L_x_17) ;  /* 0x0000001800340947 */ /* 0x002fea0003800000 */
[----:B------:R-:W0:Y:S01]  /*4340*/  S2UR UR5, SR_CgaCtaId ;  /* 0x00000000000579c3 */ /* 0x000e220000008800 */
[----:B------:R-:W-:Y:S01]  /*4350*/  UMOV UR4, 0x400 ;  /* 0x0000040000047882 */ /* 0x000fe20000000000 */
[C---:B------:R-:W-:Y:S02]  /*4360*/  ISETP.GT.AND P3, PT, R4.reuse, 0x20, PT ;  /* 0x000000200400780c */ /* 0x040fe40003f64270 */
        /* <DEDUP_REMOVED lines=10> */
[----:B------:R-:W-:Y:S01]  /*4410*/  ISETP.GT.AND P1, PT, R4, 0x60, PT ;  /* 0x000000600400780c */ /* 0x000fe20003f24270 */
[----:B------:R-:W-:Y:S02]  /*4420*/  IMAD.MOV.U32 R2, RZ, RZ, R6 ;  /* 0x000000ffff027224 */ /* 0x000fe400078e0006 */
        /* <DEDUP_REMOVED lines=29> */
.L_x_30:
[----:B------:R-:W0:Y:S01]  /*4600*/  S2R R41, SR_TID.X ;  /* 0x0000000000297919 */ /* 0x000e220000002100 */
[----:B------:R-:W0:Y:S02]  /*4610*/  LDC.64 R6, c[0x0][0x380] ;  /* 0x0000e000ff067b82 */ /* 0x000e240000000a00 */
[----:B0-----:R-:W-:-:S05]  /*4620*/  IMAD.WIDE.U32 R6, R41, 0x8, R6 ;  /* 0x0000000829067825 */ /* 0x001fca00078e0006 */
[----:B------:R-:W2:Y:S04]  /*4630*/  LDG.E.64.CONSTANT R20, desc[UR6][R6.64] ;  /* 0x0000000606147981 */ /* 0x000ea8000c1e9b00 */
[----:B------:R-:W2:Y:S04]  /*4640*/  LDG.E.64.CONSTANT R2, desc[UR6][R6.64+0x800] ;  /* 0x0008000606027981 */ /* 0x000ea8000c1e9b00 */
[----:B------:R-:W3:Y:S04]  /*4650*/  LDG.E.64.CONSTANT R8, desc[UR6][R6.64+0x1000] ;  /* 0x0010000606087981 */ /* 0x000ee8000c1e9b00 */
[----:B------:R-:W4:Y:S04]  /*4660*/  LDG.E.64.CONSTANT R10, desc[UR6][R6.64+0x1800] ;  /* 0x00180006060a7981 */ /* 0x000f28000c1e9b00 */
[----:B------:R-:W5:Y:S04]  /*4670*/  LDG.E.64.CONSTANT R12, desc[UR6][R6.64+0x2000] ;  /* 0x00200006060c7981 */ /* 0x000f68000c1e9b00 */
[----:B------:R-:W5:Y:S04]  /*4680*/  LDG.E.64.CONSTANT R14, desc[UR6][R6.64+0x2800] ;  /* 0x00280006060e7981 */ /* 0x000f68000c1e9b00 */
[----:B------:R-:W5:Y:S04]  /*4690*/  LDG.E.64.CONSTANT R16, desc[UR6][R6.64+0x3000] ;  /* 0x0030000606107981 */ /* 0x000f68000c1e9b00 */
[----:B------:R-:W5:Y:S01]  /*46a0*/  LDG.E.64.CONSTANT R18, desc[UR6][R6.64+0x3800] ;  /* 0x0038000606127981 */ /* 0x000f62000c1e9b00 */
[----:B------:R-:W-:Y:S01]  /*46b0*/  ISETP.GE.U32.AND P1, PT, R4, 0x1000, PT ;  /* 0x000010000400780c */ /* 0x000fe20003f26070 */
[----:B------:R-:W-:Y:S01]  /*46c0*/  IMAD.MOV.U32 R45, RZ, RZ, 0x800 ;  /* 0x00000800ff2d7424 */ /* 0x000fe200078e00ff */
[----:B--2---:R-:W-:-:S06]  /*46d0*/  DSETP.GEU.AND P0, PT, R20, R2, PT ;  /* 0x000000021400722a */ /* 0x004fcc0003f0e000 */
        /* <DEDUP_REMOVED lines=21> */
[----:B------:R-:W0:Y:S01]  /*4830*/  LDC R24, c[0x0][0x390] ;  /* 0x0000e400ff187b82 */ /* 0x000e220000000800 */
[----:B------:R-:W-:Y:S02]  /*4840*/  VIADD R0, R4, 0xfffff800 ;  /* 0xfffff80004007836 */ /* 0x000fe40000000000 */
[----:B------:R-:W-:-:S07]  /*4850*/  IMAD.MOV.U32 R45, RZ, RZ, 0x800 ;  /* 0x00000800ff2d7424 */ /* 0x000fce00078e00ff */
.L_x_46:
[----:B------:R-:W-:-:S05]  /*4860*/  IMAD.WIDE R4, R45, 0x8, R6 ;  /* 0x000000082d047825 */ /* 0x000fca00078e0206 */
[----:B------:R-:W2:Y:S04]  /*4870*/  LDG.E.64.CONSTANT R10, desc[UR6][R4.64] ;  /* 0x00000006040a7981 */ /* 0x000ea8000c1e9b00 */
[----:B------:R-:W3:Y:S04]  /*4880*/  LDG.E.64.CONSTANT R12, desc[UR6][R4.64+0x800] ;  /* 0x00080006040c7981 */ /* 0x000ee8000c1e9b00 */
[----:B------:R-:W4:Y:S04]  /*4890*/  LDG.E.64.CONSTANT R14, desc[UR6][R4.64+0x1000] ;  /* 0x00100006040e7981 */ /* 0x000f28000c1e9b00 */
[----:B------:R-:W5:Y:S04]  /*48a0*/  LDG.E.64.CONSTANT R16, desc[UR6][R4.64+0x1800] ;  /* 0x0018000604107981 */ /* 0x000f68000c1e9b00 */
[----:B------:R-:W5:Y:S04]  /*48b0*/  LDG.E.64.CONSTANT R18, desc[UR6][R4.64+0x2000] ;  /* 0x0020000604127981 */ /* 0x000f68000c1e9b00 */
[----:B------:R-:W5:Y:S04]  /*48c0*/  LDG.E.64.CONSTANT R20, desc[UR6][R4.64+0x2800] ;  /* 0x0028000604147981 */ /* 0x000f68000c1e9b00 */
[----:B------:R-:W5:Y:S04]  /*48d0*/  LDG.E.64.CONSTANT R22, desc[UR6][R4.64+0x3000] ;  /* 0x0030000604167981 */ /* 0x000f68000c1e9b00 */
[----:B------:R0:W5:Y:S02]  /*48e0*/  LDG.E.64.CONSTANT R8, desc[UR6][R4.64+0x3800] ;  /* 0x0038000604087981 */ /* 0x000164000c1e9b00 */
[----:B0-----:R-:W-:-:S04]  /*48f0*/  IMAD.MOV.U32 R4, RZ, RZ, R24 ;  /* 0x000000ffff047224 */ /* 0x001fc800078e0018 */
[----:B------:R-:W-:-:S05]  /*4900*/  IMAD.IADD R5, R4, 0x1, -R45 ;  /* 0x0000000104057824 */ /* 0x000fca00078e0a2d */
[----:B------:R-:W-:Y:S01]  /*4910*/  ISETP.GE.AND P1, PT, R5, 0x800, PT ;  /* 0x000008000500780c */ /* 0x000fe20003f26270 */
        /* <DEDUP_REMOVED lines=25> */
[----:B------:R-:W-:-:S05]  /*4ab0*/  VIADD R45, R45, 0x800 ;  /* 0x000008002d2d7836 */ /* 0x000fca0000000000 */
[----:B------:R-:W-:-:S13]  /*4ac0*/  ISETP.GT.AND P0, PT, R45, R0, PT ;  /* 0x000000002d00720c */ /* 0x000fda0003f04270 */
[----:B------:R-:W-:Y:S05]  /*4ad0*/  @!P0 BRA `(.L_x_46) ;  /* 0xfffffffc00608947 */ /* 0x000fea000383ffff */
.L_x_44:
[----:B------:R-:W-:-:S13]  /*4ae0*/  ISETP.GE.AND P0, PT, R45, R4, PT ;  /* 0x000000042d00720c */ /* 0x000fda0003f06270 */
[----:B------:R-:W-:Y:S05]  /*4af0*/  @P0 BRA `(.L_x_45) ;  /* 0x0000000800fc0947 */ /* 0x000fea0003800000 */
[----:B------:R-:W-:Y:S01]  /*4b00*/  IMAD.IADD R0, R4, 0x1, -R45 ;  /* 0x0000000104007824 */ /* 0x000fe200078e0a2d */
[----:B------:R-:W-:Y:S04]  /*4b10*/  BSSY.RECONVERGENT B1, `(.L_x_45) ;  /* 0x00000bd000017945 */ /* 0x000fe80003800200 */
[----:B------:R-:W-:-:S13]  /*4b20*/  ISETP.GE.AND P0, PT, R41, R0, PT ;  /* 0x000000002900720c */ /* 0x000fda0003f06270 */
[----:B------:R-:W-:Y:S05]  /*4b30*/  @P0 BRA `(.L_x_47) ;  /* 0x0000000800e80947 */ /* 0x000fea0003800000 */
[----:B------:R-:W-:Y:S01]  /*4b40*/  LOP3.LUT R5, RZ, R41, RZ, 0x33, !PT ;  /* 0x00000029ff057212 */ /* 0x000fe200078e33ff */
[----:B------:R-:W-:Y:S01]  /*4b50*/  BSSY.RECONVERGENT B2, `(.L_x_48) ;  /* 0x0000017000027945 */ /* 0x000fe20003800200 */
[----:B------:R-:W-:Y:S02]  /*4b60*/  IMAD.MOV.U32 R43, RZ, RZ, R41 ;  /* 0x000000ffff2b7224 */ /* 0x000fe400078e0029 */
[----:B------:R-:W-:-:S04]  /*4b70*/  IADD3 R4, PT, PT, -R45, R4, R5 ;  /* 0x000000042d047210 */ /* 0x000fc80007ffe105 */
[C---:B------:R-:W-:Y:S02]  /*4b80*/  LOP3.LUT R5, R4.reuse, 0x300, RZ, 0xc0, !PT ;  /* 0x0000030004057812 */ /* 0x040fe400078ec0ff */
[----:B------:R-:W-:Y:S02]  /*4b90*/  ISETP.GE.U32.AND P2, PT, R4, 0x300, PT ;  /* 0x000003000400780c */ /* 0x000fe40003f46070 */
[----:B------:R-:W-:-:S13]  /*4ba0*/  ISETP.NE.AND P0, PT, R5, 0x300, PT ;  /* 0x000003000500780c */ /* 0x000fda0003f05270 */
[----:B------:R-:W-:Y:S05]  /*4bb0*/  @!P0 BRA `(.L_x_49) ;  /* 0x0000000000408947 */ /* 0x000fea0003800000 */
[----:B------:R-:W0:Y:S01]  /*4bc0*/  LDC.64 R6, c[0x0][0x380] ;  /* 0x0000e000ff067b82 */ /* 0x000e220000000a00 */
[----:B------:R-:W-:Y:S01]  /*4bd0*/  LEA.HI R4, R4, 0x1, RZ, 0x18 ;  /* 0x0000000104047811 */ /* 0x000fe200078fc0ff */
[----:B------:R-:W-:Y:S02]  /*4be0*/  IMAD.IADD R9, R41, 0x1, R45 ;  /* 0x0000000129097824 */ /* 0x000fe400078e022d */
[----:B------:R-:W-:Y:S01]  /*4bf0*/  IMAD.MOV.U32 R43, RZ, RZ, R41 ;  /* 0x000000ffff2b7224 */ /* 0x000fe200078e0029 */
[----:B------:R-:W-:-:S05]  /*4c00*/  LOP3.LUT R4, R4, 0x3, RZ, 0xc0, !PT ;  /* 0x0000000304047812 */ /* 0x000fca00078ec0ff */
[----:B------:R-:W-:-:S07]  /*4c10*/  IMAD.MOV R8, RZ, RZ, -R4 ;  /* 0x000000ffff087224 */ /* 0x000fce00078e0a04 */
.L_x_50:
[----:B0-----:R-:W-:-:S06]  /*4c20*/  IMAD.WIDE.U32 R4, R9, 0x8, R6 ;  /* 0x0000000809047825 */ /* 0x001fcc00078e0006 */
        /* <DEDUP_REMOVED lines=9> */
.L_x_49:
[----:B------:R-:W-:Y:S05]  /*4cc0*/  BSYNC.RECONVERGENT B2 ;  /* 0x0000000000027941 */ /* 0x000fea0003800200 */
.L_x_48:
[----:B------:R-:W-:Y:S05]  /*4cd0*/  @!P2 BRA `(.L_x_47) ;  /* 0x000000080080a947 */ /* 0x000fea0003800000 */
[----:B------:R-:W0:Y:S01]  /*4ce0*/  LDCU.64 UR4, c[0x0][0x380] ;  /* 0x00007000ff0477ac */ /* 0x000e220008000a00 */
[----:B------:R-:W-:Y:S01]  /*4cf0*/  IMAD.IADD R7, R0, 0x1, -R43 ;  /* 0x0000000100077824 */ /* 0x000fe200078e0a2b */
[C---:B------:R-:W-:Y:S01]  /*4d00*/  IADD3 R5, P0, PT, R43.reuse, R45, RZ ;  /* 0x0000002d2b057210 */ /* 0x040fe20007f1e0ff */
[----:B------:R-:W-:Y:S01]  /*4d10*/  BSSY.RECONVERGENT B2, `(.L_x_51) ;  /* 0x000005a000027945 */ /* 0x000fe20003800200 */
[----:B------:R-:W-:Y:S02]  /*4d20*/  IMAD.IADD R45, R43, 0x1, R45 ;  /* 0x000000012b2d7824 */ /* 0x000fe400078e022d */
        /* <DEDUP_REMOVED lines=8> */
[----:B------:R-:W0:Y:S01]  /*4db0*/  LDC.64 R6, c[0x0][0x380] ;  /* 0x0000e000ff067b82 */ /* 0x000e220000000a00 */
[----:B------:R-:W-:Y:S01]  /*4dc0*/  PLOP3.LUT P0, PT, PT, PT, PT, 0x8, 0x80 ;  /* 0x000000000080781c */ /* 0x000fe20003f0e170 */
[----:B------:R-:W-:-:S12]  /*4dd0*/  VIADD R40, R0, 0xfffff400 ;  /* 0xfffff40000287836 */ /* 0x000fd80000000000 */
.L_x_53:
[C---:B0-----:R-:W-:Y:S01]  /*4de0*/  IMAD.WIDE.U32 R38, R45.reuse, 0x8, R6 ;  /* 0x000000082d267825 */ /* 0x041fe200078e0006 */
        /* <DEDUP_REMOVED lines=76> */
.L_x_52:
[----:B------:R-:W-:Y:S05]  /*52b0*/  BSYNC.RECONVERGENT B2 ;  /* 0x0000000000027941 */ /* 0x000fea0003800200 */
.L_x_51:
[----:B------:R-:W-:Y:S01]  /*52c0*/  IMAD.IADD R6, R0, 0x1, -R43 ;  /* 0x0000000100067824 */ /* 0x000fe200078e0a2b */
[----:B------:R-:W-:Y:S04]  /*52d0*/  BSSY.RECONVERGENT B2, `(.L_x_54) ;  /* 0x000002c000027945 */ /* 0x000fe80003800200 */
[----:B------:R-:W-:-:S13]  /*52e0*/  ISETP.GT.AND P1, PT, R6, 0x400, PT ;  /* 0x000004000600780c */ /* 0x000fda0003f24270 */
[----:B------:R-:W-:Y:S05]  /*52f0*/  @!P1 BRA `(.L_x_55) ;  /* 0x0000000000a49947 */ /* 0x000fea0003800000 */
[----:B------:R-:W0:Y:S01]  /*5300*/  LDC.64 R16, c[0x0][0x380] ;  /* 0x0000e000ff107b82 */ /* 0x000e220000000a00 */
[----:B------:R-:W2:Y:S04]  /*5310*/  LDG.E.64.CONSTANT R10, desc[UR6][R4.64+-0x800] ;  /* 0xfff80006040a7981 */ /* 0x000ea8000c1e9b00 */
[----:B------:R-:W3:Y:S01]  /*5320*/  LDG.E.64.CONSTANT R12, desc[UR6][R4.64] ;  /* 0x00000006040c7981 */ /* 0x000ee2000c1e9b00 */
[----:B------:R-:W-:-:S03]  /*5330*/  VIADD R7, R45, 0x400 ;  /* 0x000004002d077836 */ /* 0x000fc60000000000 */
[----:B------:R-:W4:Y:S04]  /*5340*/  LDG.E.64.CONSTANT R14, desc[UR6][R4.64+0x800] ;  /* 0x00080006040e7981 */ /* 0x000f28000c1e9b00 */
[----:B------:R-:W5:Y:S04]  /*5350*/  LDG.E.64.CONSTANT R18, desc[UR6][R4.64+0x1800] ;  /* 0x0018000604127981 */ /* 0x000f68000c1e9b00 */
[----:B------:R-:W5:Y:S01]  /*5360*/  LDG.E.64.CONSTANT R20, desc[UR6][R4.64+0x2000] ;  /* 0x0020000604147981 */ /* 0x000f62000c1e9b00 */
[----:B0-----:R-:W-:-:S06]  /*5370*/  IMAD.WIDE.U32 R8, R45, 0x8, R16 ;  /* 0x000000082d087825 */ /* 0x001fcc00078e0010 */
[----:B------:R-:W2:Y:S01]  /*5380*/  LDG.E.64.CONSTANT R8, desc[UR6][R8.64] ;  /* 0x0000000608087981 */ /* 0x000ea2000c1e9b00 */
[----:B------:R-:W-:-:S03]  /*5390*/  IMAD.WIDE.U32 R16, R7, 0x8, R16 ;  /* 0x0000000807107825 */ /* 0x000fc600078e0010 */
[----:B------:R0:W5:Y:S04]  /*53a0*/  LDG.E.64.CONSTANT R6, desc[UR6][R4.64+0x2800] ;  /* 0x0028000604067981 */ /* 0x000168000c1e9b00 */
[----:B------:R-:W5:Y:S01]  /*53b0*/  LDG.E.64.CONSTANT R16, desc[UR6][R16.64] ;  /* 0x0000000610107981 */ /* 0x000f62000c1e9b00 */
[----:B------:R-:W-:Y:S01]  /*53c0*/  VIADD R43, R43, 0x800 ;  /* 0x000008002b2b7836 */ /* 0x000fe20000000000 */
[----:B0-----:R-:W-:Y:S01]  /*53d0*/  IADD3 R4, P2, PT, R4, 0x4000, RZ ;  /* 0x0000400004047810 */ /* 0x001fe20007f5e0ff */
[----:B------:R-:W-:-:S04]  /*53e0*/  VIADD R45, R45, 0x800 ;  /* 0x000008002d2d7836 */ /* 0x000fc80000000000 */
[----:B------:R-:W-:Y:S01]  /*53f0*/  IMAD.X R5, RZ, RZ, R5, P2 ;  /* 0x000000ffff057224 */ /* 0x000fe200010e0605 */
        /* <DEDUP_REMOVED lines=25> */
.L_x_55:
[----:B------:R-:W-:Y:S05]  /*5590*/  BSYNC.RECONVERGENT B2 ;  /* 0x0000000000027941 */ /* 0x000fea0003800200 */
.L_x_54:
[----:B------:R-:W-:-:S13]  /*55a0*/  ISETP.LT.OR P0, PT, R43, R0, P0 ;  /* 0x000000002b00720c */ /* 0x000fda0000701670 */
[----:B------:R-:W-:Y:S05]  /*55b0*/  @!P0 BRA `(.L_x_47) ;  /* 0x0000000000488947 */ /* 0x000fea0003800000 */
[----:B------:R-:W0:Y:S01]  /*55c0*/  LDC.64 R6, c[0x0][0x380] ;  /* 0x0000e000ff067b82 */ /* 0x000e220000000a00 */
[----:B------:R-:W2:Y:S04]  /*55d0*/  LDG.E.64.CONSTANT R8, desc[UR6][R4.64+-0x800] ;  /* 0xfff8000604087981 */ /* 0x000ea8000c1e9b00 */
[----:B------:R-:W3:Y:S04]  /*55e0*/  LDG.E.64.CONSTANT R10, desc[UR6][R4.64] ;  /* 0x00000006040a7981 */ /* 0x000ee8000c1e9b00 */
[----:B------:R-:W4:Y:S01]  /*55f0*/  LDG.E.64.CONSTANT R12, desc[UR6][R4.64+0x800] ;  /* 0x00080006040c7981 */ /* 0x000f22000c1e9b00 */
[----:B0-----:R-:W-:-:S06]  /*5600*/  IMAD.WIDE.U32 R6, R45, 0x8, R6 ;  /* 0x000000082d067825 */ /* 0x001fcc00078e0006 */
[----:B------:R-:W5:Y:S02]  /*5610*/  LDG.E.64.CONSTANT R6, desc[UR6][R6.64] ;  /* 0x0000000606067981 */ /* 0x000f64000c1e9b00 */
[----:B-----5:R-:W-:-:S06]  /*5620*/  DSETP.GEU.AND P0, PT, R2, R6, PT ;  /* 0x000000060200722a */ /* 0x020fcc0003f0e000 */
        /* <DEDUP_REMOVED lines=10> */
[----:B------:R-:W-:-:S07]  /*56d0*/  FSEL R3, R13, R3, !P0 ;  /* 0x000000030d037208 */ /* 0x000fce0004000000 */
.L_x_47:
[----:B------:R-:W-:Y:S05]  /*56e0*/  BSYNC.RECONVERGENT B1 ;  /* 0x0000000000017941 */ /* 0x000fea0003800200 */
.L_x_45:
        /* <DEDUP_REMOVED lines=54> */
[----:B------:R-:W1:Y:S01]  /*5a50*/  S2UR UR5, SR_CgaCtaId ;  /* 0x00000000000579c3 */ /* 0x000e620000008800 */
[----:B------:R-:W-:Y:S02]  /*5a60*/  UMOV UR4, 0x400 ;  /* 0x0000040000047882 */ /* 0x000fe40000000000 */
[----:B-1----:R-:W-:-:S09]  /*5a70*/  ULEA UR4, UR5, UR4, 0x18 ;  /* 0x0000000405047291 */ /* 0x002fd2000f8ec0ff */
[----:B0-----:R-:W0:Y:S04]  /*5a80*/  LDS.128 R8, [UR4+0x10] ;  /* 0x00001004ff087984 */ /* 0x001e280008000c00 */
        /* <DEDUP_REMOVED lines=23> */
[----:B------:R-:W-:-:S07]  /*5c00*/  FSEL R7, R3, R5, !P1 ;  /* 0x0000000503077208 */ /* 0x000fce0004800000 */
.L_x_17:
[----:B------:R-:W-:Y:S05]  /*5c10*/  BSYNC.RECONVERGENT B0 ;  /* 0x0000000000007941 */ /* 0x000fea0003800200 */
.L_x_1:
[----:B------:R-:W-:Y:S05]  /*5c20*/  @P0 EXIT ;  /* 0x000000000000094d */ /* 0x000fea0003800000 */
[----:B------:R-:W4:Y:S01]  /*5c30*/  LDCU.64 UR8, c[0x0][0x398] ;  /* 0x00007300ff0877ac */ /* 0x000f220008000a00 */
[----:B---3--:R-:W3:Y:S01]  /*5c40*/  LDC.64 R4, c[0x0][0x388] ;  /* 0x0000e200ff047b82 */ /* 0x008ee20000000a00 */
[----:B------:R-:W0:Y:S01]  /*5c50*/  LDCU.64 UR4, c[0x0][0x398] ;  /* 0x00007300ff0477ac */ /* 0x000e220008000a00 */
[----:B----4-:R-:W-:-:S06]  /*5c60*/  DSETP.GT.AND P0, PT, R6, UR8, PT ;  /* 0x0000000806007e2a */ /* 0x010fcc000bf04000 */
[----:B012---:R-:W-:Y:S02]  /*5c70*/  FSEL R2, R6, UR4, P0 ;  /* 0x0000000406027c08 */ /* 0x007fe40008000000 */
[----:B------:R-:W-:-:S05]  /*5c80*/  FSEL R3, R7, UR5, P0 ;  /* 0x0000000507037c08 */ /* 0x000fca0008000000 */
[----:B---3--:R-:W-:Y:S01]  /*5c90*/  STG.E.64 desc[UR6][R4.64], R2 ;  /* 0x0000000204007986 */ /* 0x008fe2000c101b06 */
[----:B------:R-:W-:Y:S05]  /*5ca0*/  EXIT ;  /* 0x000000000000794d */ /* 0x000fea0003800000 */
.L_x_56:
[----:B------:R-:W-:-:S00]  /*5cb0*/  BRA `(.L_x_56) ;  /* 0xfffffffc00fc7947 */ /* 0x000fc0000383ffff */
[----:B------:R-:W-:-:S00]  /*5cc0*/  NOP ;  /* 0x0000000000007918 */ /* 0x000fc00000000000 */
        /* <DEDUP_REMOVED lines=11> */
.L_x_151:


//--------------------- .text._ZN3cub18CUB_300001_SM_10006detail6reduce18DeviceReduceKernelINS2_10policy_hubIdjN4cuda3__47maximumIvEEE10Policy1000EPdjS8_dNS5_3std3__410__identityEEEvT0_PT3_T1_NS0_13GridEvenShareISI_EET2_T4_ --------------------------
	.section	.text._ZN3cub18CUB_300001_SM_10006detail6reduce18DeviceReduceKernelINS2_10policy_hubIdjN4cuda3__47maximumIvEEE10Policy1000EPdjS8_dNS5_3std3__410__identityEEEvT0_PT3_T1_NS0_13GridEvenShareISI_EET2_T4_,"ax",@progbits
	.align	128
        .global         _ZN3cub18CUB_300001_SM_10006detail6reduce18DeviceReduceKernelINS2_10policy_hubIdjN4cuda3__47maximumIvEEE10Policy1000EPdjS8_dNS5_3std3__410__identityEEEvT0_PT3_T1_NS0_13GridEvenShareISI_EET2_T4_
        .type           _ZN3cub18CUB_300001_SM_10006detail6reduce18DeviceReduceKernelINS2_10policy_hubIdjN4cuda3__47maximumIvEEE10Policy1000EPdjS8_dNS5_3std3__410__identityEEEvT0_PT3_T1_NS0_13GridEvenShareISI_EET2_T4_,@function
        .size           _ZN3cub18CUB_300001_SM_10006detail6reduce18DeviceReduceKernelINS2_10policy_hubIdjN4cuda3__47maximumIvEEE10Policy1000EPdjS8_dNS5_3std3__410__identityEEEvT0_PT3_T1_NS0_13GridEvenShareISI_EET2_T4_,(.L_x_152 - _ZN3cub18CUB_300001_SM_10006detail6reduce18DeviceReduceKernelINS2_10policy_hubIdjN4cuda3__47maximumIvEEE10Policy1000EPdjS8_dNS5_3std3__410__identityEEEvT0_PT3_T1_NS0_13GridEvenShareISI_EET2_T4_)
        .other          _ZN3cub18CUB_300001_SM_10006detail6reduce18DeviceReduceKernelINS2_10policy_hubIdjN4cuda3__47maximumIvEEE10Policy1000EPdjS8_dNS5_3std3__410__identityEEEvT0_PT3_T1_NS0_13GridEvenShareISI_EET2_T4_,@"STO_CUDA_ENTRY STV_DEFAULT"
_ZN3cub18CUB_300001_SM_10006detail6reduce18DeviceReduceKernelINS2_10policy_hubIdjN4cuda3__47maximumIvEEE10Policy1000EPdjS8_dNS5_3std3__410__identityEEEvT0_PT3_T1_NS0_13GridEvenShareISI_EET2_T4_:
.text._ZN3cub18CUB_300001_SM_10006detail6reduce18DeviceReduceKernelINS2_10policy_hubIdjN4cuda3__47maximumIvEEE10Policy1000EPdjS8_dNS5_3std3__410__identityEEEvT0_PT3_T1_NS0_13GridEvenShareISI_EET2_T4_:
[----:B------:R-:W-:Y:S01]  /*0000*/  LDC R1, c[0x0][0x37c] ;  /* 0x0000df00ff017b82 */ /* 0x000fe20000000800 */
[----:B------:R-:W0:Y:S07]  /*0010*/  LDCU UR4, c[0x0][0x380] ;  /* 0x00007000ff0477ac */ /* 0x000e2e0008000800 */
[----:B------:R-:W1:Y:S01]  /*0020*/  S2UR UR16, SR_CTAID.X ;  /* 0x00000000001079c3 */ /* 0x000e620000002500 */
[----:B------:R-:W-:Y:S01]  /*0030*/  BSSY.RECONVERGENT B0, `(.L_x_57) ;  /* 0x00003fa000007945 */ /* 0x000fe20003800200 */
[----:B------:R-:W2:Y:S01]  /*0040*/  LDCU UR5, c[0x0][0x3ac] ;  /* 0x00007580ff0577ac */ /* 0x000ea20008000800 */
[----:B------:R-:W3:Y:S01]  /*0050*/  LDCU.64 UR10, c[0x0][0x358] ;  /* 0x00006b00ff0a77ac */ /* 0x000ee20008000a00 */
[----:B0-----:R-:W-:-:S02]  /*0060*/  ULOP3.LUT UP0, URZ, UR4, 0x1f, URZ, 0xc0, !UPT ;  /* 0x0000001f04ff7892 */ /* 0x001fc4000f80c0ff */
[----:B--2---:R-:W-:-:S07]  /*0070*/  USHF.L.U32 UR5, UR5, 0xb, URZ ;  /* 0x0000000b05057899 */ /* 0x004fce00080006ff */
[----:B---3--:R-:W-:Y:S05]  /*0080*/  BRA.U UP0, `(.L_x_58) ;  /* 0x0000001d00dc7547 */ /* 0x008fea000b800000 */
[----:B------:R-:W1:Y:S02]  /*0090*/  LDCU UR8, c[0x0][0x3a8] ;  /* 0x00007500ff0877ac */ /* 0x000e640008000800 */
[----:B-1----:R-:W-:-:S04]  /*00a0*/  UIMAD UR12, UR16, -0x800, UR8 ;  /* 0xfffff800100c78a4 */ /* 0x002fc8000f8e0208 */
[----:B------:R-:W-:-:S09]  /*00b0*/  UISETP.GT.U32.AND UP0, UPT, UR12, 0x7ff, UPT ;  /* 0x000007ff0c00788c */ /* 0x000fd2000bf04070 */
[----:B------:R-:W-:Y:S05]  /*00c0*/  BRA.U UP0, `(.L_x_59) ;  /* 0x0000001100407547 */ /* 0x000fea000b800000 */
[----:B------:R-:W0:Y:S01]  /*00d0*/  S2R R0, SR_TID.X ;  /* 0x0000000000007919 */ /* 0x000e220000002100 */
[----:B------:R-:W-:Y:S01]  /*00e0*/  BSSY.RECONVERGENT B1, `(.L_x_60) ;  /* 0x000000b000017945 */ /* 0x000fe20003800200 */
[----:B------:R-:W-:Y:S02]  /*00f0*/  CS2R R2, SRZ ;  /* 0x0000000000027805 */ /* 0x000fe4000001ff00 */
[----:B0-----:R-:W-:Y:S01]  /*0100*/  ISETP.GE.U32.AND P0, PT, R0, UR12, PT ;  /* 0x0000000c00007c0c */ /* 0x001fe2000bf06070 */
[----:B------:R-:W-:-:S12]  /*0110*/  IMAD.MOV.U32 R8, RZ, RZ, R0 ;  /* 0x000000ffff087224 */ /* 0x000fd800078e0000 */
[----:B------:R-:W-:Y:S05]  /*0120*/  @P0 BRA `(.L_x_61) ;  /* 0x0000000000180947 */ /* 0x000fea0003800000 */
[----:B------:R-:W0:Y:S01]  /*0130*/  LDC.64 R2, c[0x0][0x380] ;  /* 0x0000e000ff027b82 */ /* 0x000e220000000a00 */
[----:B------:R-:W-:-:S04]  /*0140*/  IMAD.U32 R5, RZ, RZ, UR16 ;  /* 0x00000010ff057e24 */ /* 0x000fc8000f8e00ff */
[----:B------:R-:W-:-:S04]  /*0150*/  IMAD R5, R5, 0x800, R0 ;  /* 0x0000080005057824 */ /* 0x000fc800078e0200 */
[----:B0-----:R-:W-:-:S06]  /*0160*/  IMAD.WIDE.U32 R2, R5, 0x8, R2 ;  /* 0x0000000805027825 */ /* 0x001fcc00078e0002 */
[----:B------:R-:W5:Y:S01]  /*0170*/  LDG.E.64.CONSTANT R2, desc[UR10][R2.64] ;  /* 0x0000000a02027981 */ /* 0x000f62000c1e9b00 */
[----:B------:R-:W-:-:S07]  /*0180*/  VIADD R8, R0, 0x100 ;  /* 0x0000010000087836 */ /* 0x000fce0000000000 */
.L_x_61:
[----:B------:R-:W-:Y:S05]  /*0190*/  BSYNC.RECONVERGENT B1 ;  /* 0x0000000000017941 */ /* 0x000fea0003800200 */
.L_x_60:
[----:B------:R-:W-:Y:S01]  /*01a0*/  ISETP.GE.U32.AND P0, PT, R8, UR12, PT ;  /* 0x0000000c08007c0c */ /* 0x000fe2000bf06070 */
[----:B------:R-:W-:-:S12]  /*01b0*/  BSSY.RECONVERGENT B1, `(.L_x_62) ;  /* 0x000003d000017945 */ /* 0x000fd80003800200 */
[----:B------:R-:W-:Y:S05]  /*01c0*/  @P0 BRA `(.L_x_63) ;  /* 0x0000000000ec0947 */ /* 0x000fea0003800000 */
[----:B------:R-:W-:Y:S01]  /*01d0*/  LOP3.LUT R4, RZ, R8, RZ, 0x33, !PT ;  /* 0x00000008ff047212 */ /* 0x000fe200078e33ff */
[----:B------:R-:W-:Y:S01]  /*01e0*/  IMAD.U32 R6, RZ, RZ, UR16 ;  /* 0x00000010ff067e24 */ /* 0x000fe2000f8e00ff */
[----:B------:R-:W-:Y:S03]  /*01f0*/  BSSY.RECONVERGENT B2, `(.L_x_64) ;  /* 0x0000017000027945 */ /* 0x000fe60003800200 */
[----:B------:R-:W-:-:S04]  /*0200*/  VIADD R5, R4, UR8 ;  /* 0x0000000804057c36 */ /* 0x000fc80008000000 */
[----:B------:R-:W-:Y:S01]  /*0210*/  IMAD R4, R6, -0x800, R5 ;  /* 0xfffff80006047824 */ /* 0x000fe200078e0205 */
[----:B------:R-:W-:-:S04]  /*0220*/  LOP3.LUT R6, R5, 0x300, RZ, 0xc0, !PT ;  /* 0x0000030005067812 */ /* 0x000fc800078ec0ff */
[----:B------:R-:W-:Y:S02]  /*0230*/  ISETP.NE.AND P0, PT, R6, 0x300, PT ;  /* 0x000003000600780c */ /* 0x000fe40003f05270 */
[----:B------:R-:W-:-:S11]  /*0240*/  ISETP.GE.U32.AND P2, PT, R4, 0x300, PT ;  /* 0x000003000400780c */ /* 0x000fd60003f46070 */
[----:B------:R-:W-:Y:S05]  /*0250*/  @!P0 BRA `(.L_x_65) ;  /* 0x0000000000408947 */ /* 0x000fea0003800000 */
[----:B------:R-:W0:Y:S01]  /*0260*/  LDC.64 R6, c[0x0][0x380] ;  /* 0x0000e000ff067b82 */ /* 0x000e220000000a00 */
[----:B------:R-:W-:Y:S01]  /*0270*/  LEA.HI R4, R5, 0x1, RZ, 0x18 ;  /* 0x0000000105047811 */ /* 0x000fe200078fc0ff */
[----:B------:R-:W-:-:S03]  /*0280*/  IMAD.U32 R9, RZ, RZ, UR16 ;  /* 0x00000010ff097e24 */ /* 0x000fc6000f8e00ff */
[----:B------:R-:W-:Y:S01]  /*0290*/  LOP3.LUT R4, R4, 0x3, RZ, 0xc0, !PT ;  /* 0x0000000304047812 */ /* 0x000fe200078ec0ff */
[----:B------:R-:W-:-:S04]  /*02a0*/  IMAD R9, R9, 0x800, R8 ;  /* 0x0000080009097824 */ /* 0x000fc800078e0208 */
[----:B------:R-:W-:-:S07]  /*02b0*/  IMAD.MOV R10, RZ, RZ, -R4 ;  /* 0x000000ffff0a7224 */ /* 0x000fce00078e0a04 */
.L_x_66:
[----:B0-----:R-:W-:-:S06]  /*02c0*/  IMAD.WIDE.U32 R4, R9, 0x8, R6 ;  /* 0x0000000809047825 */ /* 0x001fcc00078e0006 */
[----:B------:R-:W2:Y:S01]  /*02d0*/  LDG.E.64.CONSTANT R4, desc[UR10][R4.64] ;  /* 0x0000000a04047981 */ /* 0x000ea2000c1e9b00 */
[----:B------:R-:W-:Y:S02]  /*02e0*/  VIADD R10, R10, 0x1 ;  /* 0x000000010a0a7836 */ /* 0x000fe40000000000 */
[----:B------:R-:W-:Y:S02]  /*02f0*/  VIADD R8, R8, 0x100 ;  /* 0x0000010008087836 */ /* 0x000fe40000000000 */
[----:B------:R-:W-:Y:S01]  /*0300*/  VIADD R9, R9, 0x100 ;  /* 0x0000010009097836 */ /* 0x000fe20000000000 */
[----:B------:R-:W-:Y:S01]  /*0310*/  ISETP.NE.AND P1, PT, R10, RZ, PT ;  /* 0x000000ff0a00720c */ /* 0x000fe20003f25270 */
[----:B--2--5:R-:W-:-:S06]  /*0320*/  DSETP.GEU.AND P0, PT, R2, R4, PT ;  /* 0x000000040200722a */ /* 0x024fcc0003f0e000 */
[----:B------:R-:W-:Y:S02]  /*0330*/  FSEL R2, R4, R2, !P0 ;  /* 0x0000000204027208 */ /* 0x000fe40004000000 */
[----:B------:R-:W-:-:S04]  /*0340*/  FSEL R3, R5, R3, !P0 ;  /* 0x0000000305037208 */ /* 0x000fc80004000000 */
[----:B------:R-:W-:Y:S05]  /*0350*/  @P1 BRA `(.L_x_66) ;  /* 0xfffffffc00d81947 */ /* 0x000fea000383ffff */
.L_x_65:
[----:B------:R-:W-:Y:S05]  /*0360*/  BSYNC.RECONVERGENT B2 ;  /* 0x0000000000027941 */ /* 0x000fea0003800200 */
.L_x_64:
[----:B------:R-:W-:Y:S05]  /*0370*/  @!P2 BRA `(.L_x_63) ;  /* 0x000000000080a947 */ /* 0x000fea0003800000 */
[----:B------:R-:W0:Y:S01]  /*0380*/  LDC.64 R4, c[0x0][0x380] ;  /* 0x0000e000ff047b82 */ /* 0x000e220000000a00 */
[----:B------:R-:W-:Y:S02]  /*0390*/  IMAD.U32 R7, RZ, RZ, UR16 ;  /* 0x00000010ff077e24 */ /* 0x000fe4000f8e00ff */
[----:B------:R-:W-:Y:S02]  /*03a0*/  VIADD R6, R8, 0x200 ;  /* 0x0000020008067836 */ /* 0x000fe40000000000 */
[----:B------:R-:W-:-:S07]  /*03b0*/  IMAD R7, R7, 0x800, R8 ;  /* 0x0000080007077824 */ /* 0x000fce00078e0208 */
.L_x_67:
[----:B0-----:R-:W-:-:S04]  /*03c0*/  IMAD.WIDE.U32 R8, R7, 0x8, R4 ;  /* 0x0000000807087825 */ /* 0x001fc800078e0004 */
[----:B------:R-:W-:Y:S02]  /*03d0*/  VIADD R11, R7, 0x100 ;  /* 0x00000100070b7836 */ /* 0x000fe40000000000 */
[----:B------:R-:W2:Y:S02]  /*03e0*/  LDG.E.64.CONSTANT R8, desc[UR10][R8.64] ;  /* 0x0000000a08087981 */ /* 0x000ea4000c1e9b00 */
[----:B------:R-:W-:-:S04]  /*03f0*/  IMAD.WIDE.U32 R10, R11, 0x8, R4 ;  /* 0x000000080b0a7825 */ /* 0x000fc800078e0004 */
[----:B------:R-:W-:Y:S02]  /*0400*/  VIADD R13, R7, 0x200 ;  /* 0x00000200070d7836 */ /* 0x000fe40000000000 */
[----:B------:R-:W3:Y:S02]  /*0410*/  LDG.E.64.CONSTANT R10, desc[UR10][R10.64] ;  /* 0x0000000a0a0a7981 */ /* 0x000ee4000c1e9b00 */
[----:B------:R-:W-:-:S04]  /*0420*/  IMAD.WIDE.U32 R12, R13, 0x8, R4 ;  /* 0x000000080d0c7825 */ /* 0x000fc800078e0004 */
[----:B------:R-:W-:Y:S02]  /*0430*/  VIADD R15, R7, 0x300 ;  /* 0x00000300070f7836 */ /* 0x000fe40000000000 */
[----:B------:R-:W4:Y:S02]  /*0440*/  LDG.E.64.CONSTANT R12, desc[UR10][R12.64] ;  /* 0x0000000a0c0c7981 */ /* 0x000f24000c1e9b00 */
[----:B------:R-:W-:-:S06]  /*0450*/  IMAD.WIDE.U32 R14, R15, 0x8, R4 ;  /* 0x000000080f0e7825 */ /* 0x000fcc00078e0004 */
[----:B------:R-:W4:Y:S01]  /*0460*/  LDG.E.64.CONSTANT R14, desc[UR10][R14.64] ;  /* 0x0000000a0e0e7981 */ /* 0x000f22000c1e9b00 */
[----:B------:R-:W-:Y:S01]  /*0470*/  VIADD R7, R7, 0x400 ;  /* 0x0000040007077836 */ /* 0x000fe20000000000 */
[----:B--2--5:R-:W-:-:S06]  /*0480*/  DSETP.GEU.AND P0, PT, R2, R8, PT ;  /* 0x000000080200722a */ /* 0x024fcc0003f0e000 */
[----:B------:R-:W-:Y:S01]  /*0490*/  FSEL R2, R8, R2, !P0 ;  /* 0x0000000208027208 */ /* 0x000fe20004000000 */
[C---:B------:R-:W-:Y:S01]  /*04a0*/  VIADD R8, R6.reuse, 0x200 ;  /* 0x0000020006087836 */ /* 0x040fe20000000000 */
[----:B------:R-:W-:Y:S01]  /*04b0*/  FSEL R3, R9, R3, !P0 ;  /* 0x0000000309037208 */ /* 0x000fe20004000000 */
[----:B------:R-:W-:-:S03]  /*04c0*/  VIADD R6, R6, 0x400 ;  /* 0x0000040006067836 */ /* 0x000fc60000000000 */
[----:B------:R-:W-:Y:S02]  /*04d0*/  ISETP.GE.AND P1, PT, R8, UR12, PT ;  /* 0x0000000c08007c0c */ /* 0x000fe4000bf26270 */
        /* <DEDUP_REMOVED lines=8> */
[----:B------:R-:W-:Y:S01]  /*0560*/  FSEL R3, R15, R3, !P0 ;  /* 0x000000030f037208 */ /* 0x000fe20004000000 */
[----:B------:R-:W-:Y:S06]  /*0570*/  @!P1 BRA `(.L_x_67) ;  /* 0xfffffffc00909947 */ /* 0x000fec000383ffff */
.L_x_63:
[----:B------:R-:W-:Y:S05]  /*0580*/  BSYNC.RECONVERGENT B1 ;  /* 0x0000000000017941 */ /* 0x000fea0003800200 */
.L_x_62:
[----:B------:R-:W-:-:S09]  /*0590*/  UISETP.GE.U32.AND UP0, UPT, UR12, 0x100, UPT ;  /* 0x000001000c00788c */ /* 0x000fd2000bf06070 */
[----:B------:R-:W-:Y:S05]  /*05a0*/  BRA.U !UP0, `(.L_x_68) ;  /* 0x00000005082c7547 */ /* 0x000fea000b800000 */
        /* <DEDUP_REMOVED lines=11> */
[----:B------:R-:W-:Y:S04]  /*0660*/  SHFL.DOWN PT, R6, R4, 0x2, 0x1f ;  /* 0x08401f0004067f89 */ /* 0x000fe800000e0000 */
[----:B------:R-:W0:Y:S01]  /*0670*/  SHFL.DOWN PT, R7, R5, 0x2, 0x1f ;  /* 0x08401f0005077f89 */ /* 0x000e2200000e0000 */
[----:B------:R-:W1:Y:S01]  /*0680*/  @!P2 S2R R8, SR_CgaCtaId ;  /* 0x000000000008a919 */ /* 0x000e620000008800 */
[----:B0-----:R-:W-:-:S06]  /*0690*/  DSETP.GEU.AND P1, PT, R4, R6, PT ;  /* 0x000000060400722a */ /* 0x001fcc0003f2e000 */
[----:B------:R-:W-:Y:S02]  /*06a0*/  @!P0 FSEL R4, R6, R4, !P1 ;  /* 0x0000000406048208 */ /* 0x000fe40004800000 */
[----:B------:R-:W-:Y:S02]  /*06b0*/  @!P0 FSEL R5, R7, R5, !P1 ;  /* 0x0000000507058208 */ /* 0x000fe40004800000 */
[----:B------:R-:W-:Y:S01]  /*06c0*/  ISETP.GT.AND P0, PT, R9, 0x1b, PT ;  /* 0x0000001b0900780c */ /* 0x000fe20003f04270 */
[----:B------:R-:W-:Y:S01]  /*06d0*/  SHFL.DOWN PT, R2, R4, 0x4, 0x1f ;  /* 0x08801f0004027f89 */ /* 0x000fe200000e0000 */
[----:B------:R-:W-:Y:S02]  /*06e0*/  @!P2 MOV R7, 0x400 ;  /* 0x000004000007a802 */ /* 0x000fe40000000f00 */
[----:B------:R-:W-:Y:S01]  /*06f0*/  @!P2 SHF.R.U32.HI R6, RZ, 0x2, R0 ;  /* 0x00000002ff06a819 */ /* 0x000fe20000011600 */
[----:B------:R-:W0:Y:S01]  /*0700*/  SHFL.DOWN PT, R3, R5, 0x4, 0x1f ;  /* 0x08801f0005037f89 */ /* 0x000e2200000e0000 */
[----:B-1----:R-:W-:-:S02]  /*0710*/  @!P2 LEA R11, R8, R7, 0x18 ;  /* 0x00000007080ba211 */ /* 0x002fc400078ec0ff */
[----:B------:R-:W-:-:S05]  /*0720*/  @!P2 LOP3.LUT R8, R6, 0xf8, RZ, 0xc0, !PT ;  /* 0x000000f80608a812 */ /* 0x000fca00078ec0ff */
        /* <DEDUP_REMOVED lines=26> */
[----:B-1----:R-:W1:Y:S04]  /*08d0*/  LDS.128 R4, [UR4+0x20] ;  /* 0x00002004ff047984 */ /* 0x002e680008000c00 */
[----:B------:R-:W2:Y:S01]  /*08e0*/  LDS.128 R8, [UR4+0x30] ;  /* 0x00003004ff087984 */ /* 0x000ea20008000c00 */
        /* <DEDUP_REMOVED lines=8> */
[----:B------:R-:W-:Y:S02]  /*0970*/  FSEL R5, R5, R3, !P1 ;  /* 0x0000000305057208 */ /* 0x000fe40004800000 */
[----:B------:R-:W0:Y:S04]  /*0980*/  LDS.64 R2, [UR4+0x40] ;  /* 0x00004004ff027984 */ /* 0x000e280008000a00 */
[----:B------:R-:W-:-:S06]  /*0990*/  DSETP.GEU.AND P1, PT, R4, R6, PT ;  /* 0x000000060400722a */ /* 0x000fcc0003f2e000 */
[----:B------:R-:W-:Y:S02]  /*09a0*/  FSEL R4, R6, R4, !P1 ;  /* 0x0000000406047208 */ /* 0x000fe40004800000 */
[----:B------:R-:W-:-:S06]  /*09b0*/  FSEL R5, R7, R5, !P1 ;  /* 0x0000000507057208 */ /* 0x000fcc0004800000 */
[----:B--2---:R-:W-:-:S06]  /*09c0*/  DSETP.GEU.AND P1, PT, R4, R8, PT ;  /* 0x000000080400722a */ /* 0x004fcc0003f2e000 */
[----:B------:R-:W-:Y:S02]  /*09d0*/  FSEL R4, R8, R4, !P1 ;  /* 0x0000000408047208 */ /* 0x000fe40004800000 */
[----:B------:R-:W-:-:S06]  /*09e0*/  FSEL R5, R9, R5, !P1 ;  /* 0x0000000509057208 */ /* 0x000fcc0004800000 */
[----:B------:R-:W-:-:S06]  /*09f0*/  DSETP.GEU.AND P1, PT, R4, R10, PT ;  /* 0x0000000a0400722a */ /* 0x000fcc0003f2e000 */
[----:B------:R-:W-:Y:S02]  /*0a00*/  FSEL R4, R10, R4, !P1 ;  /* 0x000000040a047208 */ /* 0x000fe40004800000 */
[----:B------:R-:W-:-:S06]  /*0a10*/  FSEL R5, R11, R5, !P1 ;  /* 0x000000050b057208 */ /* 0x000fcc0004800000 */
[----:B0-----:R-:W-:-:S06]  /*0a20*/  DSETP.GEU.AND P1, PT, R4, R2, PT ;  /* 0x000000020400722a */ /* 0x001fcc0003f2e000 */
[----:B------:R-:W-:Y:S02]  /*0a30*/  FSEL R2, R2, R4, !P1 ;  /* 0x0000000402027208 */ /* 0x000fe40004800000 */
[----:B------:R-:W-:Y:S01]  /*0a40*/  FSEL R3, R3, R5, !P1 ;  /* 0x0000000503037208 */ /* 0x000fe20004800000 */
[----:B------:R-:W-:Y:S06]  /*0a50*/  BRA `(.L_x_69) ;  /* 0x00000034005c7947 */ /* 0x000fec0003800000 */
.L_x_68:
[----:B------:R-:W-:Y:S01]  /*0a60*/  LOP3.LUT R4, R0, 0x3e0, RZ, 0xc0, !PT ;  /* 0x000003e000047812 */ /* 0x000fe200078ec0ff */
[----:B------:R-:W0:Y:S04]  /*0a70*/  S2R R10, SR_LANEID ;  /* 0x00000000000a7919 */ /* 0x000e280000000000 */
[----:B------:R-:W-:Y:S01]  /*0a80*/  VIADD R5, R4, 0x20 ;  /* 0x0000002004057836 */ /* 0x000fe20000000000 */
[----:B------:R-:W-:-:S04]  /*0a90*/  LOP3.LUT R4, RZ, R4, RZ, 0x33, !PT ;  /* 0x00000004ff047212 */ /* 0x000fc800078e33ff */
[----:B------:R-:W-:Y:S01]  /*0aa0*/  ISETP.GT.U32.AND P0, PT, R5, UR12, PT ;  /* 0x0000000c05007c0c */ /* 0x000fe2000bf04070 */
[----:B------:R-:W-:-:S05]  /*0ab0*/  VIADD R4, R4, UR12 ;  /* 0x0000000c04047c36 */ /* 0x000fca0008000000 */
[----:B------:R-:W-:-:S05]  /*0ac0*/  SEL R5, R4, 0x1f, P0 ;  /* 0x0000001f04057807 */ /* 0x000fca0000000000 */
[----:B-----5:R-:W-:Y:S04]  /*0ad0*/  SHFL.DOWN PT, R6, R2, 0x1, R5 ;  /* 0x0820000002067989 */ /* 0x020fe800000e0005 */
[----:B------:R-:W1:Y:S01]  /*0ae0*/  SHFL.DOWN PT, R7, R3, 0x1, R5 ;  /* 0x0820000003077989 */ /* 0x000e6200000e0005 */
[----:B0-----:R-:W-:Y:S01]  /*0af0*/  ISETP.GE.AND P0, PT, R10, R5, PT ;  /* 0x000000050a00720c */ /* 0x001fe20003f06270 */
[----:B-1----:R-:W-:-:S06]  /*0b00*/  DSETP.GEU.AND P1, PT, R2, R6, PT ;  /* 0x000000060200722a */ /* 0x002fcc0003f2e000 */
[-C--:B------:R-:W-:Y:S01]  /*0b10*/  FSEL R9, R6, R2.reuse, !P1 ;  /* 0x0000000206097208 */ /* 0x080fe20004800000 */
[----:B------:R-:W-:Y:S01]  /*0b20*/  VIADD R6, R10, 0x2 ;  /* 0x000000020a067836 */ /* 0x000fe20000000000 */
[-C--:B------:R-:W-:Y:S02]  /*0b30*/  FSEL R7, R7, R3.reuse, !P1 ;  /* 0x0000000307077208 */ /* 0x080fe40004800000 */
[----:B------:R-:W-:Y:S02]  /*0b40*/  FSEL R4, R9, R2, !P0 ;  /* 0x0000000209047208 */ /* 0x000fe40004000000 */
[----:B------:R-:W-:Y:S02]  /*0b50*/  FSEL R7, R7, R3, !P0 ;  /* 0x0000000307077208 */ /* 0x000fe40004000000 */
[----:B------:R-:W-:Y:S01]  /*0b60*/  ISETP.GT.AND P0, PT, R6, R5, PT ;  /* 0x000000050600720c */ /* 0x000fe20003f04270 */
[----:B------:R-:W-:Y:S01]  /*0b70*/  SHFL.DOWN PT, R8, R4, 0x2, R5 ;  /* 0x0840000004087989 */ /* 0x000fe200000e0005 */
[----:B------:R-:W-:-:S03]  /*0b80*/  IMAD.MOV.U32 R6, RZ, RZ, R4 ;  /* 0x000000ffff067224 */ /* 0x000fc600078e0004 */
[----:B------:R-:W0:Y:S03]  /*0b90*/  SHFL.DOWN PT, R9, R7, 0x2, R5 ;  /* 0x0840000007097989 */ /* 0x000e2600000e0005 */
[----:B0-----:R-:W-:Y:S01]  /*0ba0*/  DSETP.GEU.AND P1, PT, R6, R8, PT ;  /* 0x000000080600722a */ /* 0x001fe20003f2e000 */
[----:B------:R-:W-:-:S05]  /*0bb0*/  VIADD R6, R10, 0x4 ;  /* 0x000000040a067836 */ /* 0x000fca0000000000 */
[----:B------:R-:W-:Y:S02]  /*0bc0*/  @!P0 FSEL R4, R8, R4, !P1 ;  /* 0x0000000408048208 */ /* 0x000fe40004800000 */
[----:B------:R-:W-:Y:S02]  /*0bd0*/  @!P0 FSEL R7, R9, R7, !P1 ;  /* 0x0000000709078208 */ /* 0x000fe40004800000 */
        /* <DEDUP_REMOVED lines=10> */
[----:B------:R-:W-:Y:S01]  /*0c80*/  IMAD.MOV.U32 R6, RZ, RZ, R4 ;  /* 0x000000ffff067224 */ /* 0x000fe200078e0004 */
[C---:B------:R-:W-:Y:S02]  /*0c90*/  ISETP.NE.AND P0, PT, R10.reuse, RZ, PT ;  /* 0x000000ff0a00720c */ /* 0x040fe40003f05270 */
[----:B------:R-:W0:Y:S11]  /*0ca0*/  SHFL.DOWN PT, R3, R7, 0x8, R5 ;  /* 0x0900000007037989 */ /* 0x000e3600000e0005 */
[----:B------:R-:W1:Y:S01]  /*0cb0*/  @!P0 S2R R9, SR_CgaCtaId ;  /* 0x0000000000098919 */ /* 0x000e620000008800 */
[----:B------:R-:W-:Y:S01]  /*0cc0*/  @!P0 MOV R8, 0x400 ;  /* 0x0000040000088802 */ /* 0x000fe20000000f00 */
[----:B0-----:R-:W-:Y:S01]  /*0cd0*/  DSETP.GEU.AND P2, PT, R6, R2, PT ;  /* 0x000000020600722a */ /* 0x001fe20003f4e000 */
[----:B------:R-:W-:-:S05]  /*0ce0*/  VIADD R6, R10, 0x10 ;  /* 0x000000100a067836 */ /* 0x000fca0000000000 */
[----:B------:R-:W-:Y:S02]  /*0cf0*/  @!P1 FSEL R4, R2, R4, !P2 ;  /* 0x0000000402049208 */ /* 0x000fe40005000000 */
[----:B------:R-:W-:Y:S02]  /*0d00*/  @!P1 FSEL R7, R3, R7, !P2 ;  /* 0x0000000703079208 */ /* 0x000fe40005000000 */
[----:B------:R-:W-:Y:S01]  /*0d10*/  ISETP.GT.AND P1, PT, R6, R5, PT ;  /* 0x000000050600720c */ /* 0x000fe20003f24270 */
[----:B------:R-:W-:Y:S01]  /*0d20*/  SHFL.DOWN PT, R2, R4, 0x10, R5 ;  /* 0x0a00000004027989 */ /* 0x000fe200000e0005 */
[----:B------:R-:W-:-:S03]  /*0d30*/  @!P0 SHF.R.U32.HI R6, RZ, 0x2, R0 ;  /* 0x00000002ff068819 */ /* 0x000fc60000011600 */
[----:B------:R0:W2:Y:S01]  /*0d40*/  SHFL.DOWN PT, R3, R7, 0x10, R5 ;  /* 0x0a00000007037989 */ /* 0x0000a200000e0005 */
[----:B------:R-:W-:Y:S02]  /*0d50*/  @!P0 LOP3.LUT R6, R6, 0xf8, RZ, 0xc0, !PT ;  /* 0x000000f806068812 */ /* 0x000fe400078ec0ff */
[----:B-1----:R-:W-:-:S05]  /*0d60*/  @!P0 LEA R9, R9, R8, 0x18 ;  /* 0x0000000809098211 */ /* 0x002fca00078ec0ff */
[----:B------:R-:W-:Y:S02]  /*0d70*/  @!P0 IMAD.IADD R9, R6, 0x1, R9 ;  /* 0x0000000106098824 */ /* 0x000fe400078e0209 */
[----:B0-----:R-:W-:-:S06]  /*0d80*/  IMAD.MOV.U32 R5, RZ, RZ, R7 ;  /* 0x000000ffff057224 */ /* 0x001fcc00078e0007 */
[----:B--2---:R-:W-:-:S06]  /*0d90*/  DSETP.GEU.AND P2, PT, R4, R2, PT ;  /* 0x000000020400722a */ /* 0x004fcc0003f4e000 */
[----:B------:R-:W-:Y:S02]  /*0da0*/  @!P1 FSEL R4, R2, R4, !P2 ;  /* 0x0000000402049208 */ /* 0x000fe40005000000 */
[----:B------:R-:W-:-:S03]  /*0db0*/  @!P1 FSEL R7, R3, R7, !P2 ;  /* 0x0000000703079208 */ /* 0x000fc60005000000 */
[----:B------:R-:W-:Y:S02]  /*0dc0*/  IMAD.MOV.U32 R2, RZ, RZ, R4 ;  /* 0x000000ffff027224 */ /* 0x000fe400078e0004 */
[----:B------:R-:W-:-:S05]  /*0dd0*/  IMAD.MOV.U32 R3, RZ, RZ, R7 ;  /* 0x000000ffff037224 */ /* 0x000fca00078e0007 */
[----:B------:R1:W-:Y:S01]  /*0de0*/  @!P0 STS.64 [R9+0x8], R2 ;  /* 0x0000080209008388 */ /* 0x0003e20000000a00 */
[----:B------:R-:W-:Y:S01]  /*0df0*/  BAR.SYNC.DEFER_BLOCKING 0x0 ;  /* 0x0000000000007b1d */ /* 0x000fe20000010000 */
[----:B------:R-:W-:-:S13]  /*0e00*/  ISETP.NE.AND P0, PT, R0, RZ, PT ;  /* 0x000000ff0000720c */ /* 0x000fda0003f05270 */
[----:B-1----:R-:W-:Y:S05]  /*0e10*/  @P0 BRA `(.L_x_69) ;  /* 0x00000030006c0947 */ /* 0x002fea0003800000 */
[----:B------:R-:W0:Y:S01]  /*0e20*/  S2UR UR5, SR_CgaCtaId ;  /* 0x00000000000579c3 */ /* 0x000e220000008800 */
[----:B------:R-:W-:Y:S01]  /*0e30*/  UMOV UR4, 0x400 ;  /* 0x0000040000047882 */ /* 0x000fe20000000000 */
[----:B------:R-:W-:Y:S02]  /*0e40*/  UISETP.GT.U32.AND UP0, UPT, UR12, 0x20, UPT ;  /* 0x000000200c00788c */ /* 0x000fe4000bf04070 */
[----:B------:R-:W-:-:S04]  /*0e50*/  UISETP.GT.U32.AND UP1, UPT, UR12, 0x40, UPT ;  /* 0x000000400c00788c */ /* 0x000fc8000bf24070 */
[----:B------:R-:W-:Y:S01]  /*0e60*/  PLOP3.LUT P3, PT, PT, PT, UP0, 0x80, 0x8 ;  /* 0x000000000008781c */ /* 0x000fe20003f6f008 */
[----:B------:R-:W-:Y:S01]  /*0e70*/  UISETP.GT.U32.AND UP0, UPT, UR12, 0x60, UPT ;  /* 0x000000600c00788c */ /* 0x000fe2000bf04070 */
[----:B------:R-:W-:Y:S01]  /*0e80*/  PLOP3.LUT P2, PT, PT, PT, UP1, 0x80, 0x8 ;  /* 0x000000000008781c */ /* 0x000fe20003f4f018 */
[----:B0-----:R-:W-:-:S09]  /*0e90*/  ULEA UR4, UR5, UR4, 0x18 ;  /* 0x0000000405047291 */ /* 0x001fd2000f8ec0ff */
[----:B------:R-:W0:Y:S04]  /*0ea0*/  LDS.128 R12, [UR4+0x10] ;  /* 0x00001004ff0c7984 */ /* 0x000e280008000c00 */
[----:B------:R-:W1:Y:S01]  /*0eb0*/  LDS.128 R4, [UR4+0x20] ;  /* 0x00002004ff047984 */ /* 0x000e620008000c00 */
[----:B0-----:R-:W-:-:S06]  /*0ec0*/  DSETP.GEU.AND P1, PT, R2, R12, PT ;  /* 0x0000000c0200722a */ /* 0x001fcc0003f2e000 */
[-C--:B------:R-:W-:Y:S02]  /*0ed0*/  FSEL R9, R12, R2.reuse, !P1 ;  /* 0x000000020c097208 */ /* 0x080fe40004800000 */
[-C--:B------:R-:W-:Y:S02]  /*0ee0*/  FSEL R11, R13, R3.reuse, !P1 ;  /* 0x000000030d0b7208 */ /* 0x080fe40004800000 */
[----:B------:R-:W-:Y:S02]  /*0ef0*/  FSEL R13, R9, R2, P3 ;  /* 0x00000002090d7208 */ /* 0x000fe40001800000 */
[----:B------:R-:W-:Y:S02]  /*0f00*/  FSEL R0, R11, R3, P3 ;  /* 0x000000030b007208 */ /* 0x000fe40001800000 */
[----:B------:R-:W-:Y:S01]  /*0f10*/  PLOP3.LUT P1, PT, PT, PT, UP0, 0x80, 0x8 ;  /* 0x000000000008781c */ /* 0x000fe20003f2f008 */
[----:B------:R-:W-:Y:S01]  /*0f20*/  IMAD.MOV.U32 R2, RZ, RZ, R13 ;  /* 0x000000ffff027224 */ /* 0x000fe200078e000d */
[----:B------:R-:W0:Y:S01]  /*0f30*/  LDS.128 R8, [UR4+0x30] ;  /* 0x00003004ff087984 */ /* 0x000e220008000c00 */
[----:B------:R-:W-:Y:S01]  /*0f40*/  IMAD.MOV.U32 R3, RZ, RZ, R0 ;  /* 0x000000ffff037224 */ /* 0x000fe200078e0000 */
[----:B------:R-:W-:-:S05]  /*0f50*/  UISETP.GT.U32.AND UP0, UPT, UR12, 0x80, UPT ;  /* 0x000000800c00788c */ /* 0x000fca000bf04070 */
[----:B------:R-:W-:-:S06]  /*0f60*/  DSETP.GEU.AND P3, PT, R2, R14, PT ;  /* 0x0000000e0200722a */ /* 0x000fcc0003f6e000 */
[----:B------:R-:W-:Y:S02]  /*0f70*/  @P2 FSEL R13, R14, R13, !P3 ;  /* 0x0000000d0e0d2208 */ /* 0x000fe40005800000 */
[----:B------:R-:W-:Y:S02]  /*0f80*/  @P2 FSEL R0, R15, R0, !P3 ;  /* 0x000000000f002208 */ /* 0x000fe40005800000 */
[----:B------:R-:W-:Y:S01]  /*0f90*/  PLOP3.LUT P2, PT, PT, PT, UP0, 0x80, 0x8 ;  /* 0x000000000008781c */ /* 0x000fe20003f4f008 */
[----:B------:R-:W-:Y:S01]  /*0fa0*/  IMAD.MOV.U32 R2, RZ, RZ, R13 ;  /* 0x000000ffff027224 */ /* 0x000fe200078e000d */
[----:B------:R-:W-:Y:S01]  /*0fb0*/  UISETP.GT.U32.AND UP0, UPT, UR12, 0xa0, UPT ;  /* 0x000000a00c00788c */ /* 0x000fe2000bf04070 */
[----:B------:R-:W-:-:S06]  /*0fc0*/  IMAD.MOV.U32 R3, RZ, RZ, R0 ;  /* 0x000000ffff037224 */ /* 0x000fcc00078e0000 */
[----:B-1----:R-:W-:Y:S01]  /*0fd0*/  DSETP.GEU.AND P3, PT, R2, R4, PT ;  /* 0x000000040200722a */ /* 0x002fe20003f6e000 */
[----:B------:R-:W1:Y:S05]  /*0fe0*/  LDS.64 R2, [UR4+0x40] ;  /* 0x00004004ff027984 */ /* 0x000e6a0008000a00 */
[----:B------:R-:W-:Y:S02]  /*0ff0*/  @P1 FSEL R13, R4, R13, !P3 ;  /* 0x0000000d040d1208 */ /* 0x000fe40005800000 */
[----:B------:R-:W-:Y:S02]  /*1000*/  @P1 FSEL R0, R5, R0, !P3 ;  /* 0x0000000005001208 */ /* 0x000fe40005800000 */
[----:B------:R-:W-:Y:S01]  /*1010*/  PLOP3.LUT P1, PT, PT, PT, UP0, 0x80, 0x8 ;  /* 0x000000000008781c */ /* 0x000fe20003f2f008 */
[----:B------:R-:W-:Y:S01]  /*1020*/  IMAD.MOV.U32 R4, RZ, RZ, R13 ;  /* 0x000000ffff047224 */ /* 0x000fe200078e000d */
[----:B------:R-:W-:Y:S01]  /*1030*/  UISETP.GT.U32.AND UP0, UPT, UR12, 0xc0, UPT ;  /* 0x000000c00c00788c */ /* 0x000fe2000bf04070 */
[----:B------:R-:W-:-:S06]  /*1040*/  IMAD.MOV.U32 R5, RZ, RZ, R0 ;  /* 0x000000ffff057224 */ /* 0x000fcc00078e0000 */
[----:B------:R-:W-:-:S06]  /*1050*/  DSETP.GEU.AND P3, PT, R4, R6, PT ;  /* 0x000000060400722a */ /* 0x000fcc0003f6e000 */
[----:B------:R-:W-:Y:S02]  /*1060*/  @P2 FSEL R13, R6, R13, !P3 ;  /* 0x0000000d060d2208 */ /* 0x000fe40005800000 */
[----:B------:R-:W-:Y:S02]  /*1070*/  @P2 FSEL R0, R7, R0, !P3 ;  /* 0x0000000007002208 */ /* 0x000fe40005800000 */
[----:B------:R-:W-:Y:S01]  /*1080*/  PLOP3.LUT P2, PT, PT, PT, UP0, 0x80, 0x8 ;  /* 0x000000000008781c */ /* 0x000fe20003f4f008 */
[----:B------:R-:W-:Y:S01]  /*1090*/  IMAD.MOV.U32 R4, RZ, RZ, R13 ;  /* 0x000000ffff047224 */ /* 0x000fe200078e000d */
[----:B------:R-:W-:Y:S01]  /*10a0*/  UISETP.GT.U32.AND UP0, UPT, UR12, 0xe0, UPT ;  /* 0x000000e00c00788c */ /* 0x000fe2000bf04070 */
[----:B------:R-:W-:-:S06]  /*10b0*/  IMAD.MOV.U32 R5, RZ, RZ, R0 ;  /* 0x000000ffff057224 */ /* 0x000fcc00078e0000 */
[----:B0-----:R-:W-:-:S06]  /*10c0*/  DSETP.GEU.AND P3, PT, R4, R8, PT ;  /* 0x000000080400722a */ /* 0x001fcc0003f6e000 */
[----:B------:R-:W-:Y:S02]  /*10d0*/  @P1 FSEL R13, R8, R13, !P3 ;  /* 0x0000000d080d1208 */ /* 0x000fe40005800000 */
[----:B------:R-:W-:Y:S02]  /*10e0*/  @P1 FSEL R0, R9, R0, !P3 ;  /* 0x0000000009001208 */ /* 0x000fe40005800000 */
[----:B------:R-:W-:Y:S01]  /*10f0*/  PLOP3.LUT P1, PT, PT, PT, UP0, 0x80, 0x8 ;  /* 0x000000000008781c */ /* 0x000fe20003f2f008 */
[----:B------:R-:W-:Y:S02]  /*1100*/  IMAD.MOV.U32 R4, RZ, RZ, R13 ;  /* 0x000000ffff047224 */ /* 0x000fe400078e000d */
[----:B------:R-:W-:-:S06]  /*1110*/  IMAD.MOV.U32 R5, RZ, RZ, R0 ;  /* 0x000000ffff057224 */ /* 0x000fcc00078e0000 */
[----:B------:R-:W-:-:S06]  /*1120*/  DSETP.GEU.AND P3, PT, R4, R10, PT ;  /* 0x0000000a0400722a */ /* 0x000fcc0003f6e000 */
[----:B------:R-:W-:Y:S02]  /*1130*/  @P2 FSEL R13, R10, R13, !P3 ;  /* 0x0000000d0a0d2208 */ /* 0x000fe40005800000 */
[----:B------:R-:W-:-:S03]  /*1140*/  @P2 FSEL R0, R11, R0, !P3 ;  /* 0x000000000b002208 */ /* 0x000fc60005800000 */
[----:B------:R-:W-:Y:S02]  /*1150*/  IMAD.MOV.U32 R4, RZ, RZ, R13 ;  /* 0x000000ffff047224 */ /* 0x000fe400078e000d */
[----:B------:R-:W-:-:S06]  /*1160*/  IMAD.MOV.U32 R5, RZ, RZ, R0 ;  /* 0x000000ffff057224 */ /* 0x000fcc00078e0000 */
[----:B-1----:R-:W-:-:S06]  /*1170*/  DSETP.GEU.AND P2, PT, R4, R2, PT ;  /* 0x000000020400722a */ /* 0x002fcc0003f4e000 */
[----:B------:R-:W-:Y:S02]  /*1180*/  @P1 FSEL R13, R2, R13, !P2 ;  /* 0x0000000d020d1208 */ /* 0x000fe40005000000 */
[----:B------:R-:W-:-:S03]  /*1190*/  @P1 FSEL R0, R3, R0, !P2 ;  /* 0x0000000003001208 */ /* 0x000fc60005000000 */
[----:B------:R-:W-:Y:S02]  /*11a0*/  IMAD.MOV.U32 R2, RZ, RZ, R13 ;  /* 0x000000ffff027224 */ /* 0x000fe400078e000d */
[----:B------:R-:W-:Y:S01]  /*11b0*/  IMAD.MOV.U32 R3, RZ, RZ, R0 ;  /* 0x000000ffff037224 */ /* 0x000fe200078e0000 */
[----:B------:R-:W-:Y:S06]  /*11c0*/  BRA `(.L_x_69) ;  /* 0x0000002c00807947 */ /* 0x000fec0003800000 */
.L_x_59:
[----:B------:R-:W0:Y:S01]  /*11d0*/  S2R R0, SR_TID.X ;  /* 0x0000000000007919 */ /* 0x000e220000002100 */
[----:B------:R-:W1:Y:S01]  /*11e0*/  LDC.64 R20, c[0x0][0x380] ;  /* 0x0000e000ff147b82 */ /* 0x000e620000000a00 */
[----:B------:R-:W-:Y:S02]  /*11f0*/  IMAD.U32 R3, RZ, RZ, UR16 ;  /* 0x00000010ff037e24 */ /* 0x000fe4000f8e00ff */
[----:B0-----:R-:W-:-:S04]  /*1200*/  IMAD.SHL.U32 R2, R0, 0x4, RZ ;  /* 0x0000000400027824 */ /* 0x001fc800078e00ff */
[----:B------:R-:W-:-:S04]  /*1210*/  IMAD R3, R3, 0x800, R2 ;  /* 0x0000080003037824 */ /* 0x000fc800078e0202 */
[----:B-1----:R-:W-:-:S05]  /*1220*/  IMAD.WIDE.U32 R20, R3, 0x8, R20 ;  /* 0x0000000803147825 */ /* 0x002fca00078e0014 */
[----:B------:R-:W2:Y:S04]  /*1230*/  LDG.E.128.CONSTANT R4, desc[UR10][R20.64] ;  /* 0x0000000a14047981 */ /* 0x000ea8000c1e9d00 */
[----:B------:R-:W3:Y:S04]  /*1240*/  LDG.E.128.CONSTANT R8, desc[UR10][R20.64+0x10] ;  /* 0x0000100a14087981 */ /* 0x000ee8000c1e9d00 */
[----:B------:R-:W4:Y:S04]  /*1250*/  LDG.E.128.CONSTANT R12, desc[UR10][R20.64+0x2000] ;  /* 0x0020000a140c7981 */ /* 0x000f28000c1e9d00 */
[----:B------:R-:W5:Y:S01]  /*1260*/  LDG.E.128.CONSTANT R16, desc[UR10][R20.64+0x2010] ;  /* 0x0020100a14107981 */ /* 0x000f62000c1e9d00 */
[----:B------:R-:W-:Y:S01]  /*1270*/  UISETP.GE.U32.AND UP0, UPT, UR12, UR5, UPT ;  /* 0x000000050c00728c */ /* 0x000fe2000bf06070 */
        /* <DEDUP_REMOVED lines=21> */
[----:B------:R-:W-:Y:S06]  /*13d0*/  BRA.U !UP0, `(.L_x_70) ;  /* 0x0000000508dc7547 */ /* 0x000fec000b800000 */
[----:B------:R-:W-:Y:S02]  /*13e0*/  ULEA UR6, UR16, UR5, 0xb ;  /* 0x0000000510067291 */ /* 0x000fe4000f8e58ff */
[----:B------:R-:W-:Y:S01]  /*13f0*/  UIADD3 UR14, UPT, UPT, UR8, -0x800, URZ ;  /* 0xfffff800080e7890 */ /* 0x000fe2000fffe0ff */
[----:B------:R-:W0:Y:S03]  /*1400*/  LDCU UR9, c[0x0][0x3a8] ;  /* 0x00007500ff0977ac */ /* 0x000e260008000800 */
[----:B------:R-:W-:Y:S01]  /*1410*/  VIADD R3, R0, UR6 ;  /* 0x0000000600037c36 */ /* 0x000fe20008000000 */
[----:B------:R-:W-:Y:S01]  /*1420*/  UISETP.GT.U32.AND UP0, UPT, UR6, UR14, UPT ;  /* 0x0000000e0600728c */ /* 0x000fe2000bf04070 */
[----:B------:R-:W1:Y:S01]  /*1430*/  LDCU.64 UR18, c[0x0][0x380] ;  /* 0x00007000ff1277ac */ /* 0x000e620008000a00 */
[----:B------:R-:W-:Y:S01]  /*1440*/  UIADD3 UR13, UPT, UPT, UR6, 0x100, URZ ;  /* 0x00000100060d7890 */ /* 0x000fe2000fffe0ff */
[----:B------:R-:W-:Y:S01]  /*1450*/  UMOV UR4, URZ ;  /* 0x000000ff00047c82 */ /* 0x000fe20008000000 */
[----:B------:R-:W-:-:S05]  /*1460*/  UMOV UR7, UR6 ;  /* 0x0000000600077c82 */ /* 0x000fca0008000000 */
[----:B------:R-:W-:Y:S05]  /*1470*/  BRA.U UP0, `(.L_x_71) ;  /* 0x0000000100a87547 */ /* 0x000fea000b800000 */
.L_x_72:
[----:B------:R-:W-:-:S05]  /*1480*/  IADD3 R4, P0, PT, R2, UR7, RZ ;  /* 0x0000000702047c10 */ /* 0x000fca000ff1e0ff */
[----:B------:R-:W-:Y:S01]  /*1490*/  IMAD.X R5, RZ, RZ, RZ, P0 ;  /* 0x000000ffff057224 */ /* 0x000fe200000e06ff */
[----:B-1----:R-:W-:-:S04]  /*14a0*/  LEA R22, P0, R4, UR18, 0x3 ;  /* 0x0000001204167c11 */ /* 0x002fc8000f8018ff */
[----:B------:R-:W-:-:S05]  /*14b0*/  LEA.HI.X R23, R4, UR19, R5, 0x3, P0 ;  /* 0x0000001304177c11 */ /* 0x000fca00080f1c05 */
[----:B------:R-:W2:Y:S04]  /*14c0*/  LDG.E.128.CONSTANT R4, desc[UR10][R22.64] ;  /* 0x0000000a16047981 */ /* 0x000ea8000c1e9d00 */
[----:B------:R-:W3:Y:S04]  /*14d0*/  LDG.E.128.CONSTANT R8, desc[UR10][R22.64+0x10] ;  /* 0x0000100a16087981 */ /* 0x000ee8000c1e9d00 */
[----:B------:R-:W4:Y:S04]  /*14e0*/  LDG.E.128.CONSTANT R12, desc[UR10][R22.64+0x2000] ;  /* 0x0020000a160c7981 */ /* 0x000f28000c1e9d00 */
[----:B------:R-:W5:Y:S01]  /*14f0*/  LDG.E.128.CONSTANT R16, desc[UR10][R22.64+0x2010] ;  /* 0x0020100a16107981 */ /* 0x000f62000c1e9d00 */
[----:B0-----:R-:W-:-:S02]  /*1500*/  UMOV UR8, UR9 ;  /* 0x0000000900087c82 */ /* 0x001fc40008000000 */
[----:B------:R-:W-:-:S04]  /*1510*/  UIADD3 UR15, UPT, UPT, -UR7, UR8, URZ ;  /* 0x00000008070f7290 */ /* 0x000fc8000fffe1ff */
[----:B------:R-:W-:Y:S01]  /*1520*/  UISETP.GE.U32.AND UP0, UPT, UR15, UR5, UPT ;  /* 0x000000050f00728c */ /* 0x000fe2000bf06070 */
        /* <DEDUP_REMOVED lines=25> */
[----:B------:R-:W-:Y:S02]  /*16c0*/  UIADD3 UR7, UPT, UPT, UR5, UR7, URZ ;  /* 0x0000000705077290 */ /* 0x000fe4000fffe0ff */
[----:B------:R-:W-:Y:S01]  /*16d0*/  VIADD R3, R3, UR5 ;  /* 0x0000000503037c36 */ /* 0x000fe20008000000 */
[----:B------:R-:W-:Y:S02]  /*16e0*/  UIADD3 UR4, UPT, UPT, UR4, 0x1, URZ ;  /* 0x0000000104047890 */ /* 0x000fe4000fffe0ff */
[----:B------:R-:W-:Y:S02]  /*16f0*/  UISETP.GT.U32.AND UP0, UPT, UR7, UR14, UPT ;  /* 0x0000000e0700728c */ /* 0x000fe4000bf04070 */
[----:B------:R-:W-:-:S07]  /*1700*/  UIADD3 UR13, UPT, UPT, UR5, UR13, URZ ;  /* 0x0000000d050d7290 */ /* 0x000fce000fffe0ff */
[----:B------:R-:W-:Y:S05]  /*1710*/  BRA.U !UP0, `(.L_x_72) ;  /* 0xfffffffd08587547 */ /* 0x000fea000b83ffff */
.L_x_71:
[----:B------:R-:W-:-:S09]  /*1720*/  UISETP.GE.U32.AND UP0, UPT, UR7, UR8, UPT ;  /* 0x000000080700728c */ /* 0x000fd2000bf06070 */
[----:B------:R-:W-:Y:S05]  /*1730*/  BRA.U UP0, `(.L_x_70) ;  /* 0x0000000500047547 */ /* 0x000fea000b800000 */
[----:B------:R-:W-:Y:S01]  /*1740*/  UIADD3 UR5, UPT, UPT, -UR7, UR8, URZ ;  /* 0x0000000807057290 */ /* 0x000fe2000fffe1ff */
[----:B------:R-:W-:Y:S05]  /*1750*/  BSSY.RECONVERGENT B1, `(.L_x_70) ;  /* 0x000003f000017945 */ /* 0x000fea0003800200 */
[----:B------:R-:W-:-:S13]  /*1760*/  ISETP.GE.AND P0, PT, R0, UR5, PT ;  /* 0x0000000500007c0c */ /* 0x000fda000bf06270 */
[----:B------:R-:W-:Y:S05]  /*1770*/  @P0 BRA `(.L_x_73) ;  /* 0x0000000000f00947 */ /* 0x000fea0003800000 */
[----:B------:R-:W2:Y:S01]  /*1780*/  LDC R5, c[0x0][0x3ac] ;  /* 0x0000eb00ff057b82 */ /* 0x000ea20000000800 */
[----:B------:R-:W-:Y:S01]  /*1790*/  LOP3.LUT R2, RZ, R0, RZ, 0x33, !PT ;  /* 0x00000000ff027212 */ /* 0x000fe200078e33ff */
[----:B------:R-:W-:Y:S01]  /*17a0*/  BSSY.RECONVERGENT B2, `(.L_x_74) ;  /* 0x0000019000027945 */ /* 0x000fe20003800200 */
[----:B------:R-:W-:-:S03]  /*17b0*/  IMAD.MOV.U32 R8, RZ, RZ, R0 ;  /* 0x000000ffff087224 */ /* 0x000fc600078e0000 */
[----:B------:R-:W-:-:S04]  /*17c0*/  VIADD R2, R2, UR8 ;  /* 0x0000000802027c36 */ /* 0x000fc80008000000 */
[C---:B------:R-:W-:Y:S01]  /*17d0*/  VIADD R4, R2.reuse, -UR6 ;  /* 0x8000000602047c36 */ /* 0x040fe20008000000 */
[C---:B------:R-:W-:Y:S02]  /*17e0*/  LOP3.LUT R6, R2.reuse, 0x300, RZ, 0xc0, !PT ;  /* 0x0000030002067812 */ /* 0x040fe400078ec0ff */
[----:B------:R-:W-:Y:S02]  /*17f0*/  LEA.HI R2, R2, 0x1, RZ, 0x18 ;  /* 0x0000000102027811 */ /* 0x000fe400078fc0ff */
[----:B------:R-:W-:Y:S01]  /*1800*/  ISETP.NE.AND P0, PT, R6, 0x300, PT ;  /* 0x000003000600780c */ /* 0x000fe20003f05270 */
[----:B--2---:R-:W-:-:S04]  /*1810*/  IMAD R5, R5, UR4, RZ ;  /* 0x0000000405057c24 */ /* 0x004fc8000f8e02ff */
[----:B------:R-:W-:-:S05]  /*1820*/  IMAD R4, R5, -0x800, R4 ;  /* 0xfffff80005047824 */ /* 0x000fca00078e0204 */
[----:B------:R-:W-:-:S03]  /*1830*/  ISETP.GE.U32.AND P2, PT, R4, 0x300, PT ;  /* 0x000003000400780c */ /* 0x000fc60003f46070 */
[----:B------:R-:W-:Y:S10]  /*1840*/  @!P0 BRA `(.L_x_75) ;  /* 0x0000000000388947 */ /* 0x000ff40003800000 */
[----:B------:R-:W2:Y:S01]  /*1850*/  LDC.64 R6, c[0x0][0x380] ;  /* 0x0000e000ff067b82 */ /* 0x000ea20000000a00 */
[----:B------:R-:W-:Y:S01]  /*1860*/  LOP3.LUT R2, R2, 0x3, RZ, 0xc0, !PT ;  /* 0x0000000302027812 */ /* 0x000fe200078ec0ff */
[----:B------:R-:W-:-:S04]  /*1870*/  IMAD.MOV.U32 R8, RZ, RZ, R0 ;  /* 0x000000ffff087224 */ /* 0x000fc800078e0000 */
[----:B------:R-:W-:-:S07]  /*1880*/  IMAD.MOV R2, RZ, RZ, -R2 ;  /* 0x000000ffff027224 */ /* 0x000fce00078e0a02 */
.L_x_76:
[----:B--2---:R-:W-:-:S06]  /*1890*/  IMAD.WIDE.U32 R4, R3, 0x8, R6 ;  /* 0x0000000803047825 */ /* 0x004fcc00078e0006 */
        /* <DEDUP_REMOVED lines=9> */
.L_x_75:
[----:B01----:R-:W-:Y:S05]  /*1930*/  BSYNC.RECONVERGENT B2 ;  /* 0x0000000000027941 */ /* 0x003fea0003800200 */
.L_x_74:
[----:B------:R-:W-:Y:S05]  /*1940*/  @!P2 BRA `(.L_x_73) ;  /* 0x00000000007ca947 */ /* 0x000fea0003800000 */
[----:B------:R-:W0:Y:S01]  /*1950*/  LDC.64 R2, c[0x0][0x380] ;  /* 0x0000e000ff027b82 */ /* 0x000e220000000a00 */
[C---:B------:R-:W-:Y:S02]  /*1960*/  VIADD R4, R8.reuse, 0x200 ;  /* 0x0000020008047836 */ /* 0x040fe40000000000 */
[----:B------:R-:W-:-:S07]  /*1970*/  VIADD R5, R8, UR13 ;  /* 0x0000000d08057c36 */ /* 0x000fce0008000000 */
.L_x_77:
[----:B------:R-:W-:-:S04]  /*1980*/  VIADD R7, R5, 0xffffff00 ;  /* 0xffffff0005077836 */ /* 0x000fc80000000000 */
[----:B0-----:R-:W-:-:S06]  /*1990*/  IMAD.WIDE.U32 R6, R7, 0x8, R2 ;  /* 0x0000000807067825 */ /* 0x001fcc00078e0002 */
[----:B------:R-:W2:Y:S01]  /*19a0*/  LDG.E.64.CONSTANT R6, desc[UR10][R6.64] ;  /* 0x0000000a06067981 */ /* 0x000ea2000c1e9b00 */
[----:B------:R-:W-:-:S04]  /*19b0*/  IMAD.WIDE.U32 R8, R5, 0x8, R2 ;  /* 0x0000000805087825 */ /* 0x000fc800078e0002 */
[----:B------:R-:W-:Y:S02]  /*19c0*/  VIADD R11, R5, 0x100 ;  /* 0x00000100050b7836 */ /* 0x000fe40000000000 */
[----:B------:R-:W3:Y:S02]  /*19d0*/  LDG.E.64.CONSTANT R8, desc[UR10][R8.64] ;  /* 0x0000000a08087981 */ /* 0x000ee4000c1e9b00 */
[----:B------:R-:W-:-:S04]  /*19e0*/  IMAD.WIDE.U32 R10, R11, 0x8, R2 ;  /* 0x000000080b0a7825 */ /* 0x000fc800078e0002 */
[----:B------:R-:W-:Y:S02]  /*19f0*/  VIADD R13, R5, 0x200 ;  /* 0x00000200050d7836 */ /* 0x000fe40000000000 */
[----:B------:R-:W4:Y:S02]  /*1a00*/  LDG.E.64.CONSTANT R10, desc[UR10][R10.64] ;  /* 0x0000000a0a0a7981 */ /* 0x000f24000c1e9b00 */
[----:B------:R-:W-:-:S06]  /*1a10*/  IMAD.WIDE.U32 R12, R13, 0x8, R2 ;  /* 0x000000080d0c7825 */ /* 0x000fcc00078e0002 */
[----:B------:R-:W5:Y:S01]  /*1a20*/  LDG.E.64.CONSTANT R12, desc[UR10][R12.64] ;  /* 0x0000000a0c0c7981 */ /* 0x000f62000c1e9b00 */
[----:B------:R-:W-:Y:S01]  /*1a30*/  VIADD R5, R5, 0x400 ;  /* 0x0000040005057836 */ /* 0x000fe20000000000 */
[----:B--2---:R-:W-:-:S06]  /*1a40*/  DSETP.GEU.AND P0, PT, R20, R6, PT ;  /* 0x000000061400722a */ /* 0x004fcc0003f0e000 */
[----:B------:R-:W-:Y:S02]  /*1a50*/  FSEL R14, R6, R20, !P0 ;  /* 0x00000014060e7208 */ /* 0x000fe40004000000 */
[----:B------:R-:W-:-:S06]  /*1a60*/  FSEL R15, R7, R21, !P0 ;  /* 0x00000015070f7208 */ /* 0x000fcc0004000000 */
[----:B---3--:R-:W-:-:S06]  /*1a70*/  DSETP.GEU.AND P0, PT, R14, R8, PT ;  /* 0x000000080e00722a */ /* 0x008fcc0003f0e000 */
[----:B------:R-:W-:Y:S01]  /*1a80*/  FSEL R6, R8, R14, !P0 ;  /* 0x0000000e08067208 */ /* 0x000fe20004000000 */
[C---:B------:R-:W-:Y:S01]  /*1a90*/  VIADD R8, R4.reuse, 0x200 ;  /* 0x0000020004087836 */ /* 0x040fe20000000000 */
[----:B------:R-:W-:Y:S01]  /*1aa0*/  FSEL R7, R9, R15, !P0 ;  /* 0x0000000f09077208 */ /* 0x000fe20004000000 */
[----:B------:R-:W-:-:S05]  /*1ab0*/  VIADD R4, R4, 0x400 ;  /* 0x0000040004047836 */ /* 0x000fca0000000000 */
[----:B----4-:R-:W-:-:S06]  /*1ac0*/  DSETP.GEU.AND P0, PT, R6, R10, PT ;  /* 0x0000000a0600722a */ /* 0x010fcc0003f0e000 */
[----:B------:R-:W-:Y:S02]  /*1ad0*/  FSEL R6, R10, R6, !P0 ;  /* 0x000000060a067208 */ /* 0x000fe40004000000 */
[----:B------:R-:W-:-:S06]  /*1ae0*/  FSEL R7, R11, R7, !P0 ;  /* 0x000000070b077208 */ /* 0x000fcc0004000000 */
[----:B-----5:R-:W-:-:S06]  /*1af0*/  DSETP.GEU.AND P0, PT, R6, R12, PT ;  /* 0x0000000c0600722a */ /* 0x020fcc0003f0e000 */
[----:B------:R-:W-:Y:S02]  /*1b00*/  FSEL R20, R12, R6, !P0 ;  /* 0x000000060c147208 */ /* 0x000fe40004000000 */
[----:B------:R-:W-:Y:S02]  /*1b10*/  FSEL R21, R13, R7, !P0 ;  /* 0x000000070d157208 */ /* 0x000fe40004000000 */
[----:B------:R-:W-:-:S13]  /*1b20*/  ISETP.GE.AND P0, PT, R8, UR5, PT ;  /* 0x0000000508007c0c */ /* 0x000fda000bf06270 */
[----:B------:R-:W-:Y:S05]  /*1b30*/  @!P0 BRA `(.L_x_77) ;  /* 0xfffffffc00908947 */ /* 0x000fea000383ffff */
.L_x_73:
[----:B01----:R-:W-:Y:S05]  /*1b40*/  BSYNC.RECONVERGENT B1 ;  /* 0x0000000000017941 */ /* 0x003fea0003800200 */
.L_x_70:
[----:B------:R-:W2:Y:S01]  /*1b50*/  S2R R7, SR_LANEID ;  /* 0x0000000000077919 */ /* 0x000ea20000000000 */
[----:B------:R-:W-:Y:S04]  /*1b60*/  SHFL.DOWN PT, R2, R20, 0x1, 0x1f ;  /* 0x08201f0014027f89 */ /* 0x000fe800000e0000 */
[----:B------:R-:W3:Y:S02]  /*1b70*/  SHFL.DOWN PT, R3, R21, 0x1, 0x1f ;  /* 0x08201f0015037f89 */ /* 0x000ee400000e0000 */
[----:B---3--:R-:W-:Y:S01]  /*1b80*/  DSETP.GEU.AND P0, PT, R20, R2, PT ;  /* 0x000000021400722a */ /* 0x008fe20003f0e000 */
[C---:B--2---:R-:W-:Y:S02]  /*1b90*/  ISETP.GT.AND P1, PT, R7.reuse, 0x1e, PT ;  /* 0x0000001e0700780c */ /* 0x044fe40003f24270 */
        /* <DEDUP_REMOVED lines=9> */
[----:B------:R-:W2:Y:S03]  /*1c30*/  SHFL.DOWN PT, R5, R3, 0x2, 0x1f ;  /* 0x08401f0003057f89 */ /* 0x000ea600000e0000 */
[----:B------:R-:W-:Y:S01]  /*1c40*/  @!P2 LOP3.LUT R6, R6, 0xf8, RZ, 0xc0, !PT ;  /* 0x000000f80606a812 */ /* 0x000fe200078ec0ff */
[----:B------:R-:W3:Y:S01]  /*1c50*/  @!P2 S2R R9, SR_CgaCtaId ;  /* 0x000000000009a919 */ /* 0x000ee20000008800 */
[----:B--2---:R-:W-:-:S06]  /*1c60*/  DSETP.GEU.AND P0, PT, R2, R4, PT ;  /* 0x000000040200722a */ /* 0x004fcc0003f0e000 */
[----:B------:R-:W-:Y:S02]  /*1c70*/  @!P1 FSEL R2, R4, R2, !P0 ;  /* 0x0000000204029208 */ /* 0x000fe40004000000 */
[----:B------:R-:W-:Y:S02]  /*1c80*/  @!P1 FSEL R3, R5, R3, !P0 ;  /* 0x0000000305039208 */ /* 0x000fe40004000000 */
[----:B------:R-:W-:Y:S01]  /*1c90*/  ISETP.GT.AND P1, PT, R7, 0x1b, PT ;  /* 0x0000001b0700780c */ /* 0x000fe20003f24270 */
[----:B------:R-:W-:Y:S01]  /*1ca0*/  SHFL.DOWN PT, R4, R2, 0x4, 0x1f ;  /* 0x08801f0002047f89 */ /* 0x000fe200000e0000 */
[----:B---3--:R-:W-:-:S03]  /*1cb0*/  @!P2 LEA R9, R9, R8, 0x18 ;  /* 0x000000080909a211 */ /* 0x008fc600078ec0ff */
[----:B------:R-:W2:Y:S02]  /*1cc0*/  SHFL.DOWN PT, R5, R3, 0x4, 0x1f ;  /* 0x08801f0003057f89 */ /* 0x000ea400000e0000 */
[----:B------:R-:W-:Y:S01]  /*1cd0*/  @!P2 IMAD.IADD R9, R6, 0x1, R9 ;  /* 0x000000010609a824 */ /* 0x000fe200078e0209 */
[----:B--2---:R-:W-:-:S06]  /*1ce0*/  DSETP.GEU.AND P0, PT, R2, R4, PT ;  /* 0x000000040200722a */ /* 0x004fcc0003f0e000 */
[----:B------:R-:W-:Y:S02]  /*1cf0*/  @!P1 FSEL R2, R4, R2, !P0 ;  /* 0x0000000204029208 */ /* 0x000fe40004000000 */
[----:B------:R-:W-:Y:S02]  /*1d00*/  @!P1 FSEL R3, R5, R3, !P0 ;  /* 0x0000000305039208 */ /* 0x000fe40004000000 */
[----:B------:R-:W-:Y:S01]  /*1d10*/  ISETP.GT.AND P1, PT, R7, 0x17, PT ;  /* 0x000000170700780c */ /* 0x000fe20003f24270 */
[----:B------:R-:W-:Y:S04]  /*1d20*/  SHFL.DOWN PT, R4, R2, 0x8, 0x1f ;  /* 0x09001f0002047f89 */ /* 0x000fe800000e0000 */
[----:B------:R-:W2:Y:S02]  /*1d30*/  SHFL.DOWN PT, R5, R3, 0x8, 0x1f ;  /* 0x09001f0003057f89 */ /* 0x000ea400000e0000 */
[----:B--2---:R-:W-:-:S06]  /*1d40*/  DSETP.GEU.AND P0, PT, R2, R4, PT ;  /* 0x000000040200722a */ /* 0x004fcc0003f0e000 */
[----:B------:R-:W-:Y:S02]  /*1d50*/  @!P1 FSEL R2, R4, R2, !P0 ;  /* 0x0000000204029208 */ /* 0x000fe40004000000 */
[----:B------:R-:W-:Y:S02]  /*1d60*/  @!P1 FSEL R3, R5, R3, !P0 ;  /* 0x0000000305039208 */ /* 0x000fe40004000000 */
[----:B------:R-:W-:Y:S01]  /*1d70*/  ISETP.GT.AND P1, PT, R7, 0xf, PT ;  /* 0x0000000f0700780c */ /* 0x000fe20003f24270 */
[----:B------:R-:W-:Y:S04]  /*1d80*/  SHFL.DOWN PT, R4, R2, 0x10, 0x1f ;  /* 0x0a001f0002047f89 */ /* 0x000fe800000e0000 */
[----:B------:R-:W2:Y:S02]  /*1d90*/  SHFL.DOWN PT, R5, R3, 0x10, 0x1f ;  /* 0x0a001f0003057f89 */ /* 0x000ea400000e0000 */
[----:B--2---:R-:W-:-:S06]  /*1da0*/  DSETP.GEU.AND P0, PT, R2, R4, PT ;  /* 0x000000040200722a */ /* 0x004fcc0003f0e000 */
        /* <DEDUP_REMOVED lines=8> */
[----:B------:R-:W3:Y:S01]  /*1e30*/  S2UR UR5, SR_CgaCtaId ;  /* 0x00000000000579c3 */ /* 0x000ee20000008800 */
[----:B------:R-:W-:Y:S02]  /*1e40*/  UMOV UR4, 0x400 ;  /* 0x0000040000047882 */ /* 0x000fe40000000000 */
[----:B---3--:R-:W-:-:S09]  /*1e50*/  ULEA UR4, UR5, UR4, 0x18 ;  /* 0x0000000405047291 */ /* 0x008fd2000f8ec0ff */
[----:B------:R-:W3:Y:S04]  /*1e60*/  LDS.128 R12, [UR4+0x10] ;  /* 0x00001004ff0c7984 */ /* 0x000ee80008000c00 */
[----:B--2---:R-:W2:Y:S04]  /*1e70*/  LDS.128 R4, [UR4+0x20] ;  /* 0x00002004ff047984 */ /* 0x004ea80008000c00 */
[----:B------:R-:W4:Y:S01]  /*1e80*/  LDS.128 R8, [UR4+0x30] ;  /* 0x00003004ff087984 */ /* 0x000f220008000c00 */
[----:B---3--:R-:W-:-:S06]  /*1e90*/  DSETP.GEU.AND P1, PT, R2, R12, PT ;  /* 0x0000000c0200722a */ /* 0x008fcc0003f2e000 */
[----:B------:R-:W-:Y:S02]  /*1ea0*/  FSEL R2, R12, R2, !P1 ;  /* 0x000000020c027208 */ /* 0x000fe40004800000 */
[----:B------:R-:W-:-:S06]  /*1eb0*/  FSEL R3, R13, R3, !P1 ;  /* 0x000000030d037208 */ /* 0x000fcc0004800000 */
[----:B------:R-:W-:-:S06]  /*1ec0*/  DSETP.GEU.AND P1, PT, R2, R14, PT ;  /* 0x0000000e0200722a */ /* 0x000fcc0003f2e000 */
[----:B------:R-:W-:Y:S02]  /*1ed0*/  FSEL R2, R14, R2, !P1 ;  /* 0x000000020e027208 */ /* 0x000fe40004800000 */
[----:B------:R-:W-:-:S06]  /*1ee0*/  FSEL R3, R15, R3, !P1 ;  /* 0x000000030f037208 */ /* 0x000fcc0004800000 */
[----:B--2---:R-:W-:-:S06]  /*1ef0*/  DSETP.GEU.AND P1, PT, R2, R4, PT ;  /* 0x000000040200722a */ /* 0x004fcc0003f2e000 */
[----:B------:R-:W-:Y:S02]  /*1f00*/  FSEL R4, R4, R2, !P1 ;  /* 0x0000000204047208 */ /* 0x000fe40004800000 */
[----:B------:R-:W-:Y:S02]  /*1f10*/  FSEL R5, R5, R3, !P1 ;  /* 0x0000000305057208 */ /* 0x000fe40004800000 */
[----:B------:R-:W2:Y:S04]  /*1f20*/  LDS.64 R2, [UR4+0x40] ;  /* 0x00004004ff027984 */ /* 0x000ea80008000a00 */
        /* <DEDUP_REMOVED lines=9> */
[----:B--2---:R-:W-:-:S06]  /*1fc0*/  DSETP.GEU.AND P1, PT, R4, R2, PT ;  /* 0x000000020400722a */ /* 0x004fcc0003f2e000 */
[----:B------:R-:W-:Y:S02]  /*1fd0*/  FSEL R2, R2, R4, !P1 ;  /* 0x0000000402027208 */ /* 0x000fe40004800000 */
[----:B------:R-:W-:Y:S01]  /*1fe0*/  FSEL R3, R3, R5, !P1 ;  /* 0x0000000503037208 */ /* 0x000fe20004800000 */
[----:B------:R-:W-:Y:S06]  /*1ff0*/  BRA `(.L_x_69) ;  /* 0x0000001c00f47947 */ /* 0x000fec0003800000 */
.L_x_58:
        /* <DEDUP_REMOVED lines=16> */
.L_x_80:
[----:B------:R-:W-:Y:S05]  /*2100*/  BSYNC.RECONVERGENT B1 ;  /* 0x0000000000017941 */ /* 0x000fea0003800200 */
.L_x_79:
        /* <DEDUP_REMOVED lines=18> */
.L_x_85:
        /* <DEDUP_REMOVED lines=10> */
.L_x_84:
[----:B------:R-:W-:Y:S05]  /*22d0*/  BSYNC.RECONVERGENT B2 ;  /* 0x0000000000027941 */ /* 0x000fea0003800200 */
.L_x_83:
[----:B------:R-:W-:Y:S05]  /*22e0*/  @!P2 BRA `(.L_x_82) ;  /* 0x000000000080a947 */ /* 0x000fea0003800000 */
[----:B------:R-:W0:Y:S01]  /*22f0*/  LDC.64 R4, c[0x0][0x380] ;  /* 0x0000e000ff047b82 */ /* 0x000e220000000a00 */
[----:B------:R-:W-:Y:S02]  /*2300*/  IMAD.U32 R7, RZ, RZ, UR16 ;  /* 0x00000010ff077e24 */ /* 0x000fe4000f8e00ff */
[----:B------:R-:W-:Y:S02]  /*2310*/  VIADD R6, R8, 0x200 ;  /* 0x0000020008067836 */ /* 0x000fe40000000000 */
[----:B------:R-:W-:-:S07]  /*2320*/  IMAD R7, R7, 0x800, R8 ;  /* 0x0000080007077824 */ /* 0x000fce00078e0208 */
.L_x_86:
        /* <DEDUP_REMOVED lines=28> */
.L_x_82:
[----:B------:R-:W-:Y:S05]  /*24f0*/  BSYNC.RECONVERGENT B1 ;  /* 0x0000000000017941 */ /* 0x000fea0003800200 */
.L_x_81:
        /* <DEDUP_REMOVED lines=45> */
[----:B------:R-:W-:-:S03]  /*27d0*/  FSEL R5, R5, R3, P1 ;  /* 0x0000000305057208 */ /* 0x000fc60000800000 */
[----:B0-----:R-:W-:Y:S02]  /*27e0*/  IMAD.MOV.U32 R2, RZ, RZ, R4 ;  /* 0x000000ffff027224 */ /* 0x001fe400078e0004 */
[----:B------:R-:W-:Y:S01]  /*27f0*/  IMAD.MOV.U32 R3, RZ, RZ, R5 ;  /* 0x000000ffff037224 */ /* 0x000fe200078e0005 */
[----:B------:R-:W-:Y:S06]  /*2800*/  BAR.SYNC.DEFER_BLOCKING 0x0 ;  /* 0x0000000000007b1d */ /* 0x000fec0000010000 */
[----:B------:R-:W-:Y:S05]  /*2810*/  @P0 BRA `(.L_x_69) ;  /* 0x0000001400ec0947 */ /* 0x000fea0003800000 */
[----:B------:R-:W0:Y:S01]  /*2820*/  S2UR UR5, SR_CgaCtaId ;  /* 0x00000000000579c3 */ /* 0x000e220000008800 */
[----:B------:R-:W-:Y:S02]  /*2830*/  UMOV UR4, 0x400 ;  /* 0x0000040000047882 */ /* 0x000fe40000000000 */
[----:B0-----:R-:W-:-:S09]  /*2840*/  ULEA UR4, UR5, UR4, 0x18 ;  /* 0x0000000405047291 */ /* 0x001fd2000f8ec0ff */
[----:B------:R-:W0:Y:S04]  /*2850*/  LDS.128 R12, [UR4+0x10] ;  /* 0x00001004ff0c7984 */ /* 0x000e280008000c00 */
[----:B------:R-:W1:Y:S04]  /*2860*/  LDS.128 R4, [UR4+0x20] ;  /* 0x00002004ff047984 */ /* 0x000e680008000c00 */
        /* <DEDUP_REMOVED lines=24> */
.L_x_87:
        /* <DEDUP_REMOVED lines=36> */
[----:B------:R-:W-:Y:S01]  /*2c30*/  VIADD R10, R10, 0x10 ;  /* 0x000000100a0a7836 */ /* 0x000fe20000000000 */
[----:B------:R-:W0:Y:S11]  /*2c40*/  SHFL.DOWN PT, R3, R7, 0x8, R5 ;  /* 0x0900000007037989 */ /* 0x000e3600000e0005 */
[----:B------:R-:W1:Y:S01]  /*2c50*/  @!P0 S2R R9, SR_CgaCtaId ;  /* 0x0000000000098919 */ /* 0x000e620000008800 */
[----:B------:R-:W-:Y:S01]  /*2c60*/  @!P0 MOV R8, 0x400 ;  /* 0x0000040000088802 */ /* 0x000fe20000000f00 */
[----:B0-----:R-:W-:Y:S01]  /*2c70*/  DSETP.GEU.AND P1, PT, R6, R2, PT ;  /* 0x000000020600722a */ /* 0x001fe20003f2e000 */
[----:B------:R-:W-:-:S05]  /*2c80*/  @!P0 SHF.R.U32.HI R6, RZ, 0x2, R0 ;  /* 0x00000002ff068819 */ /* 0x000fca0000011600 */
[----:B------:R-:W-:Y:S02]  /*2c90*/  @!P2 FSEL R4, R2, R4, !P1 ;  /* 0x000000040204a208 */ /* 0x000fe40004800000 */
[----:B------:R-:W-:Y:S02]  /*2ca0*/  @!P2 FSEL R7, R3, R7, !P1 ;  /* 0x000000070307a208 */ /* 0x000fe40004800000 */
[----:B------:R-:W-:Y:S01]  /*2cb0*/  ISETP.GT.AND P2, PT, R10, R5, PT ;  /* 0x000000050a00720c */ /* 0x000fe20003f44270 */
[----:B------:R-:W-:Y:S01]  /*2cc0*/  SHFL.DOWN PT, R2, R4, 0x10, R5 ;  /* 0x0a00000004027989 */ /* 0x000fe200000e0005 */
[----:B------:R-:W-:-:S03]  /*2cd0*/  @!P0 LOP3.LUT R6, R6, 0xf8, RZ, 0xc0, !PT ;  /* 0x000000f806068812 */ /* 0x000fc600078ec0ff */
[----:B------:R0:W2:Y:S01]  /*2ce0*/  SHFL.DOWN PT, R3, R7, 0x10, R5 ;  /* 0x0a00000007037989 */ /* 0x0000a200000e0005 */
        /* <DEDUP_REMOVED lines=11> */
[----:B0-----:R-:W-:Y:S05]  /*2da0*/  @P0 BRA `(.L_x_69) ;  /* 0x0000001000880947 */ /* 0x001fea0003800000 */
        /* <DEDUP_REMOVED lines=59> */
.L_x_78:
[----:B------:R-:W0:Y:S01]  /*3160*/  S2R R0, SR_TID.X ;  /* 0x0000000000007919 */ /* 0x000e220000002100 */
[----:B------:R-:W1:Y:S01]  /*3170*/  LDCU.64 UR8, c[0x0][0x380] ;  /* 0x00007000ff0877ac */ /* 0x000e620008000a00 */
[----:B------:R-:W-:Y:S02]  /*3180*/  IMAD.U32 R19, RZ, RZ, UR16 ;  /* 0x00000010ff137e24 */ /* 0x000fe4000f8e00ff */
[----:B-1----:R-:W-:Y:S02]  /*3190*/  IMAD.U32 R2, RZ, RZ, UR8 ;  /* 0x00000008ff027e24 */ /* 0x002fe4000f8e00ff */
[----:B------:R-:W-:Y:S02]  /*31a0*/  IMAD.U32 R3, RZ, RZ, UR9 ;  /* 0x00000009ff037e24 */ /* 0x000fe4000f8e00ff */
[----:B0-----:R-:W-:-:S04]  /*31b0*/  IMAD R19, R19, 0x800, R0 ;  /* 0x0000080013137824 */ /* 0x001fc800078e0200 */
[----:B------:R-:W-:-:S05]  /*31c0*/  IMAD.WIDE.U32 R18, R19, 0x8, R2 ;  /* 0x0000000813127825 */ /* 0x000fca00078e0002 */
        /* <DEDUP_REMOVED lines=8> */
[----:B------:R-:W-:Y:S01]  /*3250*/  UISETP.GE.U32.AND UP0, UPT, UR13, UR5, UPT ;  /* 0x000000050d00728c */ /* 0x000fe2000bf06070 */
        /* <DEDUP_REMOVED lines=21> */
[----:B------:R-:W-:Y:S06]  /*33b0*/  BRA.U !UP0, `(.L_x_88) ;  /* 0x0000000508dc7547 */ /* 0x000fec000b800000 */
[----:B------:R-:W-:Y:S02]  /*33c0*/  ULEA UR8, UR16, UR5, 0xb ;  /* 0x0000000510087291 */ /* 0x000fe4000f8e58ff */
[----:B------:R-:W-:Y:S02]  /*33d0*/  UIADD3 UR14, UPT, UPT, UR7, -0x800, URZ ;  /* 0xfffff800070e7890 */ /* 0x000fe4000fffe0ff */
[----:B------:R-:W-:Y:S02]  /*33e0*/  UIADD3 UR9, UPT, UPT, UR8, 0x100, URZ ;  /* 0x0000010008097890 */ /* 0x000fe4000fffe0ff */
[----:B------:R-:W-:Y:S02]  /*33f0*/  UISETP.GT.U32.AND UP0, UPT, UR8, UR14, UPT ;  /* 0x0000000e0800728c */ /* 0x000fe4000bf04070 */
[----:B------:R-:W-:Y:S01]  /*3400*/  VIADD R7, R0, UR8 ;  /* 0x0000000800077c36 */ /* 0x000fe20008000000 */
[----:B------:R-:W-:Y:S01]  /*3410*/  UMOV UR4, URZ ;  /* 0x000000ff00047c82 */ /* 0x000fe20008000000 */
[----:B------:R-:W-:-:S05]  /*3420*/  UMOV UR6, UR8 ;  /* 0x0000000800067c82 */ /* 0x000fca0008000000 */
[----:B------:R-:W-:Y:S05]  /*3430*/  BRA.U UP0, `(.L_x_89) ;  /* 0x0000000100b87547 */ /* 0x000fea000b800000 */
[----:B------:R-:W0:Y:S01]  /*3440*/  LDC.64 R2, c[0x0][0x380] ;  /* 0x0000e000ff027b82 */ /* 0x000e220000000a00 */
[----:B------:R-:W1:Y:S01]  /*3450*/  LDCU UR7, c[0x0][0x3a8] ;  /* 0x00007500ff0777ac */ /* 0x000e620008000800 */
[----:B------:R-:W-:Y:S01]  /*3460*/  NOP ;  /* 0x0000000000007918 */ /* 0x000fe20000000000 */
.L_x_90:
[----:B------:R-:W-:-:S04]  /*3470*/  VIADD R23, R0, UR6 ;  /* 0x0000000600177c36 */ /* 0x000fc80008000000 */
[----:B0-----:R-:W-:-:S05]  /*3480*/  IMAD.WIDE.U32 R22, R23, 0x8, R2 ;  /* 0x0000000817167825 */ /* 0x001fca00078e0002 */
[----:B------:R-:W2:Y:S04]  /*3490*/  LDG.E.64.CONSTANT R24, desc[UR10][R22.64] ;  /* 0x0000000a16187981 */ /* 0x000ea8000c1e9b00 */
[----:B------:R-:W3:Y:S04]  /*34a0*/  LDG.E.64.CONSTANT R18, desc[UR10][R22.64+0x800] ;  /* 0x0008000a16127981 */ /* 0x000ee8000c1e9b00 */
[----:B------:R-:W4:Y:S04]  /*34b0*/  LDG.E.64.CONSTANT R16, desc[UR10][R22.64+0x1000] ;  /* 0x0010000a16107981 */ /* 0x000f28000c1e9b00 */
[----:B------:R-:W5:Y:S04]  /*34c0*/  LDG.E.64.CONSTANT R14, desc[UR10][R22.64+0x1800] ;  /* 0x0018000a160e7981 */ /* 0x000f68000c1e9b00 */
[----:B------:R-:W5:Y:S04]  /*34d0*/  LDG.E.64.CONSTANT R12, desc[UR10][R22.64+0x2000] ;  /* 0x0020000a160c7981 */ /* 0x000f68000c1e9b00 */
[----:B------:R-:W5:Y:S04]  /*34e0*/  LDG.E.64.CONSTANT R10, desc[UR10][R22.64+0x2800] ;  /* 0x0028000a160a7981 */ /* 0x000f68000c1e9b00 */
[----:B------:R-:W5:Y:S04]  /*34f0*/  LDG.E.64.CONSTANT R8, desc[UR10][R22.64+0x3000] ;  /* 0x0030000a16087981 */ /* 0x000f68000c1e9b00 */
[----:B------:R-:W5:Y:S01]  /*3500*/  LDG.E.64.CONSTANT R20, desc[UR10][R22.64+0x3800] ;  /* 0x0038000a16147981 */ /* 0x000f62000c1e9b00 */
[----:B-1----:R-:W-:-:S04]  /*3510*/  UIADD3 UR12, UPT, UPT, -UR6, UR7, URZ ;  /* 0x00000007060c7290 */ /* 0x002fc8000fffe1ff */
        /* <DEDUP_REMOVED lines=32> */
.L_x_89:
[----:B------:R-:W-:-:S09]  /*3720*/  UISETP.GE.U32.AND UP0, UPT, UR6, UR7, UPT ;  /* 0x000000070600728c */ /* 0x000fd2000bf06070 */
[----:B------:R-:W-:Y:S05]  /*3730*/  BRA.U UP0, `(.L_x_88) ;  /* 0x0000000100fc7547 */ /* 0x000fea000b800000 */
[----:B------:R-:W-:Y:S01]  /*3740*/  UIADD3 UR5, UPT, UPT, -UR6, UR7, URZ ;  /* 0x0000000706057290 */ /* 0x000fe2000fffe1ff */
[----:B------:R-:W-:Y:S05]  /*3750*/  BSSY.RECONVERGENT B1, `(.L_x_88) ;  /* 0x000003d000017945 */ /* 0x000fea0003800200 */
[----:B------:R-:W-:-:S13]  /*3760*/  ISETP.GE.AND P0, PT, R0, UR5, PT ;  /* 0x0000000500007c0c */ /* 0x000fda000bf06270 */
[----:B------:R-:W-:Y:S05]  /*3770*/  @P0 BRA `(.L_x_91) ;  /* 0x0000000000e80947 */ /* 0x000fea0003800000 */
[----:B------:R-:W0:Y:S01]  /*3780*/  LDC R10, c[0x0][0x3ac] ;  /* 0x0000eb00ff0a7b82 */ /* 0x000e220000000800 */
[----:B------:R-:W-:Y:S01]  /*3790*/  LOP3.LUT R6, RZ, R0, RZ, 0x33, !PT ;  /* 0x00000000ff067212 */ /* 0x000fe200078e33ff */
[----:B------:R-:W-:Y:S04]  /*37a0*/  BSSY.RECONVERGENT B2, `(.L_x_92) ;  /* 0x0000018000027945 */ /* 0x000fe80003800200 */
[----:B------:R-:W-:-:S04]  /*37b0*/  VIADD R8, R6, UR7 ;  /* 0x0000000706087c36 */ /* 0x000fc80008000000 */
[----:B------:R-:W-:Y:S02]  /*37c0*/  VIADD R9, R8, -UR8 ;  /* 0x8000000808097c36 */ /* 0x000fe40008000000 */
[----:B0-----:R-:W-:Y:S01]  /*37d0*/  IMAD R6, R10, UR4, RZ ;  /* 0x000000040a067c24 */ /* 0x001fe2000f8e02ff */
[C---:B------:R-:W-:Y:S02]  /*37e0*/  LOP3.LUT R10, R8.reuse, 0x300, RZ, 0xc0, !PT ;  /* 0x00000300080a7812 */ /* 0x040fe400078ec0ff */
[----:B------:R-:W-:Y:S01]  /*37f0*/  LEA.HI R8, R8, 0x1, RZ, 0x18 ;  /* 0x0000000108087811 */ /* 0x000fe200078fc0ff */
[----:B------:R-:W-:Y:S01]  /*3800*/  IMAD R6, R6, -0x800, R9 ;  /* 0xfffff80006067824 */ /* 0x000fe200078e0209 */
[----:B------:R-:W-:Y:S01]  /*3810*/  ISETP.NE.AND P0, PT, R10, 0x300, PT ;  /* 0x000003000a00780c */ /* 0x000fe20003f05270 */
[----:B------:R-:W-:-:S03]  /*3820*/  IMAD.MOV.U32 R10, RZ, RZ, R0 ;  /* 0x000000ffff0a7224 */ /* 0x000fc600078e0000 */
[----:B------:R-:W-:-:S09]  /*3830*/  ISETP.GE.U32.AND P2, PT, R6, 0x300, PT ;  /* 0x000003000600780c */ /* 0x000fd20003f46070 */
[----:B------:R-:W-:Y:S05]  /*3840*/  @!P0 BRA `(.L_x_93) ;  /* 0x0000000000348947 */ /* 0x000fea0003800000 */
[----:B------:R-:W-:Y:S01]  /*3850*/  LOP3.LUT R8, R8, 0x3, RZ, 0xc0, !PT ;  /* 0x0000000308087812 */ /* 0x000fe200078ec0ff */
[----:B------:R-:W-:-:S04]  /*3860*/  IMAD.MOV.U32 R10, RZ, RZ, R0 ;  /* 0x000000ffff0a7224 */ /* 0x000fc800078e0000 */
[----:B------:R-:W-:-:S07]  /*3870*/  IMAD.MOV R6, RZ, RZ, -R8 ;  /* 0x000000ffff067224 */ /* 0x000fce00078e0a08 */
.L_x_94:
        /* <DEDUP_REMOVED lines=10> */
.L_x_93:
[----:B------:R-:W-:Y:S05]  /*3920*/  BSYNC.RECONVERGENT B2 ;  /* 0x0000000000027941 */ /* 0x000fea0003800200 */
.L_x_92:
[----:B------:R-:W-:Y:S05]  /*3930*/  @!P2 BRA `(.L_x_91) ;  /* 0x000000000078a947 */ /* 0x000fea0003800000 */
[C---:B------:R-:W-:Y:S02]  /*3940*/  VIADD R6, R10.reuse, 0x200 ;  /* 0x000002000a067836 */ /* 0x040fe40000000000 */
[----:B------:R-:W-:-:S07]  /*3950*/  VIADD R7, R10, UR9 ;  /* 0x000000090a077c36 */ /* 0x000fce0008000000 */
.L_x_95:
[----:B------:R-:W-:-:S04]  /*3960*/  VIADD R9, R7, 0xffffff00 ;  /* 0xffffff0007097836 */ /* 0x000fc80000000000 */
[----:B------:R-:W-:-:S06]  /*3970*/  IMAD.WIDE.U32 R8, R9, 0x8, R2 ;  /* 0x0000000809087825 */ /* 0x000fcc00078e0002 */
        /* <DEDUP_REMOVED lines=11> */
[----:B------:R-:W-:Y:S01]  /*3a30*/  FSEL R4, R8, R4, !P0 ;  /* 0x0000000408047208 */ /* 0x000fe20004000000 */
[C---:B------:R-:W-:Y:S01]  /*3a40*/  VIADD R8, R6.reuse, 0x200 ;  /* 0x0000020006087836 */ /* 0x040fe20000000000 */
[----:B------:R-:W-:Y:S01]  /*3a50*/  FSEL R5, R9, R5, !P0 ;  /* 0x0000000509057208 */ /* 0x000fe20004000000 */
[----:B------:R-:W-:-:S05]  /*3a60*/  VIADD R6, R6, 0x400 ;  /* 0x0000040006067836 */ /* 0x000fca0000000000 */
        /* <DEDUP_REMOVED lines=11> */
.L_x_91:
[----:B------:R-:W-:Y:S05]  /*3b20*/  BSYNC.RECONVERGENT B1 ;  /* 0x0000000000017941 */ /* 0x000fea0003800200 */
.L_x_88:
        /* <DEDUP_REMOVED lines=49> */
[----:B------:R-:W1:Y:S04]  /*3e40*/  LDS.128 R12, [UR4+0x10] ;  /* 0x00001004ff0c7984 */ /* 0x000e680008000c00 */
[----:B0-----:R-:W0:Y:S04]  /*3e50*/  LDS.128 R4, [UR4+0x20] ;  /* 0x00002004ff047984 */ /* 0x001e280008000c00 */
[----:B------:R-:W2:Y:S01]  /*3e60*/  LDS.128 R8, [UR4+0x30] ;  /* 0x00003004ff087984 */ /* 0x000ea20008000c00 */
[----:B-1----:R-:W-:-:S06]  /*3e70*/  DSETP.GEU.AND P1, PT, R2, R12, PT ;  /* 0x0000000c0200722a */ /* 0x002fcc0003f2e000 */
[----:B------:R-:W-:Y:S02]  /*3e80*/  FSEL R2, R12, R2, !P1 ;  /* 0x000000020c027208 */ /* 0x000fe40004800000 */
[----:B------:R-:W-:-:S06]  /*3e90*/  FSEL R3, R13, R3, !P1 ;  /* 0x000000030d037208 */ /* 0x000fcc0004800000 */
[----:B------:R-:W-:-:S06]  /*3ea0*/  DSETP.GEU.AND P1, PT, R2, R14, PT ;  /* 0x0000000e0200722a */ /* 0x000fcc0003f2e000 */
[----:B------:R-:W-:Y:S02]  /*3eb0*/  FSEL R2, R14, R2, !P1 ;  /* 0x000000020e027208 */ /* 0x000fe40004800000 */
[----:B------:R-:W-:-:S06]  /*3ec0*/  FSEL R3, R15, R3, !P1 ;  /* 0x000000030f037208 */ /* 0x000fcc0004800000 */
[----:B0-----:R-:W-:-:S06]  /*3ed0*/  DSETP.GEU.AND P1, PT, R2, R4, PT ;  /* 0x000000040200722a */ /* 0x001fcc0003f2e000 */
        /* <DEDUP_REMOVED lines=14> */
[----:B------:R-:W-:-:S07]  /*3fc0*/  FSEL R3, R3, R5, !P1 ;  /* 0x0000000503037208 */ /* 0x000fce0004800000 */
.L_x_69:
[----:B01----:R-:W-:Y:S05]  /*3fd0*/  BSYNC.RECONVERGENT B0 ;  /* 0x0000000000007941 */ /* 0x003fea0003800200 */
.L_x_57:
[----:B------:R-:W-:Y:S05]  /*3fe0*/  @P0 EXIT ;  /* 0x000000000000094d */ /* 0x000fea0003800000 */
[----:B------:R-:W0:Y:S02]  /*3ff0*/  LDCU.64 UR4, c[0x0][0x388] ;  /* 0x00007100ff0477ac */ /* 0x000e240008000a00 */
[----:B0-----:R-:W-:-:S06]  /*4000*/  UIMAD.WIDE.U32 UR4, UR16, 0x8, UR4 ;  /* 0x00000008100478a5 */ /* 0x001fcc000f8e0004 */
[----:B--2---:R-:W-:Y:S02]  /*4010*/  IMAD.U32 R4, RZ, RZ, UR4 ;  /* 0x00000004ff047e24 */ /* 0x004fe4000f8e00ff */
[----:B------:R-:W-:-:S05]  /*4020*/  IMAD.U32 R5, RZ, RZ, UR5 ;  /* 0x00000005ff057e24 */ /* 0x000fca000f8e00ff */
[----:B------:R-:W-:Y:S01]  /*4030*/  STG.E.64 desc[UR10][R4.64], R2 ;  /* 0x0000000204007986 */ /* 0x000fe2000c101b0a */
[----:B------:R-:W-:Y:S05]  /*4040*/  EXIT ;  /* 0x000000000000794d */ /* 0x000fea0003800000 */
.L_x_96:
        /* <DEDUP_REMOVED lines=11> */
.L_x_152:


//--------------------- .text._ZN3cub18CUB_300001_SM_10006detail6reduce28DeviceReduceSingleTileKernelINS2_10policy_hubIdjN4cuda3__47maximumIvEEE10Policy1000EPdSB_jS8_ddNS5_3std3__410__identityEEEvT0_T1_T2_T3_T4_T6_ --------------------------
	.section	.text._ZN3cub18CUB_300001_SM_10006detail6reduce28DeviceReduceSingleTileKernelINS2_10policy_hubIdjN4cuda3__47maximumIvEEE10Policy1000EPdSB_jS8_ddNS5_3std3__410__identityEEEvT0_T1_T2_T3_T4_T6_,"ax",@progbits
	.align	128
        .global         _ZN3cub18CUB_300001_SM_10006detail6reduce28DeviceReduceSingleTileKernelINS2_10policy_hubIdjN4cuda3__47maximumIvEEE10Policy1000EPdSB_jS8_ddNS5_3std3__410__identityEEEvT0_T1_T2_T3_T4_T6_
        .type           _ZN3cub18CUB_300001_SM_10006detail6reduce28DeviceReduceSingleTileKernelINS2_10policy_hubIdjN4cuda3__47maximumIvEEE10Policy1000EPdSB_jS8_ddNS5_3std3__410__identityEEEvT0_T1_T2_T3_T4_T6_,@function
        .size           _ZN3cub18CUB_300001_SM_10006detail6reduce28DeviceReduceSingleTileKernelINS2_10policy_hubIdjN4cuda3__47maximumIvEEE10Policy1000EPdSB_jS8_ddNS5_3std3__410__identityEEEvT0_T1_T2_T3_T4_T6_,(.L_x_153 - _ZN3cub18CUB_300001_SM_10006detail6reduce28DeviceReduceSingleTileKernelINS2_10policy_hubIdjN4cuda3__47maximumIvEEE10Policy1000EPdSB_jS8_ddNS5_3std3__410__identityEEEvT0_T1_T2_T3_T4_T6_)
        .other          _ZN3cub18CUB_300001_SM_10006detail6reduce28DeviceReduceSingleTileKernelINS2_10policy_hubIdjN4cuda3__47maximumIvEEE10Policy1000EPdSB_jS8_ddNS5_3std3__410__identityEEEvT0_T1_T2_T3_T4_T6_,@"STO_CUDA_ENTRY STV_DEFAULT"
_ZN3cub18CUB_300001_SM_10006detail6reduce28DeviceReduceSingleTileKernelINS2_10policy_hubIdjN4cuda3__47maximumIvEEE10Policy1000EPdSB_jS8_ddNS5_3std3__410__identityEEEvT0_T1_T2_T3_T4_T6_:
.text._ZN3cub18CUB_300001_SM_10006detail6reduce28DeviceReduceSingleTileKernelINS2_10policy_hubIdjN4cuda3__47maximumIvEEE10Policy1000EPdSB_jS8_ddNS5_3std3__410__identityEEEvT0_T1_T2_T3_T4_T6_:
        /* <DEDUP_REMOVED lines=13> */
.L_x_97:
[----:B------:R-:W0:Y:S01]  /*00d0*/  LDCU UR4, c[0x0][0x380] ;  /* 0x00007000ff0477ac */ /* 0x000e220008000800 */
[----:B------:R-:W-:Y:S01]  /*00e0*/  BSSY.RECONVERGENT B0, `(.L_x_98) ;  /* 0x00004ae000007945 */ /* 0x000fe20003800200 */
[----:B0-----:R-:W-:-:S09]  /*00f0*/  ULOP3.LUT UP0, URZ, UR4, 0x1f, URZ, 0xc0, !UPT ;  /* 0x0000001f04ff7892 */ /* 0x001fd2000f80c0ff */
[----:B------:R-:W-:Y:S05]  /*0100*/  BRA.U UP0, `(.L_x_99) ;  /* 0x0000002500447547 */ /* 0x000fea000b800000 */
[----:B------:R-:W-:-:S13]  /*0110*/  ISETP.GT.U32.AND P0, PT, R0, 0x7ff, PT ;  /* 0x000007ff0000780c */ /* 0x000fda0003f04070 */
[----:B------:R-:W-:Y:S05]  /*0120*/  @P0 BRA `(.L_x_100) ;  /* 0x0000001400f80947 */ /* 0x000fea0003800000 */
[----:B------:R-:W0:Y:S01]  /*0130*/  S2R R3, SR_TID.X ;  /* 0x0000000000037919 */ /* 0x000e220000002100 */
[----:B------:R-:W-:Y:S01]  /*0140*/  BSSY.RECONVERGENT B1, `(.L_x_101) ;  /* 0x0000009000017945 */ /* 0x000fe20003800200 */
[----:B------:R-:W-:Y:S02]  /*0150*/  CS2R R4, SRZ ;  /* 0x0000000000047805 */ /* 0x000fe4000001ff00 */
[----:B0-----:R-:W-:Y:S01]  /*0160*/  ISETP.GE.U32.AND P0, PT, R3, R0, PT ;  /* 0x000000000300720c */ /* 0x001fe20003f06070 */
[----:B------:R-:W-:-:S12]  /*0170*/  IMAD.MOV.U32 R9, RZ, RZ, R3 ;  /* 0x000000ffff097224 */ /* 0x000fd800078e0003 */
[----:B------:R-:W-:Y:S05]  /*0180*/  @P0 BRA `(.L_x_102) ;  /* 0x0000000000100947 */ /* 0x000fea0003800000 */
[----:B------:R-:W0:Y:S02]  /*0190*/  LDC.64 R4, c[0x0][0x380] ;  /* 0x0000e000ff047b82 */ /* 0x000e240000000a00 */
[----:B0-----:R-:W-:-:S06]  /*01a0*/  IMAD.WIDE.U32 R4, R3, 0x8, R4 ;  /* 0x0000000803047825 */ /* 0x001fcc00078e0004 */
[----:B------:R-:W5:Y:S01]  /*01b0*/  LDG.E.64.CONSTANT R4, desc[UR6][R4.64] ;  /* 0x0000000604047981 */ /* 0x000f62000c1e9b00 */
[----:B------:R-:W-:-:S07]  /*01c0*/  VIADD R9, R3, 0x100 ;  /* 0x0000010003097836 */ /* 0x000fce0000000000 */
.L_x_102:
[----:B------:R-:W-:Y:S05]  /*01d0*/  BSYNC.RECONVERGENT B1 ;  /* 0x0000000000017941 */ /* 0x000fea0003800200 */
.L_x_101:
[----:B------:R-:W-:Y:S01]  /*01e0*/  ISETP.GE.U32.AND P0, PT, R9, R0, PT ;  /* 0x000000000900720c */ /* 0x000fe20003f06070 */
        /* <DEDUP_REMOVED lines=16> */
.L_x_107:
        /* <DEDUP_REMOVED lines=12> */
.L_x_106:
[----:B------:R-:W-:Y:S05]  /*03b0*/  BSYNC.RECONVERGENT B2 ;  /* 0x0000000000027941 */ /* 0x000fea0003800200 */
.L_x_105:
[----:B------:R-:W-:Y:S05]  /*03c0*/  @!P0 BRA `(.L_x_104) ;  /* 0x0000000800288947 */ /* 0x000fea0003800000 */
[----:B------:R-:W0:Y:S01]  /*03d0*/  LDC.64 R6, c[0x0][0x380] ;  /* 0x0000e000ff067b82 */ /* 0x000e220000000a00 */
[----:B------:R-:W-:Y:S01]  /*03e0*/  IMAD.IADD R2, R0, 0x1, -R9 ;  /* 0x0000000100027824 */ /* 0x000fe200078e0a09 */
[----:B------:R-:W-:Y:S01]  /*03f0*/  BSSY.RECONVERGENT B2, `(.L_x_108) ;  /* 0x000004c000027945 */ /* 0x000fe20003800200 */
[----:B------:R-:W-:-:S03]  /*0400*/  PLOP3.LUT P0, PT, PT, PT, PT, 0x80, 0x8 ;  /* 0x000000000008781c */ /* 0x000fc60003f0f070 */
[----:B------:R-:W-:Y:S01]  /*0410*/  ISETP.GT.AND P1, PT, R2, 0xc00, PT ;  /* 0x00000c000200780c */ /* 0x000fe20003f24270 */
[----:B0-----:R-:W-:-:S12]  /*0420*/  IMAD.WIDE.U32 R6, R9, 0x8, R6 ;  /* 0x0000000809067825 */ /* 0x001fd800078e0006 */
[----:B------:R-:W-:Y:S05]  /*0430*/  @!P1 BRA `(.L_x_109) ;  /* 0x00000004001c9947 */ /* 0x000fea0003800000 */
[----:B------:R-:W-:Y:S01]  /*0440*/  PLOP3.LUT P0, PT, PT, PT, PT, 0x8, 0x80 ;  /* 0x000000000080781c */ /* 0x000fe20003f0e170 */
[----:B------:R-:W-:-:S12]  /*0450*/  VIADD R2, R0, 0xfffff400 ;  /* 0xfffff40000027836 */ /* 0x000fd80000000000 */
.L_x_110:
[----:B------:R-:W2:Y:S04]  /*0460*/  LDG.E.64.CONSTANT R40, desc[UR6][R6.64] ;  /* 0x0000000606287981 */ /* 0x000ea8000c1e9b00 */
[----:B------:R-:W3:Y:S04]  /*0470*/  LDG.E.64.CONSTANT R38, desc[UR6][R6.64+0x800] ;  /* 0x0008000606267981 */ /* 0x000ee8000c1e9b00 */
[----:B------:R-:W4:Y:S04]  /*0480*/  LDG.E.64.CONSTANT R36, desc[UR6][R6.64+0x1000] ;  /* 0x0010000606247981 */ /* 0x000f28000c1e9b00 */
        /* <DEDUP_REMOVED lines=12> */
[----:B------:R0:W4:Y:S01]  /*0550*/  LDG.E.64.CONSTANT R10, desc[UR6][R6.64+0x7800] ;  /* 0x00780006060a7981 */ /* 0x000122000c1e9b00 */
[----:B------:R-:W-:-:S05]  /*0560*/  VIADD R9, R9, 0x1000 ;  /* 0x0000100009097836 */ /* 0x000fca0000000000 */
[----:B------:R-:W-:Y:S02]  /*0570*/  ISETP.GE.AND P2, PT, R9, R2, PT ;  /* 0x000000020900720c */ /* 0x000fe40003f46270 */
[----:B0-----:R-:W-:-:S05]  /*0580*/  IADD3 R6, P3, PT, R6, 0x8000, RZ ;  /* 0x0000800006067810 */ /* 0x001fca0007f7e0ff */
[----:B------:R-:W-:Y:S01]  /*0590*/  IMAD.X R7, RZ, RZ, R7, P3 ;  /* 0x000000ffff077224 */ /* 0x000fe200018e0607 */
        /* <DEDUP_REMOVED lines=49> */
.L_x_109:
[----:B------:R-:W-:Y:S05]  /*08b0*/  BSYNC.RECONVERGENT B2 ;  /* 0x0000000000027941 */ /* 0x000fea0003800200 */
.L_x_108:
[----:B------:R-:W-:Y:S01]  /*08c0*/  IMAD.IADD R2, R0, 0x1, -R9 ;  /* 0x0000000100027824 */ /* 0x000fe200078e0a09 */
[----:B------:R-:W-:Y:S04]  /*08d0*/  BSSY.RECONVERGENT B2, `(.L_x_111) ;  /* 0x0000027000027945 */ /* 0x000fe80003800200 */
[----:B------:R-:W-:-:S13]  /*08e0*/  ISETP.GT.AND P1, PT, R2, 0x400, PT ;  /* 0x000004000200780c */ /* 0x000fda0003f24270 */
[----:B------:R-:W-:Y:S05]  /*08f0*/  @!P1 BRA `(.L_x_112) ;  /* 0x0000000000909947 */ /* 0x000fea0003800000 */
[----:B------:R-:W2:Y:S04]  /*0900*/  LDG.E.64.CONSTANT R12, desc[UR6][R6.64] ;  /* 0x00000006060c7981 */ /* 0x000ea8000c1e9b00 */
[----:B------:R-:W3:Y:S04]  /*0910*/  LDG.E.64.CONSTANT R14, desc[UR6][R6.64+0x800] ;  /* 0x00080006060e7981 */ /* 0x000ee8000c1e9b00 */
[----:B------:R-:W4:Y:S04]  /*0920*/  LDG.E.64.CONSTANT R16, desc[UR6][R6.64+0x1000] ;  /* 0x0010000606107981 */ /* 0x000f28000c1e9b00 */
[----:B------:R-:W4:Y:S04]  /*0930*/  LDG.E.64.CONSTANT R18, desc[UR6][R6.64+0x1800] ;  /* 0x0018000606127981 */ /* 0x000f28000c1e9b00 */
[----:B------:R-:W4:Y:S04]  /*0940*/  LDG.E.64.CONSTANT R20, desc[UR6][R6.64+0x2000] ;  /* 0x0020000606147981 */ /* 0x000f28000c1e9b00 */
[----:B------:R-:W4:Y:S04]  /*0950*/  LDG.E.64.CONSTANT R22, desc[UR6][R6.64+0x2800] ;  /* 0x0028000606167981 */ /* 0x000f28000c1e9b00 */
[----:B------:R-:W4:Y:S04]  /*0960*/  LDG.E.64.CONSTANT R24, desc[UR6][R6.64+0x3000] ;  /* 0x0030000606187981 */ /* 0x000f28000c1e9b00 */
[----:B------:R0:W4:Y:S01]  /*0970*/  LDG.E.64.CONSTANT R10, desc[UR6][R6.64+0x3800] ;  /* 0x00380006060a7981 */ /* 0x000122000c1e9b00 */
[----:B------:R-:W-:Y:S01]  /*0980*/  VIADD R9, R9, 0x800 ;  /* 0x0000080009097836 */ /* 0x000fe20000000000 */
        /* <DEDUP_REMOVED lines=27> */
.L_x_112:
[----:B------:R-:W-:Y:S05]  /*0b40*/  BSYNC.RECONVERGENT B2 ;  /* 0x0000000000027941 */ /* 0x000fea0003800200 */
.L_x_111:
[----:B------:R-:W-:-:S13]  /*0b50*/  ISETP.LT.OR P0, PT, R9, R0, P0 ;  /* 0x000000000900720c */ /* 0x000fda0000701670 */
[----:B------:R-:W-:Y:S05]  /*0b60*/  @!P0 BRA `(.L_x_104) ;  /* 0x0000000000408947 */ /* 0x000fea0003800000 */
        /* <DEDUP_REMOVED lines=16> */
.L_x_104:
[----:B------:R-:W-:Y:S05]  /*0c70*/  BSYNC.RECONVERGENT B1 ;  /* 0x0000000000017941 */ /* 0x000fea0003800200 */
.L_x_103:
[----:B------:R-:W-:-:S13]  /*0c80*/  ISETP.GE.U32.AND P0, PT, R0, 0x100, PT ;  /* 0x000001000000780c */ /* 0x000fda0003f06070 */
        /* <DEDUP_REMOVED lines=58> */
[----:B-1----:R-:W0:Y:S04]  /*1030*/  LDS.128 R8, [UR4+0x10] ;  /* 0x00001004ff087984 */ /* 0x002e280008000c00 */
        /* <DEDUP_REMOVED lines=25> */
.L_x_113:
[----:B------:R-:W-:Y:S01]  /*11d0*/  LOP3.LUT R2, R3, 0x3e0, RZ, 0xc0, !PT ;  /* 0x000003e003027812 */ /* 0x000fe200078ec0ff */
[----:B------:R-:W0:Y:S03]  /*11e0*/  S2R R10, SR_LANEID ;  /* 0x00000000000a7919 */ /* 0x000e260000000000 */
[----:B------:R-:W-:Y:S01]  /*11f0*/  LOP3.LUT R9, RZ, R2, RZ, 0x33, !PT ;  /* 0x00000002ff097212 */ /* 0x000fe200078e33ff */
[----:B------:R-:W-:-:S04]  /*1200*/  VIADD R7, R2, 0x20 ;  /* 0x0000002002077836 */ /* 0x000fc80000000000 */
[----:B------:R-:W-:Y:S01]  /*1210*/  IMAD.IADD R9, R9, 0x1, R0 ;  /* 0x0000000109097824 */ /* 0x000fe200078e0200 */
[----:B------:R-:W-:-:S04]  /*1220*/  ISETP.GT.U32.AND P0, PT, R7, R0, PT ;  /* 0x000000000700720c */ /* 0x000fc80003f04070 */
        /* <DEDUP_REMOVED lines=60> */
[----:B------:R-:W-:Y:S01]  /*15f0*/  ISETP.GT.U32.AND P2, PT, R0, 0x20, PT ;  /* 0x000000200000780c */ /* 0x000fe20003f44070 */
        /* <DEDUP_REMOVED lines=8> */
[C---:B------:R-:W-:Y:S01]  /*1680*/  ISETP.GT.U32.AND P1, PT, R0.reuse, 0x40, PT ;  /* 0x000000400000780c */ /* 0x040fe20003f24070 */
[----:B------:R-:W-:Y:S01]  /*1690*/  IMAD.MOV.U32 R2, RZ, RZ, R13 ;  /* 0x000000ffff027224 */ /* 0x000fe200078e000d */
[----:B------:R-:W-:Y:S01]  /*16a0*/  ISETP.GT.U32.AND P2, PT, R0, 0x60, PT ;  /* 0x000000600000780c */ /* 0x000fe20003f44070 */
[----:B------:R-:W-:Y:S01]  /*16b0*/  IMAD.MOV.U32 R3, RZ, RZ, R12 ;  /* 0x000000ffff037224 */ /* 0x000fe200078e000c */
[----:B------:R-:W0:Y:S05]  /*16c0*/  LDS.128 R4, [UR4+0x30] ;  /* 0x00003004ff047984 */ /* 0x000e2a0008000c00 */
[----:B------:R-:W-:-:S06]  /*16d0*/  DSETP.GEU.AND P3, PT, R2, R14, PT ;  /* 0x0000000e0200722a */ /* 0x000fcc0003f6e000 */
[----:B------:R-:W-:Y:S02]  /*16e0*/  @P1 FSEL R13, R14, R13, !P3 ;  /* 0x0000000d0e0d1208 */ /* 0x000fe40005800000 */
[----:B------:R-:W-:Y:S02]  /*16f0*/  @P1 FSEL R12, R15, R12, !P3 ;  /* 0x0000000c0f0c1208 */ /* 0x000fe40005800000 */
[----:B------:R-:W-:Y:S01]  /*1700*/  ISETP.GT.U32.AND P1, PT, R0, 0x80, PT ;  /* 0x000000800000780c */ /* 0x000fe20003f24070 */
[----:B------:R-:W-:Y:S02]  /*1710*/  IMAD.MOV.U32 R2, RZ, RZ, R13 ;  /* 0x000000ffff027224 */ /* 0x000fe400078e000d */
[----:B------:R-:W-:-:S06]  /*1720*/  IMAD.MOV.U32 R3, RZ, RZ, R12 ;  /* 0x000000ffff037224 */ /* 0x000fcc00078e000c */
[----:B-1----:R-:W-:Y:S01]  /*1730*/  DSETP.GEU.AND P3, PT, R2, R8, PT ;  /* 0x000000080200722a */ /* 0x002fe20003f6e000 */
[----:B------:R-:W1:Y:S05]  /*1740*/  LDS.64 R2, [UR4+0x40] ;  /* 0x00004004ff027984 */ /* 0x000e6a0008000a00 */
[----:B------:R-:W-:Y:S02]  /*1750*/  @P2 FSEL R13, R8, R13, !P3 ;  /* 0x0000000d080d2208 */ /* 0x000fe40005800000 */
[----:B------:R-:W-:Y:S02]  /*1760*/  @P2 FSEL R12, R9, R12, !P3 ;  /* 0x0000000c090c2208 */ /* 0x000fe40005800000 */
[----:B------:R-:W-:Y:S01]  /*1770*/  ISETP.GT.U32.AND P2, PT, R0, 0xa0, PT ;  /* 0x000000a00000780c */ /* 0x000fe20003f44070 */
[----:B------:R-:W-:-:S02]  /*1780*/  IMAD.MOV.U32 R8, RZ, RZ, R13 ;  /* 0x000000ffff087224 */ /* 0x000fc400078e000d */
[----:B------:R-:W-:-:S06]  /*1790*/  IMAD.MOV.U32 R9, RZ, RZ, R12 ;  /* 0x000000ffff097224 */ /* 0x000fcc00078e000c */
[----:B------:R-:W-:-:S06]  /*17a0*/  DSETP.GEU.AND P3, PT, R8, R10, PT ;  /* 0x0000000a0800722a */ /* 0x000fcc0003f6e000 */
[----:B------:R-:W-:Y:S02]  /*17b0*/  @P1 FSEL R13, R10, R13, !P3 ;  /* 0x0000000d0a0d1208 */ /* 0x000fe40005800000 */
[----:B------:R-:W-:Y:S02]  /*17c0*/  @P1 FSEL R12, R11, R12, !P3 ;  /* 0x0000000c0b0c1208 */ /* 0x000fe40005800000 */
[----:B------:R-:W-:Y:S01]  /*17d0*/  ISETP.GT.U32.AND P1, PT, R0, 0xc0, PT ;  /* 0x000000c00000780c */ /* 0x000fe20003f24070 */
[----:B------:R-:W-:Y:S02]  /*17e0*/  IMAD.MOV.U32 R8, RZ, RZ, R13 ;  /* 0x000000ffff087224 */ /* 0x000fe400078e000d */
[----:B------:R-:W-:-:S06]  /*17f0*/  IMAD.MOV.U32 R9, RZ, RZ, R12 ;  /* 0x000000ffff097224 */ /* 0x000fcc00078e000c */
[----:B0-----:R-:W-:-:S06]  /*1800*/  DSETP.GEU.AND P3, PT, R8, R4, PT ;  /* 0x000000040800722a */ /* 0x001fcc0003f6e000 */
[----:B------:R-:W-:Y:S02]  /*1810*/  @P2 FSEL R13, R4, R13, !P3 ;  /* 0x0000000d040d2208 */ /* 0x000fe40005800000 */
[----:B------:R-:W-:Y:S02]  /*1820*/  @P2 FSEL R12, R5, R12, !P3 ;  /* 0x0000000c050c2208 */ /* 0x000fe40005800000 */
[----:B------:R-:W-:Y:S01]  /*1830*/  ISETP.GT.U32.AND P2, PT, R0, 0xe0, PT ;  /* 0x000000e00000780c */ /* 0x000fe20003f44070 */
        /* <DEDUP_REMOVED lines=13> */
.L_x_100:
[----:B------:R-:W0:Y:S01]  /*1910*/  S2R R4, SR_TID.X ;  /* 0x0000000000047919 */ /* 0x000e220000002100 */
[----:B------:R-:W1:Y:S01]  /*1920*/  LDC.64 R2, c[0x0][0x380] ;  /* 0x0000e000ff027b82 */ /* 0x000e620000000a00 */
[----:B0-----:R-:W-:-:S04]  /*1930*/  IMAD.SHL.U32 R5, R4, 0x4, RZ ;  /* 0x0000000404057824 */ /* 0x001fc800078e00ff */
[----:B-1----:R-:W-:-:S05]  /*1940*/  IMAD.WIDE.U32 R2, R5, 0x8, R2 ;  /* 0x0000000805027825 */ /* 0x002fca00078e0002 */
[----:B------:R-:W2:Y:S04]  /*1950*/  LDG.E.128.CONSTANT R16, desc[UR6][R2.64] ;  /* 0x0000000602107981 */ /* 0x000ea8000c1e9d00 */
[----:B------:R-:W3:Y:S04]  /*1960*/  LDG.E.128.CONSTANT R20, desc[UR6][R2.64+0x10] ;  /* 0x0000100602147981 */ /* 0x000ee8000c1e9d00 */
[----:B------:R-:W4:Y:S04]  /*1970*/  LDG.E.128.CONSTANT R12, desc[UR6][R2.64+0x2000] ;  /* 0x00200006020c7981 */ /* 0x000f28000c1e9d00 */
[----:B------:R-:W5:Y:S01]  /*1980*/  LDG.E.128.CONSTANT R8, desc[UR6][R2.64+0x2010] ;  /* 0x0020100602087981 */ /* 0x000f62000c1e9d00 */
[----:B------:R-:W-:-:S02]  /*1990*/  VIADD R24, R0, 0xfffff800 ;  /* 0xfffff80000187836 */ /* 0x000fc40000000000 */
[----:B------:R-:W-:-:S03]  /*19a0*/  IMAD.MOV.U32 R5, RZ, RZ, 0x800 ;  /* 0x00000800ff057424 */ /* 0x000fc600078e00ff */
[----:B------:R-:W-:Y:S01]  /*19b0*/  ISETP.GE.U32.AND P1, PT, R24, 0x800, PT ;  /* 0x000008001800780c */ /* 0x000fe20003f26070 */
        /* <DEDUP_REMOVED lines=23> */
[----:B------:R-:W-:-:S07]  /*1b30*/  IMAD.MOV.U32 R5, RZ, RZ, 0x800 ;  /* 0x00000800ff057424 */ /* 0x000fce00078e00ff */
.L_x_117:
[----:B------:R-:W-:-:S05]  /*1b40*/  IMAD.WIDE.U32 R26, R5, 0x8, R2 ;  /* 0x00000008051a7825 */ /* 0x000fca00078e0002 */
[----:B------:R-:W2:Y:S04]  /*1b50*/  LDG.E.128.CONSTANT R20, desc[UR6][R26.64] ;  /* 0x000000061a147981 */ /* 0x000ea8000c1e9d00 */
[----:B------:R-:W3:Y:S04]  /*1b60*/  LDG.E.128.CONSTANT R16, desc[UR6][R26.64+0x10] ;  /* 0x000010061a107981 */ /* 0x000ee8000c1e9d00 */
[----:B------:R-:W4:Y:S04]  /*1b70*/  LDG.E.128.CONSTANT R12, desc[UR6][R26.64+0x2000] ;  /* 0x002000061a0c7981 */ /* 0x000f28000c1e9d00 */
[----:B------:R-:W5:Y:S01]  /*1b80*/  LDG.E.128.CONSTANT R8, desc[UR6][R26.64+0x2010] ;  /* 0x002010061a087981 */ /* 0x000f62000c1e9d00 */
        /* <DEDUP_REMOVED lines=20> */
[----:B0-----:R-:W-:Y:S01]  /*1cd0*/  IMAD.IADD R8, R0, 0x1, -R5 ;  /* 0x0000000100087824 */ /* 0x001fe200078e0a05 */
[----:B------:R-:W-:-:S04]  /*1ce0*/  FSEL R7, R9, R7, !P0 ;  /* 0x0000000709077208 */ /* 0x000fc80004000000 */
[----:B------:R-:W-:Y:S02]  /*1cf0*/  ISETP.GE.U32.AND P1, PT, R8, 0x800, PT ;  /* 0x000008000800780c */ /* 0x000fe40003f26070 */
[----:B------:R-:W-:-:S06]  /*1d00*/  DSETP.GEU.AND P0, PT, R6, R10, PT ;  /* 0x0000000a0600722a */ /* 0x000fcc0003f0e000 */
[----:B------:R-:W-:Y:S02]  /*1d10*/  FSEL R6, R10, R6, !P0 ;  /* 0x000000060a067208 */ /* 0x000fe40004000000 */
[----:B------:R-:W-:-:S03]  /*1d20*/  FSEL R7, R11, R7, !P0 ;  /* 0x000000070b077208 */ /* 0x000fc60004000000 */
[----:B------:R-:W-:Y:S05]  /*1d30*/  @!P1 BRA `(.L_x_116) ;  /* 0x00000004000c9947 */ /* 0x000fea0003800000 */
[----:B------:R-:W-:-:S05]  /*1d40*/  VIADD R5, R5, 0x800 ;  /* 0x0000080005057836 */ /* 0x000fca0000000000 */
[----:B------:R-:W-:-:S13]  /*1d50*/  ISETP.GT.U32.AND P0, PT, R5, R24, PT ;  /* 0x000000180500720c */ /* 0x000fda0003f04070 */
[----:B------:R-:W-:Y:S05]  /*1d60*/  @!P0 BRA `(.L_x_117) ;  /* 0xfffffffc00748947 */ /* 0x000fea000383ffff */
.L_x_115:
[----:B------:R-:W-:-:S13]  /*1d70*/  ISETP.GE.U32.AND P0, PT, R5, R0, PT ;  /* 0x000000000500720c */ /* 0x000fda0003f06070 */
[----:B------:R-:W-:Y:S05]  /*1d80*/  @P0 BRA `(.L_x_116) ;  /* 0x0000000000f80947 */ /* 0x000fea0003800000 */
[----:B------:R-:W-:Y:S01]  /*1d90*/  IMAD.IADD R3, R0, 0x1, -R5 ;  /* 0x0000000100037824 */ /* 0x000fe200078e0a05 */
[----:B------:R-:W-:Y:S04]  /*1da0*/  BSSY.RECONVERGENT B1, `(.L_x_116) ;  /* 0x000003c000017945 */ /* 0x000fe80003800200 */
[----:B------:R-:W-:-:S13]  /*1db0*/  ISETP.GE.AND P0, PT, R4, R3, PT ;  /* 0x000000030400720c */ /* 0x000fda0003f06270 */
[----:B------:R-:W-:Y:S05]  /*1dc0*/  @P0 BRA `(.L_x_118) ;  /* 0x0000000000e40947 */ /* 0x000fea0003800000 */
[----:B------:R-:W-:Y:S01]  /*1dd0*/  LOP3.LUT R2, RZ, R4, RZ, 0x33, !PT ;  /* 0x00000004ff027212 */ /* 0x000fe200078e33ff */
[----:B------:R-:W-:Y:S03]  /*1de0*/  BSSY.RECONVERGENT B2, `(.L_x_119) ;  /* 0x0000017000027945 */ /* 0x000fe60003800200 */
[----:B------:R-:W-:-:S04]  /*1df0*/  IADD3 R2, PT, PT, -R5, R0, R2 ;  /* 0x0000000005027210 */ /* 0x000fc80007ffe102 */
[C---:B------:R-:W-:Y:S02]  /*1e00*/  LOP3.LUT R0, R2.reuse, 0x300, RZ, 0xc0, !PT ;  /* 0x0000030002007812 */ /* 0x040fe400078ec0ff */
[----:B------:R-:W-:Y:S02]  /*1e10*/  ISETP.GE.U32.AND P2, PT, R2, 0x300, PT ;  /* 0x000003000200780c */ /* 0x000fe40003f46070 */
[----:B------:R-:W-:Y:S01]  /*1e20*/  ISETP.NE.AND P0, PT, R0, 0x300, PT ;  /* 0x000003000000780c */ /* 0x000fe20003f05270 */
[----:B------:R-:W-:-:S12]  /*1e30*/  IMAD.MOV.U32 R0, RZ, RZ, R4 ;  /* 0x000000ffff007224 */ /* 0x000fd800078e0004 */
[----:B------:R-:W-:Y:S05]  /*1e40*/  @!P0 BRA `(.L_x_120) ;  /* 0x0000000000408947 */ /* 0x000fea0003800000 */
[----:B------:R-:W0:Y:S01]  /*1e50*/  LDC.64 R10, c[0x0][0x380] ;  /* 0x0000e000ff0a7b82 */ /* 0x000e220000000a00 */
[----:B------:R-:W-:Y:S01]  /*1e60*/  LEA.HI R0, R2, 0x1, RZ, 0x18 ;  /* 0x0000000102007811 */ /* 0x000fe200078fc0ff */
[----:B------:R-:W-:-:S03]  /*1e70*/  IMAD.IADD R13, R4, 0x1, R5 ;  /* 0x00000001040d7824 */ /* 0x000fc600078e0205 */
[----:B------:R-:W-:Y:S01]  /*1e80*/  LOP3.LUT R2, R0, 0x3, RZ, 0xc0, !PT ;  /* 0x0000000300027812 */ /* 0x000fe200078ec0ff */
[----:B------:R-:W-:-:S04]  /*1e90*/  IMAD.MOV.U32 R0, RZ, RZ, R4 ;  /* 0x000000ffff007224 */ /* 0x000fc800078e0004 */
[----:B------:R-:W-:-:S07]  /*1ea0*/  IMAD.MOV R2, RZ, RZ, -R2 ;  /* 0x000000ffff027224 */ /* 0x000fce00078e0a02 */
.L_x_121:
        /* <DEDUP_REMOVED lines=10> */
.L_x_120:
[----:B------:R-:W-:Y:S05]  /*1f50*/  BSYNC.RECONVERGENT B2 ;  /* 0x0000000000027941 */ /* 0x000fea0003800200 */
.L_x_119:
[----:B------:R-:W-:Y:S05]  /*1f60*/  @!P2 BRA `(.L_x_118) ;  /* 0x00000000007ca947 */ /* 0x000fea0003800000 */
[----:B------:R-:W0:Y:S01]  /*1f70*/  LDC.64 R8, c[0x0][0x380] ;  /* 0x0000e000ff087b82 */ /* 0x000e220000000a00 */
[C---:B------:R-:W-:Y:S02]  /*1f80*/  IMAD.IADD R5, R0.reuse, 0x1, R5 ;  /* 0x0000000100057824 */ /* 0x040fe400078e0205 */
[----:B------:R-:W-:-:S07]  /*1f90*/  VIADD R0, R0, 0x200 ;  /* 0x0000020000007836 */ /* 0x000fce0000000000 */
.L_x_122:
        /* <DEDUP_REMOVED lines=11> */
[C---:B------:R-:W-:Y:S02]  /*2050*/  VIADD R2, R0.reuse, 0x200 ;  /* 0x0000020000027836 */ /* 0x040fe40000000000 */
[----:B------:R-:W-:Y:S02]  /*2060*/  VIADD R0, R0, 0x400 ;  /* 0x0000040000007836 */ /* 0x000fe40000000000 */
[----:B------:R-:W-:Y:S01]  /*2070*/  VIADD R5, R5, 0x400 ;  /* 0x0000040005057836 */ /* 0x000fe20000000000 */
[----:B------:R-:W-:Y:S01]  /*2080*/  ISETP.GE.AND P1, PT, R2, R3, PT ;  /* 0x000000030200720c */ /* 0x000fe20003f26270 */
        /* <DEDUP_REMOVED lines=11> */
[----:B------:R-:W-:Y:S01]  /*2140*/  FSEL R7, R17, R7, !P0 ;  /* 0x0000000711077208 */ /* 0x000fe20004000000 */
[----:B------:R-:W-:Y:S06]  /*2150*/  @!P1 BRA `(.L_x_122) ;  /* 0xfffffffc00909947 */ /* 0x000fec000383ffff */
.L_x_118:
[----:B------:R-:W-:Y:S05]  /*2160*/  BSYNC.RECONVERGENT B1 ;  /* 0x0000000000017941 */ /* 0x000fea0003800200 */
.L_x_116:
        /* <DEDUP_REMOVED lines=50> */
[----:B------:R-:W2:Y:S01]  /*2490*/  LDS.128 R12, [UR4+0x20] ;  /* 0x00002004ff0c7984 */ /* 0x000ea20008000c00 */
[----:B-1----:R-:W-:-:S06]  /*24a0*/  DSETP.GEU.AND P1, PT, R6, R8, PT ;  /* 0x000000080600722a */ /* 0x002fcc0003f2e000 */
[----:B0-----:R-:W-:Y:S02]  /*24b0*/  FSEL R2, R8, R6, !P1 ;  /* 0x0000000608027208 */ /* 0x001fe40004800000 */
[----:B------:R-:W-:Y:S02]  /*24c0*/  FSEL R3, R9, R7, !P1 ;  /* 0x0000000709037208 */ /* 0x000fe40004800000 */
[----:B------:R-:W0:Y:S04]  /*24d0*/  LDS.128 R4, [UR4+0x30] ;  /* 0x00003004ff047984 */ /* 0x000e280008000c00 */
[----:B------:R-:W-:-:S06]  /*24e0*/  DSETP.GEU.AND P1, PT, R2, R10, PT ;  /* 0x0000000a0200722a */ /* 0x000fcc0003f2e000 */
[----:B------:R-:W-:Y:S02]  /*24f0*/  FSEL R2, R10, R2, !P1 ;  /* 0x000000020a027208 */ /* 0x000fe40004800000 */
[----:B------:R-:W-:-:S06]  /*2500*/  FSEL R3, R11, R3, !P1 ;  /* 0x000000030b037208 */ /* 0x000fcc0004800000 */
[----:B--2---:R-:W-:-:S06]  /*2510*/  DSETP.GEU.AND P1, PT, R2, R12, PT ;  /* 0x0000000c0200722a */ /* 0x004fcc0003f2e000 */
        /* <DEDUP_REMOVED lines=16> */
.L_x_99:
        /* <DEDUP_REMOVED lines=12> */
.L_x_125:
[----:B------:R-:W-:Y:S05]  /*26e0*/  BSYNC.RECONVERGENT B1 ;  /* 0x0000000000017941 */ /* 0x000fea0003800200 */
.L_x_124:
        /* <DEDUP_REMOVED lines=17> */
.L_x_130:
        /* <DEDUP_REMOVED lines=12> */
.L_x_129:
[----:B------:R-:W-:Y:S05]  /*28c0*/  BSYNC.RECONVERGENT B2 ;  /* 0x0000000000027941 */ /* 0x000fea0003800200 */
.L_x_128:
        /* <DEDUP_REMOVED lines=10> */
.L_x_133:
        /* <DEDUP_REMOVED lines=69> */
.L_x_132:
[----:B------:R-:W-:Y:S05]  /*2dc0*/  BSYNC.RECONVERGENT B2 ;  /* 0x0000000000027941 */ /* 0x000fea0003800200 */
.L_x_131:
        /* <DEDUP_REMOVED lines=40> */
.L_x_135:
[----:B------:R-:W-:Y:S05]  /*3050*/  BSYNC.RECONVERGENT B2 ;  /* 0x0000000000027941 */ /* 0x000fea0003800200 */
.L_x_134:
        /* <DEDUP_REMOVED lines=18> */
.L_x_127:
[----:B------:R-:W-:Y:S05]  /*3180*/  BSYNC.RECONVERGENT B1 ;  /* 0x0000000000017941 */ /* 0x000fea0003800200 */
.L_x_126:
        /* <DEDUP_REMOVED lines=60> */
[----:B---3--:R-:W1:Y:S01]  /*3550*/  LDS.128 R12, [UR4+0x20] ;  /* 0x00002004ff0c7984 */ /* 0x008e620008000c00 */
        /* <DEDUP_REMOVED lines=24> */
.L_x_136:
        /* <DEDUP_REMOVED lines=63> */
[----:B----4-:R-:W-:Y:S05]  /*3ad0*/  @P0 BRA `(.L_x_114) ;  /* 0x0000001000380947 */ /* 0x010fea0003800000 */
[----:B------:R-:W0:Y:S01]  /*3ae0*/  S2UR UR5, SR_CgaCtaId ;  /* 0x00000000000579c3 */ /* 0x000e220000008800 */
[----:B------:R-:W-:Y:S01]  /*3af0*/  UMOV UR4, 0x400 ;  /* 0x0000040000047882 */ /* 0x000fe20000000000 */
[C---:B------:R-:W-:Y:S02]  /*3b00*/  ISETP.GT.U32.AND P3, PT, R0.reuse, 0x20, PT ;  /* 0x000000200000780c */ /* 0x040fe40003f64070 */
        /* <DEDUP_REMOVED lines=9> */
[----:B------:R-:W-:Y:S01]  /*3ba0*/  ISETP.GT.U32.AND P1, PT, R0, 0x60, PT ;  /* 0x000000600000780c */ /* 0x000fe20003f24070 */
[----:B------:R-:W-:Y:S01]  /*3bb0*/  IMAD.MOV.U32 R2, RZ, RZ, R13 ;  /* 0x000000ffff027224 */ /* 0x000fe200078e000d */
[----:B------:R-:W0:Y:S01]  /*3bc0*/  LDS.128 R4, [UR4+0x30] ;  /* 0x00003004ff047984 */ /* 0x000e220008000c00 */
[----:B------:R-:W-:-:S06]  /*3bd0*/  IMAD.MOV.U32 R3, RZ, RZ, R12 ;  /* 0x000000ffff037224 */ /* 0x000fcc00078e000c */
        /* <DEDUP_REMOVED lines=36> */
.L_x_123:
[----:B------:R-:W0:Y:S01]  /*3e20*/  S2R R7, SR_TID.X ;  /* 0x0000000000077919 */ /* 0x000e220000002100 */
[----:B------:R-:W1:Y:S02]  /*3e30*/  LDCU.64 UR4, c[0x0][0x380] ;  /* 0x00007000ff0477ac */ /* 0x000e640008000a00 */
[----:B-1----:R-:W-:Y:S02]  /*3e40*/  IMAD.U32 R2, RZ, RZ, UR4 ;  /* 0x00000004ff027e24 */ /* 0x002fe4000f8e00ff */
[----:B------:R-:W-:Y:S02]  /*3e50*/  IMAD.U32 R3, RZ, RZ, UR5 ;  /* 0x00000005ff037e24 */ /* 0x000fe4000f8e00ff */
        /* <DEDUP_REMOVED lines=9> */
[----:B------:R-:W-:-:S05]  /*3ef0*/  VIADD R6, R0, 0xfffff800 ;  /* 0xfffff80000067836 */ /* 0x000fca0000000000 */
[----:B------:R-:W-:Y:S01]  /*3f00*/  ISETP.GE.U32.AND P1, PT, R6, 0x800, PT ;  /* 0x000008000600780c */ /* 0x000fe20003f26070 */
[----:B--2---:R-:W-:-:S06]  /*3f10*/  DSETP.GEU.AND P0, PT, R22, R8, PT ;  /* 0x000000081600722a */ /* 0x004fcc0003f0e000 */
[----:B------:R-:W-:Y:S02]  /*3f20*/  FSEL R8, R8, R22, !P0 ;  /* 0x0000001608087208 */ /* 0x000fe40004000000 */
[----:B------:R-:W-:-:S06]  /*3f30*/  FSEL R9, R9, R23, !P0 ;  /* 0x0000001709097208 */ /* 0x000fcc0004000000 */
[----:B---3--:R-:W-:-:S06]  /*3f40*/  DSETP.GEU.AND P0, PT, R8, R10, PT ;  /* 0x0000000a0800722a */ /* 0x008fcc0003f0e000 */
[----:B------:R-:W-:Y:S02]  /*3f50*/  FSEL R8, R10, R8, !P0 ;  /* 0x000000080a087208 */ /* 0x000fe40004000000 */
[----:B------:R-:W-:Y:S01]  /*3f60*/  FSEL R9, R11, R9, !P0 ;  /* 0x000000090b097208 */ /* 0x000fe20004000000 */
[----:B------:R-:W-:-:S05]  /*3f70*/  IMAD.MOV.U32 R11, RZ, RZ, 0x800 ;  /* 0x00000800ff0b7424 */ /* 0x000fca00078e00ff */
        /* <DEDUP_REMOVED lines=18> */
[----:B------:R-:W1:Y:S02]  /*40a0*/  LDC.64 R2, c[0x0][0x380] ;  /* 0x0000e000ff027b82 */ /* 0x000e640000000a00 */
.L_x_139:
[----:B------:R-:W-:-:S04]  /*40b0*/  IMAD.IADD R17, R7, 0x1, R11 ;  /* 0x0000000107117824 */ /* 0x000fc800078e020b */
[----:B-1----:R-:W-:-:S06]  /*40c0*/  IMAD.WIDE.U32 R16, R17, 0x8, R2 ;  /* 0x0000000811107825 */ /* 0x002fcc00078e0002 */
[----:B------:R-:W2:Y:S01]  /*40d0*/  LDG.E.64.CONSTANT R16, desc[UR6][R16.64] ;  /* 0x0000000610107981 */ /* 0x000ea2000c1e9b00 */
[----:B------:R-:W-:-:S05]  /*40e0*/  IMAD.WIDE.U32 R18, R11, 0x8, R4 ;  /* 0x000000080b127825 */ /* 0x000fca00078e0004 */
[----:B------:R-:W3:Y:S04]  /*40f0*/  LDG.E.64.CONSTANT R20, desc[UR6][R18.64+0x800] ;  /* 0x0008000612147981 */ /* 0x000ee8000c1e9b00 */
[----:B------:R-:W4:Y:S04]  /*4100*/  LDG.E.64.CONSTANT R22, desc[UR6][R18.64+0x1000] ;  /* 0x0010000612167981 */ /* 0x000f28000c1e9b00 */
[----:B------:R-:W5:Y:S04]  /*4110*/  LDG.E.64.CONSTANT R24, desc[UR6][R18.64+0x1800] ;  /* 0x0018000612187981 */ /* 0x000f68000c1e9b00 */
[----:B------:R-:W5:Y:S04]  /*4120*/  LDG.E.64.CONSTANT R26, desc[UR6][R18.64+0x2000] ;  /* 0x00200006121a7981 */ /* 0x000f68000c1e9b00 */
[----:B------:R-:W5:Y:S04]  /*4130*/  LDG.E.64.CONSTANT R28, desc[UR6][R18.64+0x2800] ;  /* 0x00280006121c7981 */ /* 0x000f68000c1e9b00 */
[----:B------:R-:W5:Y:S04]  /*4140*/  LDG.E.64.CONSTANT R14, desc[UR6][R18.64+0x3000] ;  /* 0x00300006120e7981 */ /* 0x000f68000c1e9b00 */
[----:B------:R-:W5:Y:S01]  /*4150*/  LDG.E.64.CONSTANT R12, desc[UR6][R18.64+0x3800] ;  /* 0x00380006120c7981 */ /* 0x000f62000c1e9b00 */
[----:B0-----:R-:W-:-:S05]  /*4160*/  IMAD.IADD R10, R0, 0x1, -R11 ;  /* 0x00000001000a7824 */ /* 0x001fca00078e0a0b */
[----:B------:R-:W-:Y:S01]  /*4170*/  ISETP.GE.U32.AND P1, PT, R10, 0x800, PT ;  /* 0x000008000a00780c */ /* 0x000fe20003f26070 */
        /* <DEDUP_REMOVED lines=26> */
[----:B------:R-:W-:-:S13]  /*4320*/  ISETP.GT.U32.AND P0, PT, R11, R6, PT ;  /* 0x000000060b00720c */ /* 0x000fda0003f04070 */
[----:B------:R-:W-:Y:S05]  /*4330*/  @!P0 BRA `(.L_x_139) ;  /* 0xfffffffc005c8947 */ /* 0x000fea000383ffff */
.L_x_137:
        /* <DEDUP_REMOVED lines=14> */
[----:B------:R-:W-:Y:S01]  /*4420*/  LEA.HI R0, R5, 0x1, RZ, 0x18 ;  /* 0x0000000105007811 */ /* 0x000fe200078fc0ff */
[----:B------:R-:W-:-:S03]  /*4430*/  IMAD.IADD R15, R7, 0x1, R11 ;  /* 0x00000001070f7824 */ /* 0x000fc600078e020b */
[----:B------:R-:W-:Y:S01]  /*4440*/  LOP3.LUT R5, R0, 0x3, RZ, 0xc0, !PT ;  /* 0x0000000300057812 */ /* 0x000fe200078ec0ff */
[----:B------:R-:W-:-:S04]  /*4450*/  IMAD.MOV.U32 R0, RZ, RZ, R7 ;  /* 0x000000ffff007224 */ /* 0x000fc800078e0007 */
[----:B------:R-:W-:-:S07]  /*4460*/  IMAD.MOV R5, RZ, RZ, -R5 ;  /* 0x000000ffff057224 */ /* 0x000fce00078e0a05 */
.L_x_143:
        /* <DEDUP_REMOVED lines=10> */
.L_x_142:
[----:B------:R-:W-:Y:S05]  /*4510*/  BSYNC.RECONVERGENT B2 ;  /* 0x0000000000027941 */ /* 0x000fea0003800200 */
.L_x_141:
[----:B------:R-:W-:Y:S05]  /*4520*/  @!P2 BRA `(.L_x_140) ;  /* 0x000000000078a947 */ /* 0x000fea0003800000 */
[C---:B------:R-:W-:Y:S02]  /*4530*/  IMAD.IADD R5, R0.reuse, 0x1, R11 ;  /* 0x0000000100057824 */ /* 0x040fe400078e020b */
[----:B------:R-:W-:-:S07]  /*4540*/  VIADD R0, R0, 0x200 ;  /* 0x0000020000007836 */ /* 0x000fce0000000000 */
.L_x_144:
[----:B------:R-:W-:-:S04]  /*4550*/  IMAD.WIDE.U32 R10, R5, 0x8, R2 ;  /* 0x00000008050a7825 */ /* 0x000fc800078e0002 */
        /* <DEDUP_REMOVED lines=13> */
[----:B------:R-:W-:Y:S01]  /*4630*/  FSEL R9, R11, R9, !P0 ;  /* 0x000000090b097208 */ /* 0x000fe20004000000 */
[C---:B------:R-:W-:Y:S02]  /*4640*/  VIADD R11, R0.reuse, 0x200 ;  /* 0x00000200000b7836 */ /* 0x040fe40000000000 */
[----:B------:R-:W-:-:S03]  /*4650*/  VIADD R0, R0, 0x400 ;  /* 0x0000040000007836 */ /* 0x000fc60000000000 */
[----:B---3--:R-:W-:Y:S01]  /*4660*/  DSETP.GEU.AND P0, PT, R8, R12, PT ;  /* 0x0000000c0800722a */ /* 0x008fe20003f0e000 */
[----:B------:R-:W-:-:S05]  /*4670*/  ISETP.GE.AND P1, PT, R11, R4, PT ;  /* 0x000000040b00720c */ /* 0x000fca0003f26270 */
        /* <DEDUP_REMOVED lines=9> */
.L_x_140:
[----:B------:R-:W-:Y:S05]  /*4710*/  BSYNC.RECONVERGENT B1 ;  /* 0x0000000000017941 */ /* 0x000fea0003800200 */
.L_x_138:
        /* <DEDUP_REMOVED lines=74> */
.L_x_114:
[----:B------:R-:W-:Y:S05]  /*4bc0*/  BSYNC.RECONVERGENT B0 ;  /* 0x0000000000007941 */ /* 0x000fea0003800200 */
.L_x_98:
[----:B------:R-:W-:Y:S05]  /*4bd0*/  @P0 EXIT ;  /* 0x000000000000094d */ /* 0x000fea0003800000 */
[----:B------:R-:W4:Y:S01]  /*4be0*/  LDCU.64 UR8, c[0x0][0x398] ;  /* 0x00007300ff0877ac */ /* 0x000f220008000a00 */
[----:B01----:R-:W0:Y:S01]  /*4bf0*/  LDC.64 R4, c[0x0][0x388] ;  /* 0x0000e200ff047b82 */ /* 0x003e220000000a00 */
[----:B------:R-:W2:Y:S01]  /*4c00*/  LDCU.64 UR4, c[0x0][0x398] ;  /* 0x00007300ff0477ac */ /* 0x000ea20008000a00 */
[----:B----4-:R-:W-:-:S06]  /*4c10*/  DSETP.GT.AND P0, PT, R6, UR8, PT ;  /* 0x0000000806007e2a */ /* 0x010fcc000bf04000 */
[----:B--23--:R-:W-:Y:S02]  /*4c20*/  FSEL R2, R6, UR4, P0 ;  /* 0x0000000406027c08 */ /* 0x00cfe40008000000 */
[----:B------:R-:W-:-:S05]  /*4c30*/  FSEL R3, R7, UR5, P0 ;  /* 0x0000000507037c08 */ /* 0x000fca0008000000 */
[----:B0-----:R-:W-:Y:S01]  /*4c40*/  STG.E.64 desc[UR6][R4.64], R2 ;  /* 0x0000000204007986 */ /* 0x001fe2000c101b06 */
[----:B------:R-:W-:Y:S05]  /*4c50*/  EXIT ;  /* 0x000000000000794d */ /* 0x000fea0003800000 */
.L_x_145:
        /* <DEDUP_REMOVED lines=10> */
.L_x_153:


//--------------------- .text._ZN3cub18CUB_300001_SM_10006detail11EmptyKernelIvEEvv --------------------------
	.section	.text._ZN3cub18CUB_300001_SM_10006detail11EmptyKernelIvEEvv,"ax",@progbits
	.align	128
        .global         _ZN3cub18CUB_300001_SM_10006detail11EmptyKernelIvEEvv
        .type           _ZN3cub18CUB_300001_SM_10006detail11EmptyKernelIvEEvv,@function
        .size           _ZN3cub18CUB_300001_SM_10006detail11EmptyKernelIvEEvv,(.L_x_154 - _ZN3cub18CUB_300001_SM_10006detail11EmptyKernelIvEEvv)
        .other          _ZN3cub18CUB_300001_SM_10006detail11EmptyKernelIvEEvv,@"STO_CUDA_ENTRY STV_DEFAULT"
_ZN3cub18CUB_300001_SM_10006detail11EmptyKernelIvEEvv:
.text._ZN3cub18CUB_300001_SM_10006detail11EmptyKernelIvEEvv:
[----:B------:R-:W-:Y:S01]  /*0000*/  LDC R1, c[0x0][0x37c] ;  /* 0x0000df00ff017b82 */ /* 0x000fe20000000800 */
[----:B------:R-:W-:Y:S05]  /*0010*/  EXIT ;  /* 0x000000000000794d */ /* 0x000fea0003800000 */
.L_x_146:
        /* <DEDUP_REMOVED lines=14> */
.L_x_154:


//--------------------- .text._Z21WeakcalculationMatrixPdPKdi --------------------------
	.section	.text._Z21WeakcalculationMatrixPdPKdi,"ax",@progbits
	.align	128
        .global         _Z21WeakcalculationMatrixPdPKdi
        .type           _Z21WeakcalculationMatrixPdPKdi,@function
        .size           _Z21WeakcalculationMatrixPdPKdi,(.L_x_155 - _Z21WeakcalculationMatrixPdPKdi)
        .other          _Z21WeakcalculationMatrixPdPKdi,@"STO_CUDA_ENTRY STV_DEFAULT"
_Z21WeakcalculationMatrixPdPKdi:
.text._Z21WeakcalculationMatrixPdPKdi:
[----:B------:R-:W-:Y:S08]  /*0000*/  LDC R1, c[0x0][0x37c] ;  /* 0x0000df00ff017b82 */ /* 0x000ff00000000800 */
[----:B------:R-:W0:Y:S01]  /*0010*/  LDC R0, c[0x0][0x390] ;  /* 0x0000e400ff007b82 */ /* 0x000e220000000800 */
[----:B------:R-:W1:Y:S07]  /*0020*/  S2R R17, SR_TID.X ;  /* 0x0000000000117919 */ /* 0x000e6e0000002100 */
[----:B------:R-:W2:Y:S01]  /*0030*/  S2UR UR5, SR_CTAID.X ;  /* 0x00000000000579c3 */ /* 0x000ea20000002500 */
[----:B0-----:R-:W-:-:S04]  /*0040*/  IADD3 R2, PT, PT, R0, -0x1, RZ ;  /* 0xffffffff00027810 */ /* 0x001fc80007ffe0ff */
[----:B--2---:R-:W-:-:S04]  /*0050*/  ISETP.NE.AND P0, PT, R2, UR5, PT ;  /* 0x0000000502007c0c */ /* 0x004fc8000bf05270 */
[----:B------:R-:W-:-:S04]  /*0060*/  ISETP.EQ.OR P0, PT, RZ, UR5, !P0 ;  /* 0x00000005ff007c0c */ /* 0x000fc8000c702670 */
[----:B-1----:R-:W-:-:S04]  /*0070*/  ISETP.EQ.OR P0, PT, R17, RZ, P0 ;  /* 0x000000ff1100720c */ /* 0x002fc80000702670 */
[----:B------:R-:W-:-:S13]  /*0080*/  ISETP.EQ.OR P0, PT, R17, R2, P0 ;  /* 0x000000021100720c */ /* 0x000fda0000702670 */
[----:B------:R-:W-:Y:S05]  /*0090*/  @P0 EXIT ;  /* 0x000000000000094d */ /* 0x000fea0003800000 */
[----:B------:R-:W0:Y:S01]  /*00a0*/  LDC.64 R4, c[0x0][0x388] ;  /* 0x0000e200ff047b82 */ /* 0x000e220000000a00 */
[----:B------:R-:W1:Y:S01]  /*00b0*/  LDCU.64 UR6, c[0x0][0x358] ;  /* 0x00006b00ff0677ac */ /* 0x000e620008000a00 */
[----:B------:R-:W-:Y:S01]  /*00c0*/  IMAD R2, R0, UR5, R0 ;  /* 0x0000000500027c24 */ /* 0x000fe2000f8e0200 */
[----:B------:R-:W-:-:S04]  /*00d0*/  UIADD3 UR4, UPT, UPT, UR5, -0x1, URZ ;  /* 0xffffffff05047890 */ /* 0x000fc8000fffe0ff */
[----:B------:R-:W-:Y:S01]  /*00e0*/  IADD3 R3, PT, PT, R2, R17, RZ ;  /* 0x0000001102037210 */ /* 0x000fe20007ffe0ff */
[----:B------:R-:W2:Y:S01]  /*00f0*/  LDC.64 R14, c[0x0][0x380] ;  /* 0x0000e000ff0e7b82 */ /* 0x000ea20000000a00 */
[----:B------:R-:W-:-:S03]  /*0100*/  IMAD R17, R0, UR4, R17 ;  /* 0x0000000400117c24 */ /* 0x000fc6000f8e0211 */
[----:B0-----:R-:W-:-:S04]  /*0110*/  IMAD.WIDE R2, R3, 0x8, R4 ;  /* 0x0000000803027825 */ /* 0x001fc800078e0204 */
[----:B------:R-:W-:Y:S02]  /*0120*/  IMAD.WIDE R4, R17, 0x8, R4 ;  /* 0x0000000811047825 */ /* 0x000fe400078e0204 */
[----:B-1----:R-:W3:Y:S04]  /*0130*/  LDG.E.64 R2, desc[UR6][R2.64] ;  /* 0x0000000602027981 */ /* 0x002ee8000c1e1b00 */
[----:B------:R-:W3:Y:S01]  /*0140*/  LDG.E.64 R6, desc[UR6][R4.64] ;  /* 0x0000000604067981 */ /* 0x000ee2000c1e1b00 */
[----:B------:R-:W-:-:S05]  /*0150*/  IMAD.WIDE R8, R0, 0x8, R4 ;  /* 0x0000000800087825 */ /* 0x000fca00078e0204 */
[----:B------:R-:W4:Y:S04]  /*0160*/  LDG.E.64 R10, desc[UR6][R8.64+-0x8] ;  /* 0xfffff806080a7981 */ /* 0x000f28000c1e1b00 */
[----:B------:R-:W5:Y:S01]  /*0170*/  LDG.E.64 R12, desc[UR6][R8.64+0x8] ;  /* 0x00000806080c7981 */ /* 0x000f62000c1e1b00 */
[----:B------:R-:W-:Y:S01]  /*0180*/  IADD3 R17, PT, PT, R17, R0, RZ ;  /* 0x0000000011117210 */ /* 0x000fe20007ffe0ff */
[----:B---3--:R-:W-:-:S04]  /*0190*/  DADD R6, R2, R6 ;  /* 0x0000000002067229 */ /* 0x008fc80000000006 */
[----:B--2---:R-:W-:-:S04]  /*01a0*/  IMAD.WIDE R2, R17, 0x8, R14 ;  /* 0x0000000811027825 */ /* 0x004fc800078e020e */
[----:B----4-:R-:W-:-:S08]  /*01b0*/  DADD R6, R6, R10 ;  /* 0x0000000006067229 */ /* 0x010fd0000000000a */
[----:B-----5:R-:W-:-:S08]  /*01c0*/  DADD R6, R6, R12 ;  /* 0x0000000006067229 */ /* 0x020fd0000000000c */
[----:B------:R-:W-:-:S07]  /*01d0*/  DMUL R6, R6, 0.25 ;  /* 0x3fd0000006067828 */ /* 0x000fce0000000000 */
[----:B------:R-:W-:Y:S01]  /*01e0*/  STG.E.64 desc[UR6][R2.64], R6 ;  /* 0x0000000602007986 */ /* 0x000fe2000c101b06 */
[----:B------:R-:W-:Y:S05]  /*01f0*/  EXIT ;  /* 0x000000000000794d */ /* 0x000fea0003800000 */
.L_x_147:
        /* <DEDUP_REMOVED lines=16> */
.L_x_155:


//--------------------- .text._Z19getDifferenceMatrixPKdS0_Pd --------------------------
	.section	.text._Z19getDifferenceMatrixPKdS0_Pd,"ax",@progbits
	.align	128
        .global         _Z19getDifferenceMatrixPKdS0_Pd
        .type           _Z19getDifferenceMatrixPKdS0_Pd,@function
        .size           _Z19getDifferenceMatrixPKdS0_Pd,(.L_x_156 - _Z19getDifferenceMatrixPKdS0_Pd)
        .other          _Z19getDifferenceMatrixPKdS0_Pd,@"STO_CUDA_ENTRY STV_DEFAULT"
_Z19getDifferenceMatrixPKdS0_Pd:
.text._Z19getDifferenceMatrixPKdS0_Pd:
[----:B------:R-:W-:Y:S01]  /*0000*/  LDC R1, c[0x0][0x37c] ;  /* 0x0000df00ff017b82 */ /* 0x000fe20000000800 */
[----:B------:R-:W0:Y:S01]  /*0010*/  LDCU UR6, c[0x0][0x374] ;  /* 0x00006e80ff0677ac */ /* 0x000e220008000800 */
[----:B------:R-:W1:Y:S06]  /*0020*/  S2R R2, SR_TID.Y ;  /* 0x0000000000027919 */ /* 0x000e6c0000002200 */
[----:B------:R-:W-:Y:S01]  /*0030*/  S2UR UR4, SR_CTAID.X ;  /* 0x00000000000479c3 */ /* 0x000fe20000002500 */
[----:B------:R-:W2:Y:S01]  /*0040*/  LDCU UR7, c[0x0][0x360] ;  /* 0x00006c00ff0777ac */ /* 0x000ea20008000800 */
[----:B------:R-:W3:Y:S06]  /*0050*/  S2R R5, SR_TID.X ;  /* 0x0000000000057919 */ /* 0x000eec0000002100 */
[----:B------:R-:W1:Y:S08]  /*0060*/  LDC R7, c[0x0][0x364] ;  /* 0x0000d900ff077b82 */ /* 0x000e700000000800 */
[----:B------:R-:W2:Y:S08]  /*0070*/  LDC R0, c[0x0][0x370] ;  /* 0x0000dc00ff007b82 */ /* 0x000eb00000000800 */
[----:B------:R-:W0:Y:S01]  /*0080*/  S2UR UR5, SR_CTAID.Y ;  /* 0x00000000000579c3 */ /* 0x000e220000002600 */
[----:B--2---:R-:W-:-:S05]  /*0090*/  IMAD R0, R0, UR7, RZ ;  /* 0x0000000700007c24 */ /* 0x004fca000f8e02ff */
[----:B------:R-:W-:Y:S01]  /*00a0*/  IABS R6, R0 ;  /* 0x0000000000067213 */ /* 0x000fe20000000000 */
[----:B0-----:R-:W-:-:S03]  /*00b0*/  UIMAD UR4, UR6, UR5, UR4 ;  /* 0x00000005060472a4 */ /* 0x001fc6000f8e0204 */
[----:B------:R-:W0:Y:S03]  /*00c0*/  I2F.RP R4, R6 ;  /* 0x0000000600047306 */ /* 0x000e260000209400 */
[----:B-1----:R-:W-:-:S04]  /*00d0*/  IMAD R2, R7, UR4, R2 ;  /* 0x0000000407027c24 */ /* 0x002fc8000f8e0202 */
[----:B---3--:R-:W-:Y:S02]  /*00e0*/  IMAD R5, R2, UR7, R5 ;  /* 0x0000000702057c24 */ /* 0x008fe4000f8e0205 */
[----:B------:R-:W-:-:S03]  /*00f0*/  HFMA2 R2, -RZ, RZ, 0, 0 ;  /* 0x00000000ff027431 */ /* 0x000fc600000001ff */
[----:B------:R-:W-:Y:S01]  /*0100*/  IABS R11, R5 ;  /* 0x00000005000b7213 */ /* 0x000fe20000000000 */
[----:B0-----:R-:W0:Y:S02]  /*0110*/  MUFU.RCP R4, R4 ;  /* 0x0000000400047308 */ /* 0x001e240000001000 */
[----:B0-----:R-:W-:Y:S01]  /*0120*/  VIADD R3, R4, 0xffffffe ;  /* 0x0ffffffe04037836 */ /* 0x001fe20000000000 */
[----:B------:R-:W-:-:S05]  /*0130*/  IABS R4, R0 ;  /* 0x0000000000047213 */ /* 0x000fca0000000000 */
[----:B------:R-:W0:Y:S02]  /*0140*/  F2I.FTZ.U32.TRUNC.NTZ R3, R3 ;  /* 0x0000000300037305 */ /* 0x000e24000021f000 */
[----:B0-----:R-:W-:-:S04]  /*0150*/  IMAD.MOV R9, RZ, RZ, -R3 ;  /* 0x000000ffff097224 */ /* 0x001fc800078e0a03 */
[----:B------:R-:W-:-:S04]  /*0160*/  IMAD R9, R9, R6, RZ ;  /* 0x0000000609097224 */ /* 0x000fc800078e02ff */
[----:B------:R-:W-:-:S04]  /*0170*/  IMAD.HI.U32 R2, R3, R9, R2 ;  /* 0x0000000903027227 */ /* 0x000fc800078e0002 */
[----:B------:R-:W-:Y:S02]  /*0180*/  IMAD.MOV R3, RZ, RZ, -R4 ;  /* 0x000000ffff037224 */ /* 0x000fe400078e0a04 */
[----:B------:R-:W-:-:S04]  /*0190*/  IMAD.HI.U32 R2, R2, R11, RZ ;  /* 0x0000000b02027227 */ /* 0x000fc800078e00ff */
[----:B------:R-:W-:-:S05]  /*01a0*/  IMAD R3, R2, R3, R11 ;  /* 0x0000000302037224 */ /* 0x000fca00078e020b */
[----:B------:R-:W-:-:S13]  /*01b0*/  ISETP.GT.U32.AND P2, PT, R6, R3, PT ;  /* 0x000000030600720c */ /* 0x000fda0003f44070 */
[-C--:B------:R-:W-:Y:S01]  /*01c0*/  @!P2 IADD3 R3, PT, PT, R3, -R6.reuse, RZ ;  /* 0x800000060303a210 */ /* 0x080fe20007ffe0ff */
[----:B------:R-:W-:Y:S01]  /*01d0*/  @!P2 VIADD R2, R2, 0x1 ;  /* 0x000000010202a836 */ /* 0x000fe20000000000 */
[----:B------:R-:W-:Y:S02]  /*01e0*/  ISETP.NE.AND P2, PT, R0, RZ, PT ;  /* 0x000000ff0000720c */ /* 0x000fe40003f45270 */
[----:B------:R-:W-:Y:S02]  /*01f0*/  ISETP.GE.U32.AND P0, PT, R3, R6, PT ;  /* 0x000000060300720c */ /* 0x000fe40003f06070 */
[----:B------:R-:W-:-:S04]  /*0200*/  LOP3.LUT R3, R5, R0, RZ, 0x3c, !PT ;  /* 0x0000000005037212 */ /* 0x000fc800078e3cff */
[----:B------:R-:W-:-:S07]  /*0210*/  ISETP.GE.AND P1, PT, R3, RZ, PT ;  /* 0x000000ff0300720c */ /* 0x000fce0003f26270 */
[----:B------:R-:W-:-:S05]  /*0220*/  @P0 IADD3 R2, PT, PT, R2, 0x1, RZ ;  /* 0x0000000102020810 */ /* 0x000fca0007ffe0ff */
[----:B------:R-:W-:Y:S02]  /*0230*/  IMAD.MOV.U32 R13, RZ, RZ, R2 ;  /* 0x000000ffff0d7224 */ /* 0x000fe400078e0002 */
[----:B------:R-:W-:-:S03]  /*0240*/  IMAD R2, R7, UR6, RZ ;  /* 0x0000000607027c24 */ /* 0x000fc6000f8e02ff */
[----:B------:R-:W-:Y:S01]  /*0250*/  @!P1 IADD3 R13, PT, PT, -R13, RZ, RZ ;  /* 0x000000ff0d0d9210 */ /* 0x000fe20007ffe1ff */
[----:B------:R-:W-:Y:S01]  /*0260*/  VIADD R2, R2, 0xffffffff ;  /* 0xffffffff02027836 */ /* 0x000fe20000000000 */
[----:B------:R-:W-:-:S04]  /*0270*/  @!P2 LOP3.LUT R13, RZ, R0, RZ, 0x33, !PT ;  /* 0x00000000ff0da212 */ /* 0x000fc800078e33ff */
[C---:B------:R-:W-:Y:S02]  /*0280*/  IADD3 R3, PT, PT, -R13.reuse, RZ, RZ ;  /* 0x000000ff0d037210 */ /* 0x040fe40007ffe1ff */
[C---:B------:R-:W-:Y:S02]  /*0290*/  ISETP.NE.AND P0, PT, R13.reuse, R2, PT ;  /* 0x000000020d00720c */ /* 0x040fe40003f05270 */
[C---:B------:R-:W-:Y:S01]  /*02a0*/  IADD3 R2, PT, PT, R0.reuse, -0x1, RZ ;  /* 0xffffffff00027810 */ /* 0x040fe20007ffe0ff */
[----:B------:R-:W-:Y:S01]  /*02b0*/  IMAD R7, R0, R3, R5 ;  /* 0x0000000300077224 */ /* 0x000fe200078e0205 */
[----:B------:R-:W-:-:S04]  /*02c0*/  ISETP.EQ.OR P0, PT, R13, RZ, !P0 ;  /* 0x000000ff0d00720c */ /* 0x000fc80004702670 */
[----:B------:R-:W-:-:S04]  /*02d0*/  ISETP.EQ.OR P0, PT, R7, RZ, P0 ;  /* 0x000000ff0700720c */ /* 0x000fc80000702670 */
[----:B------:R-:W-:-:S13]  /*02e0*/  ISETP.EQ.OR P0, PT, R7, R2, P0 ;  /* 0x000000020700720c */ /* 0x000fda0000702670 */
[----:B------:R-:W-:Y:S05]  /*02f0*/  @P0 EXIT ;  /* 0x000000000000094d */ /* 0x000fea0003800000 */
[----:B------:R-:W0:Y:S01]  /*0300*/  LDC.64 R2, c[0x0][0x388] ;  /* 0x0000e200ff027b82 */ /* 0x000e220000000a00 */
[----:B------:R-:W1:Y:S01]  /*0310*/  LDCU.64 UR4, c[0x0][0x358] ;  /* 0x00006b00ff0477ac */ /* 0x000e620008000a00 */
[----:B------:R-:W-:-:S06]  /*0320*/  IMAD R13, R0, R13, R7 ;  /* 0x0000000d000d7224 */ /* 0x000fcc00078e0207 */
[----:B------:R-:W2:Y:S08]  /*0330*/  LDC.64 R4, c[0x0][0x380] ;  /* 0x0000e000ff047b82 */ /* 0x000eb00000000a00 */
[----:B------:R-:W3:Y:S01]  /*0340*/  LDC.64 R8, c[0x0][0x390] ;  /* 0x0000e400ff087b82 */ /* 0x000ee20000000a00 */
[----:B0-----:R-:W-:-:S06]  /*0350*/  IMAD.WIDE R2, R13, 0x8, R2 ;  /* 0x000000080d027825 */ /* 0x001fcc00078e0202 */
[----:B-1----:R-:W4:Y:S01]  /*0360*/  LDG.E.64 R2, desc[UR4][R2.64] ;  /* 0x0000000402027981 */ /* 0x002f22000c1e1b00 */
[----:B--2---:R-:W-:-:S06]  /*0370*/  IMAD.WIDE R4, R13, 0x8, R4 ;  /* 0x000000080d047825 */ /* 0x004fcc00078e0204 */
[----:B------:R-:W4:Y:S02]  /*0380*/  LDG.E.64 R4, desc[UR4][R4.64] ;  /* 0x0000000404047981 */ /* 0x000f24000c1e1b00 */
[----:B----4-:R-:W-:-:S08]  /*0390*/  DADD R6, R2, -R4 ;  /* 0x0000000002067229 */ /* 0x010fd00000000804 */
[----:B------:R-:W-:Y:S01]  /*03a0*/  DADD R10, -RZ, |R6| ;  /* 0x00000000ff0a7229 */ /* 0x000fe20000000506 */
[----:B---3--:R-:W-:-:S06]  /*03b0*/  IMAD.WIDE R6, R13, 0x8, R8 ;  /* 0x000000080d067825 */ /* 0x008fcc00078e0208 */
[----:B------:R-:W-:Y:S01]  /*03c0*/  STG.E.64 desc[UR4][R6.64], R10 ;  /* 0x0000000a06007986 */ /* 0x000fe2000c101b04 */
[----:B------:R-:W-:Y:S05]  /*03d0*/  EXIT ;  /* 0x000000000000794d */ /* 0x000fea0003800000 */
.L_x_148:
        /* <DEDUP_REMOVED lines=10> */
.L_x_156:


//--------------------- .text._Z17calculationMatrixPdPKd --------------------------
	.section	.text._Z17calculationMatrixPdPKd,"ax",@progbits
	.align	128
        .global         _Z17calculationMatrixPdPKd
        .type           _Z17calculationMatrixPdPKd,@function
        .size           _Z17calculationMatrixPdPKd,(.L_x_157 - _Z17calculationMatrixPdPKd)
        .other          _Z17calculationMatrixPdPKd,@"STO_CUDA_ENTRY STV_DEFAULT"
_Z17calculationMatrixPdPKd:
.text._Z17calculationMatrixPdPKd:
        /* <DEDUP_REMOVED lines=18> */
[----:B0-----:R-:W-:Y:S02]  /*0120*/  IADD3 R3, PT, PT, R4, 0xffffffe, RZ ;  /* 0x0ffffffe04037810 */ /* 0x001fe40007ffe0ff */
[----:B------:R-:W-:-:S04]  /*0130*/  IABS R4, R0 ;  /* 0x0000000000047213 */ /* 0x000fc80000000000 */
        /* <DEDUP_REMOVED lines=30> */
[----:B------:R-:W-:Y:S02]  /*0320*/  IMAD R2, R0, R9, R0 ;  /* 0x0000000900027224 */ /* 0x000fe400078e0200 */
[----:B------:R-:W-:-:S03]  /*0330*/  VIADD R7, R9, 0xffffffff ;  /* 0xffffffff09077836 */ /* 0x000fc60000000000 */
[----:B------:R-:W-:Y:S01]  /*0340*/  IADD3 R3, PT, PT, R17, R2, RZ ;  /* 0x0000000211037210 */ /* 0x000fe20007ffe0ff */
[----:B------:R-:W-:Y:S01]  /*0350*/  IMAD R17, R0, R7, R17 ;  /* 0x0000000700117224 */ /* 0x000fe200078e0211 */
[----:B------:R-:W2:Y:S03]  /*0360*/  LDC.64 R14, c[0x0][0x380] ;  /* 0x0000e000ff0e7b82 */ /* 0x000ea60000000a00 */
        /* <DEDUP_REMOVED lines=15> */
.L_x_149:
        /* <DEDUP_REMOVED lines=10> */
.L_x_157:


//--------------------- .text._Z9addKernelPiPKiS1_ --------------------------
	.section	.text._Z9addKernelPiPKiS1_,"ax",@progbits
	.align	128
        .global         _Z9addKernelPiPKiS1_
        .type           _Z9addKernelPiPKiS1_,@function
        .size           _Z9addKernelPiPKiS1_,(.L_x_158 - _Z9addKernelPiPKiS1_)
        .other          _Z9addKernelPiPKiS1_,@"STO_CUDA_ENTRY STV_DEFAULT"
_Z9addKernelPiPKiS1_:
.text._Z9addKernelPiPKiS1_:
[----:B------:R-:W-:Y:S01]  /*0000*/  LDC R1, c[0x0][0x37c] ;  /* 0x0000df00ff017b82 */ /* 0x000fe20000000800 */
[----:B------:R-:W0:Y:S07]  /*0010*/  S2R R9, SR_TID.X ;  /* 0x0000000000097919 */ /* 0x000e2e0000002100 */
[----:B------:R-:W0:Y:S01]  /*0020*/  LDC.64 R2, c[0x0][0x388] ;  /* 0x0000e200ff027b82 */ /* 0x000e220000000a00 */
[----:B------:R-:W1:Y:S07]  /*0030*/  LDCU.64 UR4, c[0x0][0x358] ;  /* 0x00006b00ff0477ac */ /* 0x000e6e0008000a00 */
[----:B------:R-:W2:Y:S08]  /*0040*/  LDC.64 R4, c[0x0][0x390] ;  /* 0x0000e400ff047b82 */ /* 0x000eb00000000a00 */
[----:B------:R-:W3:Y:S01]  /*0050*/  LDC.64 R6, c[0x0][0x380] ;  /* 0x0000e000ff067b82 */ /* 0x000ee20000000a00 */
[----:B0-----:R-:W-:-:S04]  /*0060*/  IMAD.WIDE.U32 R2, R9, 0x4, R2 ;  /* 0x0000000409027825 */ /* 0x001fc800078e0002 */
[C---:B--2---:R-:W-:Y:S02]  /*0070*/  IMAD.WIDE.U32 R4, R9.reuse, 0x4, R4 ;  /* 0x0000000409047825 */ /* 0x044fe400078e0004 */
[----:B-1----:R-:W2:Y:S04]  /*0080*/  LDG.E R2, desc[UR4][R2.64] ;  /* 0x0000000402027981 */ /* 0x002ea8000c1e1900 */
[----:B------:R-:W2:Y:S01]  /*0090*/  LDG.E R5, desc[UR4][R4.64] ;  /* 0x0000000404057981 */ /* 0x000ea2000c1e1900 */
[----:B---3--:R-:W-:Y:S01]  /*00a0*/  IMAD.WIDE.U32 R6, R9, 0x4, R6 ;  /* 0x0000000409067825 */ /* 0x008fe200078e0006 */
[----:B--2---:R-:W-:-:S05]  /*00b0*/  IADD3 R9, PT, PT, R2, R5, RZ ;  /* 0x0000000502097210 */ /* 0x004fca0007ffe0ff */
[----:B------:R-:W-:Y:S01]  /*00c0*/  STG.E desc[UR4][R6.64], R9 ;  /* 0x0000000906007986 */ /* 0x000fe2000c101904 */
[----:B------:R-:W-:Y:S05]  /*00d0*/  EXIT ;  /* 0x000000000000794d */ /* 0x000fea0003800000 */
.L_x_150:
        /* <DEDUP_REMOVED lines=10> */
.L_x_158:


//--------------------- .nv.shared._ZN3cub18CUB_300001_SM_10006detail6reduce28DeviceReduceSingleTileKernelINS2_10policy_hubIdjN4cuda3__47maximumIvEEE10Policy1000EPdSB_iS8_ddNS5_3std3__410__identityEEEvT0_T1_T2_T3_T4_T6_ --------------------------
	.section	.nv.shared._ZN3cub18CUB_300001_SM_10006detail6reduce28DeviceReduceSingleTileKernelINS2_10policy_hubIdjN4cuda3__47maximumIvEEE10Policy1000EPdSB_iS8_ddNS5_3std3__410__identityEEEvT0_T1_T2_T3_T4_T6_,"aw",@nobits
	.sectionflags	@""
	.align	8
.nv.shared._ZN3cub18CUB_300001_SM_10006detail6reduce28DeviceReduceSingleTileKernelINS2_10policy_hubIdjN4cuda3__47maximumIvEEE10Policy1000EPdSB_iS8_ddNS5_3std3__410__identityEEEvT0_T1_T2_T3_T4_T6_:
	.zero		1104


//--------------------- .nv.shared.reserved.0     --------------------------
	.section	.nv.shared.reserved.0,"aw",@nobits
	.weak		__nv_reservedSMEM_offset_0_alias
	.size		__nv_reservedSMEM_offset_0_alias, 0, 64
	.other		__nv_reservedSMEM_offset_0_alias,@"STO_CUDA_RESERVED_SHARED STV_DEFAULT"
__nv_reservedSMEM_offset_0_alias:
	.zero		0
	.zero		64


//--------------------- .nv.global                --------------------------
	.section	.nv.global,"aw",@nobits
.nv.global:
	.type		_ZN34_INTERNAL_6b66d0c0_4_k_cu_f853efa96thrust24THRUST_300001_SM_1000_NS12placeholders2_5E,@object
	.size		_ZN34_INTERNAL_6b66d0c0_4_k_cu_f853efa96thrust24THRUST_300001_SM_1000_NS12placeholders2_5E,(_ZN34_INTERNAL_6b66d0c0_4_k_cu_f853efa94cuda3std3__45__cpo6cbeginE - _ZN34_INTERNAL_6b66d0c0_4_k_cu_f853efa96thrust24THRUST_300001_SM_1000_NS12placeholders2_5E)
_ZN34_INTERNAL_6b66d0c0_4_k_cu_f853efa96thrust24THRUST_300001_SM_1000_NS12placeholders2_5E:
	.zero		1
	.type		_ZN34_INTERNAL_6b66d0c0_4_k_cu_f853efa94cuda3std3__45__cpo6cbeginE,@object
	.size		_ZN34_INTERNAL_6b66d0c0_4_k_cu_f853efa94cuda3std3__45__cpo6cbeginE,(_ZN34_INTERNAL_6b66d0c0_4_k_cu_f853efa94cuda3std6ranges3__45__cpo6cbeginE - _ZN34_INTERNAL_6b66d0c0_4_k_cu_f853efa94cuda3std3__45__cpo6cbeginE)
_ZN34_INTERNAL_6b66d0c0_4_k_cu_f853efa94cuda3std3__45__cpo6cbeginE:
	.zero		1
	.type		_ZN34_INTERNAL_6b66d0c0_4_k_cu_f853efa94cuda3std6ranges3__45__cpo6cbeginE,@object
	.size		_ZN34_INTERNAL_6b66d0c0_4_k_cu_f853efa94cuda3std6ranges3__45__cpo6cbeginE,(_ZN34_INTERNAL_6b66d0c0_4_k_cu_f853efa94cuda3std3__48in_placeE - _ZN34_INTERNAL_6b66d0c0_4_k_cu_f853efa94cuda3std6ranges3__45__cpo6cbeginE)
_ZN34_INTERNAL_6b66d0c0_4_k_cu_f853efa94cuda3std6ranges3__45__cpo6cbeginE:
	.zero		1
	.type		_ZN34_INTERNAL_6b66d0c0_4_k_cu_f853efa94cuda3std3__48in_placeE,@object
	.size		_ZN34_INTERNAL_6b66d0c0_4_k_cu_f853efa94cuda3std3__48in_placeE,(_ZN34_INTERNAL_6b66d0c0_4_k_cu_f853efa94cuda3std6ranges3__45__cpo4sizeE - _ZN34_INTERNAL_6b66d0c0_4_k_cu_f853efa94cuda3std3__48in_placeE)
_ZN34_INTERNAL_6b66d0c0_4_k_cu_f853efa94cuda3std3__48in_placeE:
	.zero		1
	.type		_ZN34_INTERNAL_6b66d0c0_4_k_cu_f853efa94cuda3std6ranges3__45__cpo4sizeE,@object
	.size		_ZN34_INTERNAL_6b66d0c0_4_k_cu_f853efa94cuda3std6ranges3__45__cpo4sizeE,(_ZN34_INTERNAL_6b66d0c0_4_k_cu_f853efa96thrust24THRUST_300001_SM_1000_NS12placeholders2_9E - _ZN34_INTERNAL_6b66d0c0_4_k_cu_f853efa94cuda3std6ranges3__45__cpo4sizeE)
_ZN34_INTERNAL_6b66d0c0_4_k_cu_f853efa94cuda3std6ranges3__45__cpo4sizeE:
	.zero		1
	.type		_ZN34_INTERNAL_6b66d0c0_4_k_cu_f853efa96thrust24THRUST_300001_SM_1000_NS12placeholders2_9E,@object
	.size		_ZN34_INTERNAL_6b66d0c0_4_k_cu_f853efa96thrust24THRUST_300001_SM_1000_NS12placeholders2_9E,(_ZN34_INTERNAL_6b66d0c0_4_k_cu_f853efa94cuda3std3__45__cpo7crbeginE - _ZN34_INTERNAL_6b66d0c0_4_k_cu_f853efa96thrust24THRUST_300001_SM_1000_NS12placeholders2_9E)
_ZN34_INTERNAL_6b66d0c0_4_k_cu_f853efa96thrust24THRUST_300001_SM_1000_NS12placeholders2_9E:
	.zero		1
	.type		_ZN34_INTERNAL_6b66d0c0_4_k_cu_f853efa94cuda3std3__45__cpo7crbeginE,@object
	.size		_ZN34_INTERNAL_6b66d0c0_4_k_cu_f853efa94cuda3std3__45__cpo7crbeginE,(_ZN34_INTERNAL_6b66d0c0_4_k_cu_f853efa94cuda3std6ranges3__45__cpo4nextE - _ZN34_INTERNAL_6b66d0c0_4_k_cu_f853efa94cuda3std3__45__cpo7crbeginE)
_ZN34_INTERNAL_6b66d0c0_4_k_cu_f853efa94cuda3std3__45__cpo7crbeginE:
	.zero		1
	.type		_ZN34_INTERNAL_6b66d0c0_4_k_cu_f853efa94cuda3std6ranges3__45__cpo4nextE,@object
	.size		_ZN34_INTERNAL_6b66d0c0_4_k_cu_f853efa94cuda3std6ranges3__45__cpo4nextE,(_ZN34_INTERNAL_6b66d0c0_4_k_cu_f853efa94cuda3std6ranges3__45__cpo4swapE - _ZN34_INTERNAL_6b66d0c0_4_k_cu_f853efa94cuda3std6ranges3__45__cpo4nextE)
_ZN34_INTERNAL_6b66d0c0_4_k_cu_f853efa94cuda3std6ranges3__45__cpo4nextE:
	.zero		1
	.type		_ZN34_INTERNAL_6b66d0c0_4_k_cu_f853efa94cuda3std6ranges3__45__cpo4swapE,@object
	.size		_ZN34_INTERNAL_6b66d0c0_4_k_cu_f853efa94cuda3std6ranges3__45__cpo4swapE,(_ZN34_INTERNAL_6b66d0c0_4_k_cu_f853efa96thrust24THRUST_300001_SM_1000_NS12placeholders2_1E - _ZN34_INTERNAL_6b66d0c0_4_k_cu_f853efa94cuda3std6ranges3__45__cpo4swapE)
_ZN34_INTERNAL_6b66d0c0_4_k_cu_f853efa94cuda3std6ranges3__45__cpo4swapE:
	.zero		1
	.type		_ZN34_INTERNAL_6b66d0c0_4_k_cu_f853efa96thrust24THRUST_300001_SM_1000_NS12placeholders2_1E,@object
	.size		_ZN34_INTERNAL_6b66d0c0_4_k_cu_f853efa96thrust24THRUST_300001_SM_1000_NS12placeholders2_1E,(_ZN34_INTERNAL_6b66d0c0_4_k_cu_f853efa96thrust24THRUST_300001_SM_1000_NS12placeholders2_3E - _ZN34_INTERNAL_6b66d0c0_4_k_cu_f853efa96thrust24THRUST_300001_SM_1000_NS12placeholders2_1E)
_ZN34_INTERNAL_6b66d0c0_4_k_cu_f853efa96thrust24THRUST_300001_SM_1000_NS12placeholders2_1E:
	.zero		1
	.type		_ZN34_INTERNAL_6b66d0c0_4_k_cu_f853efa96thrust24THRUST_300001_SM_1000_NS12placeholders2_3E,@object
	.size		_ZN34_INTERNAL_6b66d0c0_4_k_cu_f853efa96thrust24THRUST_300001_SM_1000_NS12placeholders2_3E,(_ZN34_INTERNAL_6b66d0c0_4_k_cu_f853efa94cuda3std3__45__cpo5beginE - _ZN34_INTERNAL_6b66d0c0_4_k_cu_f853efa96thrust24THRUST_300001_SM_1000_NS12placeholders2_3E)
_ZN34_INTERNAL_6b66d0c0_4_k_cu_f853efa96thrust24THRUST_300001_SM_1000_NS12placeholders2_3E:
	.zero		1
	.type		_ZN34_INTERNAL_6b66d0c0_4_k_cu_f853efa94cuda3std3__45__cpo5beginE,@object
	.size		_ZN34_INTERNAL_6b66d0c0_4_k_cu_f853efa94cuda3std3__45__cpo5beginE,(_ZN34_INTERNAL_6b66d0c0_4_k_cu_f853efa94cuda3std6ranges3__45__cpo5beginE - _ZN34_INTERNAL_6b66d0c0_4_k_cu_f853efa94cuda3std3__45__cpo5beginE)
_ZN34_INTERNAL_6b66d0c0_4_k_cu_f853efa94cuda3std3__45__cpo5beginE:
	.zero		1
	.type		_ZN34_INTERNAL_6b66d0c0_4_k_cu_f853efa94cuda3std6ranges3__45__cpo5beginE,@object
	.size		_ZN34_INTERNAL_6b66d0c0_4_k_cu_f853efa94cuda3std6ranges3__45__cpo5beginE,(_ZN34_INTERNAL_6b66d0c0_4_k_cu_f853efa94cuda3std3__436_GLOBAL__N__6b66d0c0_4_k_cu_f853efa96ignoreE - _ZN34_INTERNAL_6b66d0c0_4_k_cu_f853efa94cuda3std6ranges3__45__cpo5beginE)
_ZN34_INTERNAL_6b66d0c0_4_k_cu_f853efa94cuda3std6ranges3__45__cpo5beginE:
	.zero		1
	.type		_ZN34_INTERNAL_6b66d0c0_4_k_cu_f853efa94cuda3std3__436_GLOBAL__N__6b66d0c0_4_k_cu_f853efa96ignoreE,@object
	.size		_ZN34_INTERNAL_6b66d0c0_4_k_cu_f853efa94cuda3std3__436_GLOBAL__N__6b66d0c0_4_k_cu_f853efa96ignoreE,(_ZN34_INTERNAL_6b66d0c0_4_k_cu_f853efa94cuda3std6ranges3__45__cpo4dataE - _ZN34_INTERNAL_6b66d0c0_4_k_cu_f853efa94cuda3std3__436_GLOBAL__N__6b66d0c0_4_k_cu_f853efa96ignoreE)
_ZN34_INTERNAL_6b66d0c0_4_k_cu_f853efa94cuda3std3__436_GLOBAL__N__6b66d0c0_4_k_cu_f853efa96ignoreE:
	.zero		1
	.type		_ZN34_INTERNAL_6b66d0c0_4_k_cu_f853efa94cuda3std6ranges3__45__cpo4dataE,@object
	.size		_ZN34_INTERNAL_6b66d0c0_4_k_cu_f853efa94cuda3std6ranges3__45__cpo4dataE,(_ZN34_INTERNAL_6b66d0c0_4_k_cu_f853efa96thrust24THRUST_300001_SM_1000_NS12placeholders2_7E - _ZN34_INTERNAL_6b66d0c0_4_k_cu_f853efa94cuda3std6ranges3__45__cpo4dataE)
_ZN34_INTERNAL_6b66d0c0_4_k_cu_f853efa94cuda3std6ranges3__45__cpo4dataE:
	.zero		1
	.type		_ZN34_INTERNAL_6b66d0c0_4_k_cu_f853efa96thrust24THRUST_300001_SM_1000_NS12placeholders2_7E,@object
	.size		_ZN34_INTERNAL_6b66d0c0_4_k_cu_f853efa96thrust24THRUST_300001_SM_1000_NS12placeholders2_7E,(_ZN34_INTERNAL_6b66d0c0_4_k_cu_f853efa94cuda3std3__45__cpo6rbeginE - _ZN34_INTERNAL_6b66d0c0_4_k_cu_f853efa96thrust24THRUST_300001_SM_1000_NS12placeholders2_7E)
_ZN34_INTERNAL_6b66d0c0_4_k_cu_f853efa96thrust24THRUST_300001_SM_1000_NS12placeholders2_7E:
	.zero		1
	.type		_ZN34_INTERNAL_6b66d0c0_4_k_cu_f853efa94cuda3std3__45__cpo6rbeginE,@object
	.size		_ZN34_INTERNAL_6b66d0c0_4_k_cu_f853efa94cuda3std3__45__cpo6rbeginE,(_ZN34_INTERNAL_6b66d0c0_4_k_cu_f853efa94cuda3std6ranges3__45__cpo7advanceE - _ZN34_INTERNAL_6b66d0c0_4_k_cu_f853efa94cuda3std3__45__cpo6rbeginE)
_ZN34_INTERNAL_6b66d0c0_4_k_cu_f853efa94cuda3std3__45__cpo6rbeginE:
	.zero		1
	.type		_ZN34_INTERNAL_6b66d0c0_4_k_cu_f853efa94cuda3std6ranges3__45__cpo7advanceE,@object
	.size		_ZN34_INTERNAL_6b66d0c0_4_k_cu_f853efa94cuda3std6ranges3__45__cpo7advanceE,(_ZN34_INTERNAL_6b66d0c0_4_k_cu_f853efa94cuda3std3__47nulloptE - _ZN34_INTERNAL_6b66d0c0_4_k_cu_f853efa94cuda3std6ranges3__45__cpo7advanceE)
_ZN34_INTERNAL_6b66d0c0_4_k_cu_f853efa94cuda3std6ranges3__45__cpo7advanceE:
	.zero		1
	.type		_ZN34_INTERNAL_6b66d0c0_4_k_cu_f853efa94cuda3std3__47nulloptE,@object
	.size		_ZN34_INTERNAL_6b66d0c0_4_k_cu_f853efa94cuda3std3__47nulloptE,(_ZN34_INTERNAL_6b66d0c0_4_k_cu_f853efa94cuda3std6ranges3__45__cpo8distanceE - _ZN34_INTERNAL_6b66d0c0_4_k_cu_f853efa94cuda3std3__47nulloptE)
_ZN34_INTERNAL_6b66d0c0_4_k_cu_f853efa94cuda3std3__47nulloptE:
	.zero		1
	.type		_ZN34_INTERNAL_6b66d0c0_4_k_cu_f853efa94cuda3std6ranges3__45__cpo8distanceE,@object
	.size		_ZN34_INTERNAL_6b66d0c0_4_k_cu_f853efa94cuda3std6ranges3__45__cpo8distanceE,(_ZN34_INTERNAL_6b66d0c0_4_k_cu_f853efa96thrust24THRUST_300001_SM_1000_NS12placeholders2_6E - _ZN34_INTERNAL_6b66d0c0_4_k_cu_f853efa94cuda3std6ranges3__45__cpo8distanceE)
_ZN34_INTERNAL_6b66d0c0_4_k_cu_f853efa94cuda3std6ranges3__45__cpo8distanceE:
	.zero		1
	.type		_ZN34_INTERNAL_6b66d0c0_4_k_cu_f853efa96thrust24THRUST_300001_SM_1000_NS12placeholders2_6E,@object
	.size		_ZN34_INTERNAL_6b66d0c0_4_k_cu_f853efa96thrust24THRUST_300001_SM_1000_NS12placeholders2_6E,(_ZN34_INTERNAL_6b66d0c0_4_k_cu_f853efa94cuda3std3__45__cpo4cendE - _ZN34_INTERNAL_6b66d0c0_4_k_cu_f853efa96thrust24THRUST_300001_SM_1000_NS12placeholders2_6E)
_ZN34_INTERNAL_6b66d0c0_4_k_cu_f853efa96thrust24THRUST_300001_SM_1000_NS12placeholders2_6E:
	.zero		1
	.type		_ZN34_INTERNAL_6b66d0c0_4_k_cu_f853efa94cuda3std3__45__cpo4cendE,@object
	.size		_ZN34_INTERNAL_6b66d0c0_4_k_cu_f853efa94cuda3std3__45__cpo4cendE,(_ZN34_INTERNAL_6b66d0c0_4_k_cu_f853efa94cuda3std6ranges3__45__cpo4cendE - _ZN34_INTERNAL_6b66d0c0_4_k_cu_f853efa94cuda3std3__45__cpo4cendE)
_ZN34_INTERNAL_6b66d0c0_4_k_cu_f853efa94cuda3std3__45__cpo4cendE:
	.zero		1
	.type		_ZN34_INTERNAL_6b66d0c0_4_k_cu_f853efa94cuda3std6ranges3__45__cpo4cendE,@object
	.size		_ZN34_INTERNAL_6b66d0c0_4_k_cu_f853efa94cuda3std6ranges3__45__cpo4cendE,(_ZN34_INTERNAL_6b66d0c0_4_k_cu_f853efa94cuda3std3__420unreachable_sentinelE - _ZN34_INTERNAL_6b66d0c0_4_k_cu_f853efa94cuda3std6ranges3__45__cpo4cendE)
_ZN34_INTERNAL_6b66d0c0_4_k_cu_f853efa94cuda3std6ranges3__45__cpo4cendE:
	.zero		1
	.type		_ZN34_INTERNAL_6b66d0c0_4_k_cu_f853efa94cuda3std3__420unreachable_sentinelE,@object
	.size		_ZN34_INTERNAL_6b66d0c0_4_k_cu_f853efa94cuda3std3__420unreachable_sentinelE,(_ZN34_INTERNAL_6b66d0c0_4_k_cu_f853efa94cuda3std6ranges3__45__cpo5ssizeE - _ZN34_INTERNAL_6b66d0c0_4_k_cu_f853efa94cuda3std3__420unreachable_sentinelE)
_ZN34_INTERNAL_6b66d0c0_4_k_cu_f853efa94cuda3std3__420unreachable_sentinelE:
	.zero		1
	.type		_ZN34_INTERNAL_6b66d0c0_4_k_cu_f853efa94cuda3std6ranges3__45__cpo5ssizeE,@object
	.size		_ZN34_INTERNAL_6b66d0c0_4_k_cu_f853efa94cuda3std6ranges3__45__cpo5ssizeE,(_ZN34_INTERNAL_6b66d0c0_4_k_cu_f853efa96thrust24THRUST_300001_SM_1000_NS12placeholders3_10E - _ZN34_INTERNAL_6b66d0c0_4_k_cu_f853efa94cuda3std6ranges3__45__cpo5ssizeE)
_ZN34_INTERNAL_6b66d0c0_4_k_cu_f853efa94cuda3std6ranges3__45__cpo5ssizeE:
	.zero		1
	.type		_ZN34_INTERNAL_6b66d0c0_4_k_cu_f853efa96thrust24THRUST_300001_SM_1000_NS12placeholders3_10E,@object
	.size		_ZN34_INTERNAL_6b66d0c0_4_k_cu_f853efa96thrust24THRUST_300001_SM_1000_NS12placeholders3_10E,(_ZN34_INTERNAL_6b66d0c0_4_k_cu_f853efa94cuda3std3__45__cpo5crendE - _ZN34_INTERNAL_6b66d0c0_4_k_cu_f853efa96thrust24THRUST_300001_SM_1000_NS12placeholders3_10E)
_ZN34_INTERNAL_6b66d0c0_4_k_cu_f853efa96thrust24THRUST_300001_SM_1000_NS12placeholders3_10E:
	.zero		1
	.type		_ZN34_INTERNAL_6b66d0c0_4_k_cu_f853efa94cuda3std3__45__cpo5crendE,@object
	.size		_ZN34_INTERNAL_6b66d0c0_4_k_cu_f853efa94cuda3std3__45__cpo5crendE,(_ZN34_INTERNAL_6b66d0c0_4_k_cu_f853efa94cuda3std6ranges3__45__cpo4prevE - _ZN34_INTERNAL_6b66d0c0_4_k_cu_f853efa94cuda3std3__45__cpo5crendE)
_ZN34_INTERNAL_6b66d0c0_4_k_cu_f853efa94cuda3std3__45__cpo5crendE:
	.zero		1
	.type		_ZN34_INTERNAL_6b66d0c0_4_k_cu_f853efa94cuda3std6ranges3__45__cpo4prevE,@object
	.size		_ZN34_INTERNAL_6b66d0c0_4_k_cu_f853efa94cuda3std6ranges3__45__cpo4prevE,(_ZN34_INTERNAL_6b66d0c0_4_k_cu_f853efa94cuda3std6ranges3__45__cpo9iter_moveE - _ZN34_INTERNAL_6b66d0c0_4_k_cu_f853efa94cuda3std6ranges3__45__cpo4prevE)
_ZN34_INTERNAL_6b66d0c0_4_k_cu_f853efa94cuda3std6ranges3__45__cpo4prevE:
	.zero		1
	.type		_ZN34_INTERNAL_6b66d0c0_4_k_cu_f853efa94cuda3std6ranges3__45__cpo9iter_moveE,@object
	.size		_ZN34_INTERNAL_6b66d0c0_4_k_cu_f853efa94cuda3std6ranges3__45__cpo9iter_moveE,(_ZN34_INTERNAL_6b66d0c0_4_k_cu_f853efa96thrust24THRUST_300001_SM_1000_NS12placeholders2_2E - _ZN34_INTERNAL_6b66d0c0_4_k_cu_f853efa94cuda3std6ranges3__45__cpo9iter_moveE)
_ZN34_INTERNAL_6b66d0c0_4_k_cu_f853efa94cuda3std6ranges3__45__cpo9iter_moveE:
	.zero		1
	.type		_ZN34_INTERNAL_6b66d0c0_4_k_cu_f853efa96thrust24THRUST_300001_SM_1000_NS12placeholders2_2E,@object
	.size		_ZN34_INTERNAL_6b66d0c0_4_k_cu_f853efa96thrust24THRUST_300001_SM_1000_NS12placeholders2_2E,(_ZN34_INTERNAL_6b66d0c0_4_k_cu_f853efa96thrust24THRUST_300001_SM_1000_NS12placeholders2_4E - _ZN34_INTERNAL_6b66d0c0_4_k_cu_f853efa96thrust24THRUST_300001_SM_1000_NS12placeholders2_2E)
_ZN34_INTERNAL_6b66d0c0_4_k_cu_f853efa96thrust24THRUST_300001_SM_1000_NS12placeholders2_2E:
	.zero		1
	.type		_ZN34_INTERNAL_6b66d0c0_4_k_cu_f853efa96thrust24THRUST_300001_SM_1000_NS12placeholders2_4E,@object
	.size		_ZN34_INTERNAL_6b66d0c0_4_k_cu_f853efa96thrust24THRUST_300001_SM_1000_NS12placeholders2_4E,(_ZN34_INTERNAL_6b66d0c0_4_k_cu_f853efa94cuda3std3__45__cpo3endE - _ZN34_INTERNAL_6b66d0c0_4_k_cu_f853efa96thrust24THRUST_300001_SM_1000_NS12placeholders2_4E)
_ZN34_INTERNAL_6b66d0c0_4_k_cu_f853efa96thrust24THRUST_300001_SM_1000_NS12placeholders2_4E:
	.zero		1
	.type		_ZN34_INTERNAL_6b66d0c0_4_k_cu_f853efa94cuda3std3__45__cpo3endE,@object
	.size		_ZN34_INTERNAL_6b66d0c0_4_k_cu_f853efa94cuda3std3__45__cpo3endE,(_ZN34_INTERNAL_6b66d0c0_4_k_cu_f853efa94cuda3std6ranges3__45__cpo3endE - _ZN34_INTERNAL_6b66d0c0_4_k_cu_f853efa94cuda3std3__45__cpo3endE)
_ZN34_INTERNAL_6b66d0c0_4_k_cu_f853efa94cuda3std3__45__cpo3endE:
	.zero		1
	.type		_ZN34_INTERNAL_6b66d0c0_4_k_cu_f853efa94cuda3std6ranges3__45__cpo3endE,@object
	.size		_ZN34_INTERNAL_6b66d0c0_4_k_cu_f853efa94cuda3std6ranges3__45__cpo3endE,(_ZN34_INTERNAL_6b66d0c0_4_k_cu_f853efa94cuda3std3__419piecewise_constructE - _ZN34_INTERNAL_6b66d0c0_4_k_cu_f853efa94cuda3std6ranges3__45__cpo3endE)
_ZN34_INTERNAL_6b66d0c0_4_k_cu_f853efa94cuda3std6ranges3__45__cpo3endE:
	.zero		1
	.type		_ZN34_INTERNAL_6b66d0c0_4_k_cu_f853efa94cuda3std3__419piecewise_constructE,@object
	.size		_ZN34_INTERNAL_6b66d0c0_4_k_cu_f853efa94cuda3std3__419piecewise_constructE,(_ZN34_INTERNAL_6b66d0c0_4_k_cu_f853efa94cuda3std6ranges3__45__cpo5cdataE - _ZN34_INTERNAL_6b66d0c0_4_k_cu_f853efa94cuda3std3__419piecewise_constructE)
_ZN34_INTERNAL_6b66d0c0_4_k_cu_f853efa94cuda3std3__419piecewise_constructE:
	.zero		1
	.type		_ZN34_INTERNAL_6b66d0c0_4_k_cu_f853efa94cuda3std6ranges3__45__cpo5cdataE,@object
	.size		_ZN34_INTERNAL_6b66d0c0_4_k_cu_f853efa94cuda3std6ranges3__45__cpo5cdataE,(_ZN34_INTERNAL_6b66d0c0_4_k_cu_f853efa96thrust24THRUST_300001_SM_1000_NS12placeholders2_8E - _ZN34_INTERNAL_6b66d0c0_4_k_cu_f853efa94cuda3std6ranges3__45__cpo5cdataE)
_ZN34_INTERNAL_6b66d0c0_4_k_cu_f853efa94cuda3std6ranges3__45__cpo5cdataE:
	.zero		1
	.type		_ZN34_INTERNAL_6b66d0c0_4_k_cu_f853efa96thrust24THRUST_300001_SM_1000_NS12placeholders2_8E,@object
	.size		_ZN34_INTERNAL_6b66d0c0_4_k_cu_f853efa96thrust24THRUST_300001_SM_1000_NS12placeholders2_8E,(_ZN34_INTERNAL_6b66d0c0_4_k_cu_f853efa94cuda3std3__45__cpo4rendE - _ZN34_INTERNAL_6b66d0c0_4_k_cu_f853efa96thrust24THRUST_300001_SM_1000_NS12placeholders2_8E)
_ZN34_INTERNAL_6b66d0c0_4_k_cu_f853efa96thrust24THRUST_300001_SM_1000_NS12placeholders2_8E:
	.zero		1
	.type		_ZN34_INTERNAL_6b66d0c0_4_k_cu_f853efa94cuda3std3__45__cpo4rendE,@object
	.size		_ZN34_INTERNAL_6b66d0c0_4_k_cu_f853efa94cuda3std3__45__cpo4rendE,(_ZN34_INTERNAL_6b66d0c0_4_k_cu_f853efa94cuda3std6ranges3__45__cpo9iter_swapE - _ZN34_INTERNAL_6b66d0c0_4_k_cu_f853efa94cuda3std3__45__cpo4rendE)
_ZN34_INTERNAL_6b66d0c0_4_k_cu_f853efa94cuda3std3__45__cpo4rendE:
	.zero		1
	.type		_ZN34_INTERNAL_6b66d0c0_4_k_cu_f853efa94cuda3std6ranges3__45__cpo9iter_swapE,@object
	.size		_ZN34_INTERNAL_6b66d0c0_4_k_cu_f853efa94cuda3std6ranges3__45__cpo9iter_swapE,(_ZN34_INTERNAL_6b66d0c0_4_k_cu_f853efa94cuda3std3__48unexpectE - _ZN34_INTERNAL_6b66d0c0_4_k_cu_f853efa94cuda3std6ranges3__45__cpo9iter_swapE)
_ZN34_INTERNAL_6b66d0c0_4_k_cu_f853efa94cuda3std6ranges3__45__cpo9iter_swapE:
	.zero		1
	.type		_ZN34_INTERNAL_6b66d0c0_4_k_cu_f853efa94cuda3std3__48unexpectE,@object
	.size		_ZN34_INTERNAL_6b66d0c0_4_k_cu_f853efa94cuda3std3__48unexpectE,(_ZN34_INTERNAL_6b66d0c0_4_k_cu_f853efa96thrust24THRUST_300001_SM_1000_NS6system6detail10sequential3seqE - _ZN34_INTERNAL_6b66d0c0_4_k_cu_f853efa94cuda3std3__48unexpectE)
_ZN34_INTERNAL_6b66d0c0_4_k_cu_f853efa94cuda3std3__48unexpectE:
	.zero		1
	.type		_ZN34_INTERNAL_6b66d0c0_4_k_cu_f853efa96thrust24THRUST_300001_SM_1000_NS6system6detail10sequential3seqE,@object
	.size		_ZN34_INTERNAL_6b66d0c0_4_k_cu_f853efa96thrust24THRUST_300001_SM_1000_NS6system6detail10sequential3seqE,(.L_29 - _ZN34_INTERNAL_6b66d0c0_4_k_cu_f853efa96thrust24THRUST_300001_SM_1000_NS6system6detail10sequential3seqE)
_ZN34_INTERNAL_6b66d0c0_4_k_cu_f853efa96thrust24THRUST_300001_SM_1000_NS6system6detail10sequential3seqE:
	.zero		1
.L_29:


//--------------------- .nv.shared._ZN3cub18CUB_300001_SM_10006detail6reduce18DeviceReduceKernelINS2_10policy_hubIdjN4cuda3__47maximumIvEEE10Policy1000EPdjS8_dNS5_3std3__410__identityEEEvT0_PT3_T1_NS0_13GridEvenShareISI_EET2_T4_ --------------------------
	.section	.nv.shared._ZN3cub18CUB_300001_SM_10006detail6reduce18DeviceReduceKernelINS2_10policy_hubIdjN4cuda3__47maximumIvEEE10Policy1000EPdjS8_dNS5_3std3__410__identityEEEvT0_PT3_T1_NS0_13GridEvenShareISI_EET2_T4_,"aw",@nobits
	.sectionflags	@""
	.align	8
.nv.shared._ZN3cub18CUB_300001_SM_10006detail6reduce18DeviceReduceKernelINS2_10policy_hubIdjN4cuda3__47maximumIvEEE10Policy1000EPdjS8_dNS5_3std3__410__identityEEEvT0_PT3_T1_NS0_13GridEvenShareISI_EET2_T4_:
	.zero		1104


//--------------------- .nv.shared._ZN3cub18CUB_300001_SM_10006detail6reduce28DeviceReduceSingleTileKernelINS2_10policy_hubIdjN4cuda3__47maximumIvEEE10Policy1000EPdSB_jS8_ddNS5_3std3__410__identityEEEvT0_T1_T2_T3_T4_T6_ --------------------------
	.section	.nv.shared._ZN3cub18CUB_300001_SM_10006detail6reduce28DeviceReduceSingleTileKernelINS2_10policy_hubIdjN4cuda3__47maximumIvEEE10Policy1000EPdSB_jS8_ddNS5_3std3__410__identityEEEvT0_T1_T2_T3_T4_T6_,"aw",@nobits
	.sectionflags	@""
	.align	8
.nv.shared._ZN3cub18CUB_300001_SM_10006detail6reduce28DeviceReduceSingleTileKernelINS2_10policy_hubIdjN4cuda3__47maximumIvEEE10Policy1000EPdSB_jS8_ddNS5_3std3__410__identityEEEvT0_T1_T2_T3_T4_T6_:
	.zero		1104


//--------------------- .nv.constant0._ZN3cub18CUB_300001_SM_10006detail6reduce28DeviceReduceSingleTileKernelINS2_10policy_hubIdjN4cuda3__47maximumIvEEE10Policy1000EPdSB_iS8_ddNS5_3std3__410__identityEEEvT0_T1_T2_T3_T4_T6_ --------------------------
	.section	.nv.constant0._ZN3cub18CUB_300001_SM_10006detail6reduce28DeviceReduceSingleTileKernelINS2_10policy_hubIdjN4cuda3__47maximumIvEEE10Policy1000EPdSB_iS8_ddNS5_3std3__410__identityEEEvT0_T1_T2_T3_T4_T6_,"a",@progbits
	.sectionflags	@""
	.align	4
.nv.constant0._ZN3cub18CUB_300001_SM_10006detail6reduce28DeviceReduceSingleTileKernelINS2_10policy_hubIdjN4cuda3__47maximumIvEEE10Policy1000EPdSB_iS8_ddNS5_3std3__410__identityEEEvT0_T1_T2_T3_T4_T6_:
	.zero		929


//--------------------- .nv.constant0._ZN3cub18CUB_300001_SM_10006detail6reduce18DeviceReduceKernelINS2_10policy_hubIdjN4cuda3__47maximumIvEEE10Policy1000EPdjS8_dNS5_3std3__410__identityEEEvT0_PT3_T1_NS0_13GridEvenShareISI_EET2_T4_ --------------------------
	.section	.nv.constant0._ZN3cub18CUB_300001_SM_10006detail6reduce18DeviceReduceKernelINS2_10policy_hubIdjN4cuda3__47maximumIvEEE10Policy1000EPdjS8_dNS5_3std3__410__identityEEEvT0_PT3_T1_NS0_13GridEvenShareISI_EET2_T4_,"a",@progbits
	.sectionflags	@""
	.align	4
.nv.constant0._ZN3cub18CUB_300001_SM_10006detail6reduce18DeviceReduceKernelINS2_10policy_hubIdjN4cuda3__47maximumIvEEE10Policy1000EPdjS8_dNS5_3std3__410__identityEEEvT0_PT3_T1_NS0_13GridEvenShareISI_EET2_T4_:
	.zero		958


//--------------------- .nv.constant0._ZN3cub18CUB_300001_SM_10006detail6reduce28DeviceReduceSingleTileKernelINS2_10policy_hubIdjN4cuda3__47maximumIvEEE10Policy1000EPdSB_jS8_ddNS5_3std3__410__identityEEEvT0_T1_T2_T3_T4_T6_ --------------------------
	.section	.nv.constant0._ZN3cub18CUB_300001_SM_10006detail6reduce28DeviceReduceSingleTileKernelINS2_10policy_hubIdjN4cuda3__47maximumIvEEE10Policy1000EPdSB_jS8_ddNS5_3std3__410__identityEEEvT0_T1_T2_T3_T4_T6_,"a",@progbits
	.sectionflags	@""
	.align	4
.nv.constant0._ZN3cub18CUB_300001_SM_10006detail6reduce28DeviceReduceSingleTileKernelINS2_10policy_hubIdjN4cuda3__47maximumIvEEE10Policy1000EPdSB_jS8_ddNS5_3std3__410__identityEEEvT0_T1_T2_T3_T4_T6_:
	.zero		929


//--------------------- .nv.constant0._ZN3cub18CUB_300001_SM_10006detail11EmptyKernelIvEEvv --------------------------
	.section	.nv.constant0._ZN3cub18CUB_300001_SM_10006detail11EmptyKernelIvEEvv,"a",@progbits
	.sectionflags	@""
	.align	4
.nv.constant0._ZN3cub18CUB_300001_SM_10006detail11EmptyKernelIvEEvv:
	.zero		896


//--------------------- .nv.constant0._Z21WeakcalculationMatrixPdPKdi --------------------------
	.section	.nv.constant0._Z21WeakcalculationMatrixPdPKdi,"a",@progbits
	.sectionflags	@""
	.align	4
.nv.constant0._Z21WeakcalculationMatrixPdPKdi:
	.zero		916


//--------------------- .nv.constant0._Z19getDifferenceMatrixPKdS0_Pd --------------------------
	.section	.nv.constant0._Z19getDifferenceMatrixPKdS0_Pd,"a",@progbits
	.sectionflags	@""
	.align	4
.nv.constant0._Z19getDifferenceMatrixPKdS0_Pd:
	.zero		920


//--------------------- .nv.constant0._Z17calculationMatrixPdPKd --------------------------
	.section	.nv.constant0._Z17calculationMatrixPdPKd,"a",@progbits
	.sectionflags	@""
	.align	4
.nv.constant0._Z17calculationMatrixPdPKd:
	.zero		912


//--------------------- .nv.constant0._Z9addKernelPiPKiS1_ --------------------------
	.section	.nv.constant0._Z9addKernelPiPKiS1_,"a",@progbits
	.sectionflags	@""
	.align	4
.nv.constant0._Z9addKernelPiPKiS1_:
	.zero		920


//--------------------- SYMBOLS --------------------------

	.type		.nv.reservedSmem.offset0,@object
	.size		.nv.reservedSmem.offset0,0x4
	.type		.nv.reservedSmem.cap,@object
	.size		.nv.reservedSmem.cap,0x4
